	.target	sm_90a

	.elftype	@"ET_EXEC"


//--------------------- .note.nv.tkinfo           --------------------------
	.section	.note.nv.tkinfo,"",@"SHT_NOTE"
	.sectionflags	@"SHF_NOTE_NV_TKINFO"
	.tkinfo
        /*0018*/ 	.word	0x00000002
        /*0030*/ 	.string	""
        /*0030*/ 	.string	"ptxas"
        /*0030*/ 	.string	"Cuda compilation tools, release 13.0, V13.0.88"
        /*0030*/ 	.string	"Build cuda_13.0.r13.0/compiler.36424714_0"
        /*0030*/ 	.string	"-arch sm_90a -m 64 "



//--------------------- .note.nv.cuinfo           --------------------------
	.section	.note.nv.cuinfo,"",@"SHT_NOTE"
	.sectionflags	@"SHF_NOTE_NV_CUINFO"
        /*0018*/ 	.short	0x0002
        /*001a*/ 	.short	0x005a
        /*001c*/ 	.short	0x0082
	.zero		2


//--------------------- .nv.info                  --------------------------
	.section	.nv.info,"",@"SHT_CUDA_INFO"
	.align	4


	//----- nvinfo : EIATTR_REGCOUNT
	.align		4
        /*0000*/ 	.byte	0x04, 0x2f
        /*0002*/ 	.short	(.L_20 - .L_19)
	.align		4
.L_19:
        /*0004*/ 	.word	index@(_ZN17fastertransformer24mappingRemovePaddingDataEPiPKii)
        /*0008*/ 	.word	0x0000000c


	//----- nvinfo : EIATTR_FRAME_SIZE
	.align		4
.L_20:
        /*000c*/ 	.byte	0x04, 0x11
        /*000e*/ 	.short	(.L_22 - .L_21)
	.align		4
.L_21:
        /*0010*/ 	.word	index@(_ZN17fastertransformer24mappingRemovePaddingDataEPiPKii)
        /*0014*/ 	.word	0x00000000


	//----- nvinfo : EIATTR_REGCOUNT
	.align		4
.L_22:
        /*0018*/ 	.byte	0x04, 0x2f
        /*001a*/ 	.short	(.L_24 - .L_23)
	.align		4
.L_23:
        /*001c*/ 	.word	index@(_ZN17fastertransformer20add_V_bias_transformI6__halfEEvPaPKiPKT_iiiiiPKfS9_S9_b)
        /*0020*/ 	.word	0x0000001e


	//----- nvinfo : EIATTR_FRAME_SIZE
	.align		4
.L_24:
        /*0024*/ 	.byte	0x04, 0x11
        /*0026*/ 	.short	(.L_26 - .L_25)
	.align		4
.L_25:
        /*0028*/ 	.word	index@(_ZN17fastertransformer20add_V_bias_transformI6__halfEEvPaPKiPKT_iiiiiPKfS9_S9_b)
        /*002c*/ 	.word	0x00000000


	//----- nvinfo : EIATTR_REGCOUNT
	.align		4
.L_26:
        /*0030*/ 	.byte	0x04, 0x2f
        /*0032*/ 	.short	(.L_28 - .L_27)
	.align		4
.L_27:
        /*0034*/ 	.word	index@(_ZN17fastertransformer36add_V_bias_transform_rebuild_paddingI6__halfEEvPaPKiPKT_S4_iiiiiiPKfS9_S9_b)
        /*0038*/ 	.word	0x0000001e


	//----- nvinfo : EIATTR_FRAME_SIZE
	.align		4
.L_28:
        /*003c*/ 	.byte	0x04, 0x11
        /*003e*/ 	.short	(.L_30 - .L_29)
	.align		4
.L_29:
        /*0040*/ 	.word	index@(_ZN17fastertransformer36add_V_bias_transform_rebuild_paddingI6__halfEEvPaPKiPKT_S4_iiiiiiPKfS9_S9_b)
        /*0044*/ 	.word	0x00000000


	//----- nvinfo : EIATTR_REGCOUNT
	.align		4
.L_30:
        /*0048*/ 	.byte	0x04, 0x2f
        /*004a*/ 	.short	(.L_32 - .L_31)
	.align		4
.L_31:
        /*004c*/ 	.word	index@(_ZN17fastertransformer21add_QK_bias_transformIfEEvPaS1_PKiPKT_S3_S6_iiiiiiPKfS8_S8_S8_S8_S8_b)
        /*0050*/ 	.word	0x00000020


	//----- nvinfo : EIATTR_FRAME_SIZE
	.align		4
.L_32:
        /*0054*/ 	.byte	0x04, 0x11
        /*0056*/ 	.short	(.L_34 - .L_33)
	.align		4
.L_33:
        /*0058*/ 	.word	index@(_ZN17fastertransformer21add_QK_bias_transformIfEEvPaS1_PKiPKT_S3_S6_iiiiiiPKfS8_S8_S8_S8_S8_b)
        /*005c*/ 	.word	0x00000000


	//----- nvinfo : EIATTR_REGCOUNT
	.align		4
.L_34:
        /*0060*/ 	.byte	0x04, 0x2f
        /*0062*/ 	.short	(.L_36 - .L_35)
	.align		4
.L_35:
        /*0064*/ 	.word	index@(_ZN17fastertransformer28add_QK_bias_transform_varlenIfEEvPaS1_PKiPKT_S3_S6_iiiiiiiiPKfS8_S8_S8_S8_S8_b)
        /*0068*/ 	.word	0x00000020


	//----- nvinfo : EIATTR_FRAME_SIZE
	.align		4
.L_36:
        /*006c*/ 	.byte	0x04, 0x11
        /*006e*/ 	.short	(.L_38 - .L_37)
	.align		4
.L_37:
        /*0070*/ 	.word	index@(_ZN17fastertransformer28add_QK_bias_transform_varlenIfEEvPaS1_PKiPKT_S3_S6_iiiiiiiiPKfS8_S8_S8_S8_S8_b)
        /*0074*/ 	.word	0x00000000


	//----- nvinfo : EIATTR_REGCOUNT
	.align		4
.L_38:
        /*0078*/ 	.byte	0x04, 0x2f
        /*007a*/ 	.short	(.L_40 - .L_39)
	.align		4
.L_39:
        /*007c*/ 	.word	index@(_ZN17fastertransformer21add_QK_bias_transformI6__halfEEvPaS2_PKiPKT_S4_S7_iiiiiiPKfS9_S9_S9_S9_S9_b)
        /*0080*/ 	.word	0x00000020


	//----- nvinfo : EIATTR_FRAME_SIZE
	.align		4
.L_40:
        /*0084*/ 	.byte	0x04, 0x11
        /*0086*/ 	.short	(.L_42 - .L_41)
	.align		4
.L_41:
        /*0088*/ 	.word	index@(_ZN17fastertransformer21add_QK_bias_transformI6__halfEEvPaS2_PKiPKT_S4_S7_iiiiiiPKfS9_S9_S9_S9_S9_b)
        /*008c*/ 	.word	0x00000000


	//----- nvinfo : EIATTR_REGCOUNT
	.align		4
.L_42:
        /*0090*/ 	.byte	0x04, 0x2f
        /*0092*/ 	.short	(.L_44 - .L_43)
	.align		4
.L_43:
        /*0094*/ 	.word	index@(_ZN17fastertransformer28add_QK_bias_transform_varlenI6__halfEEvPaS2_PKiPKT_S4_S7_iiiiiiiiPKfS9_S9_S9_S9_S9_b)
        /*0098*/ 	.word	0x00000020


	//----- nvinfo : EIATTR_FRAME_SIZE
	.align		4
.L_44:
        /*009c*/ 	.byte	0x04, 0x11
        /*009e*/ 	.short	(.L_46 - .L_45)
	.align		4
.L_45:
        /*00a0*/ 	.word	index@(_ZN17fastertransformer28add_QK_bias_transform_varlenI6__halfEEvPaS2_PKiPKT_S4_S7_iiiiiiiiPKfS9_S9_S9_S9_S9_b)
        /*00a4*/ 	.word	0x00000000


	//----- nvinfo : EIATTR_REGCOUNT
	.align		4
.L_46:
        /*00a8*/ 	.byte	0x04, 0x2f
        /*00aa*/ 	.short	(.L_48 - .L_47)
	.align		4
.L_47:
        /*00ac*/ 	.word	index@(_ZN17fastertransformer28add_QK_bias_transform_varlenIfEEvPaS1_PKaPKT_S3_S6_iiiiiiiiPKfS8_S8_S8_b)
        /*00b0*/ 	.word	0x0000001c


	//----- nvinfo : EIATTR_FRAME_SIZE
	.align		4
.L_48:
        /*00b4*/ 	.byte	0x04, 0x11
        /*00b6*/ 	.short	(.L_50 - .L_49)
	.align		4
.L_49:
        /*00b8*/ 	.word	index@(_ZN17fastertransformer28add_QK_bias_transform_varlenIfEEvPaS1_PKaPKT_S3_S6_iiiiiiiiPKfS8_S8_S8_b)
        /*00bc*/ 	.word	0x00000000


	//----- nvinfo : EIATTR_REGCOUNT
	.align		4
.L_50:
        /*00c0*/ 	.byte	0x04, 0x2f
        /*00c2*/ 	.short	(.L_52 - .L_51)
	.align		4
.L_51:
        /*00c4*/ 	.word	index@(_ZN17fastertransformer28add_QK_bias_transform_varlenI6__halfEEvPaS2_PKaPKT_S4_S7_iiiiiiiiPKfS9_S9_S9_b)
        /*00c8*/ 	.word	0x0000001a


	//----- nvinfo : EIATTR_FRAME_SIZE
	.align		4
.L_52:
        /*00cc*/ 	.byte	0x04, 0x11
        /*00ce*/ 	.short	(.L_54 - .L_53)
	.align		4
.L_53:
        /*00d0*/ 	.word	index@(_ZN17fastertransformer28add_QK_bias_transform_varlenI6__halfEEvPaS2_PKaPKT_S4_S7_iiiiiiiiPKfS9_S9_S9_b)
        /*00d4*/ 	.word	0x00000000


	//----- nvinfo : EIATTR_REGCOUNT
	.align		4
.L_54:
        /*00d8*/ 	.byte	0x04, 0x2f
        /*00da*/ 	.short	(.L_56 - .L_55)
	.align		4
.L_55:
        /*00dc*/ 	.word	index@(_ZN17fastertransformer32add_QK_bias_transform_varlen_rowIfEEvPaS1_PKaPKT_S3_S6_iiiiiiiiPKfS8_S8_S8_bi)
        /*00e0*/ 	.word	0x0000001e


	//----- nvinfo : EIATTR_FRAME_SIZE
	.align		4
.L_56:
        /*00e4*/ 	.byte	0x04, 0x11
        /*00e6*/ 	.short	(.L_58 - .L_57)
	.align		4
.L_57:
        /*00e8*/ 	.word	index@(_ZN17fastertransformer32add_QK_bias_transform_varlen_rowIfEEvPaS1_PKaPKT_S3_S6_iiiiiiiiPKfS8_S8_S8_bi)
        /*00ec*/ 	.word	0x00000000


	//----- nvinfo : EIATTR_REGCOUNT
	.align		4
.L_58:
        /*00f0*/ 	.byte	0x04, 0x2f
        /*00f2*/ 	.short	(.L_60 - .L_59)
	.align		4
.L_59:
        /*00f4*/ 	.word	index@(_ZN17fastertransformer32add_QK_bias_transform_varlen_rowI6__halfEEvPaS2_PKaPKT_S4_S7_iiiiiiiiPKfS9_S9_S9_bi)
        /*00f8*/ 	.word	0x0000001b


	//----- nvinfo : EIATTR_FRAME_SIZE
	.align		4
.L_60:
        /*00fc*/ 	.byte	0x04, 0x11
        /*00fe*/ 	.short	(.L_62 - .L_61)
	.align		4
.L_61:
        /*0100*/ 	.word	index@(_ZN17fastertransformer32add_QK_bias_transform_varlen_rowI6__halfEEvPaS2_PKaPKT_S4_S7_iiiiiiiiPKfS9_S9_S9_bi)
        /*0104*/ 	.word	0x00000000


	//----- nvinfo : EIATTR_REGCOUNT
	.align		4
.L_62:
        /*0108*/ 	.byte	0x04, 0x2f
        /*010a*/ 	.short	(.L_64 - .L_63)
	.align		4
.L_63:
        /*010c*/ 	.word	index@(_ZN17fastertransformer37add_QK_bias_transform_rebuild_paddingIfEEvPaS1_PKiPKT_S3_S6_S3_iiiiiiiPKfS8_S8_S8_S8_S8_b)
        /*0110*/ 	.word	0x00000020


	//----- nvinfo : EIATTR_FRAME_SIZE
	.align		4
.L_64:
        /*0114*/ 	.byte	0x04, 0x11
        /*0116*/ 	.short	(.L_66 - .L_65)
	.align		4
.L_65:
        /*0118*/ 	.word	index@(_ZN17fastertransformer37add_QK_bias_transform_rebuild_paddingIfEEvPaS1_PKiPKT_S3_S6_S3_iiiiiiiPKfS8_S8_S8_S8_S8_b)
        /*011c*/ 	.word	0x00000000


	//----- nvinfo : EIATTR_REGCOUNT
	.align		4
.L_66:
        /*0120*/ 	.byte	0x04, 0x2f
        /*0122*/ 	.short	(.L_68 - .L_67)
	.align		4
.L_67:
        /*0124*/ 	.word	index@(_ZN17fastertransformer37add_QK_bias_transform_rebuild_paddingI6__halfEEvPaS2_PKiPKT_S4_S7_S4_iiiiiiiPKfS9_S9_S9_S9_S9_b)
        /*0128*/ 	.word	0x00000020


	//----- nvinfo : EIATTR_FRAME_SIZE
	.align		4
.L_68:
        /*012c*/ 	.byte	0x04, 0x11
        /*012e*/ 	.short	(.L_70 - .L_69)
	.align		4
.L_69:
        /*0130*/ 	.word	index@(_ZN17fastertransformer37add_QK_bias_transform_rebuild_paddingI6__halfEEvPaS2_PKiPKT_S4_S7_S4_iiiiiiiPKfS9_S9_S9_S9_S9_b)
        /*0134*/ 	.word	0x00000000


	//----- nvinfo : EIATTR_REGCOUNT
	.align		4
.L_70:
        /*0138*/ 	.byte	0x04, 0x2f
        /*013a*/ 	.short	(.L_72 - .L_71)
	.align		4
.L_71:
        /*013c*/ 	.word	index@(_ZN17fastertransformer44add_QK_bias_transform_rebuild_padding_varlenIfEEvPaS1_PKaPKT_S3_S6_PKiiiiiiiiiiPKfSA_SA_SA_b)
        /*0140*/ 	.word	0x0000001e


	//----- nvinfo : EIATTR_FRAME_SIZE
	.align		4
.L_72:
        /*0144*/ 	.byte	0x04, 0x11
        /*0146*/ 	.short	(.L_74 - .L_73)
	.align		4
.L_73:
        /*0148*/ 	.word	index@(_ZN17fastertransformer44add_QK_bias_transform_rebuild_padding_varlenIfEEvPaS1_PKaPKT_S3_S6_PKiiiiiiiiiiPKfSA_SA_SA_b)
        /*014c*/ 	.word	0x00000000


	//----- nvinfo : EIATTR_REGCOUNT
	.align		4
.L_74:
        /*0150*/ 	.byte	0x04, 0x2f
        /*0152*/ 	.short	(.L_76 - .L_75)
	.align		4
.L_75:
        /*0154*/ 	.word	index@(_ZN17fastertransformer44add_QK_bias_transform_rebuild_padding_varlenI6__halfEEvPaS2_PKaPKT_S4_S7_PKiiiiiiiiiiPKfSB_SB_SB_b)
        /*0158*/ 	.word	0x0000001d


	//----- nvinfo : EIATTR_FRAME_SIZE
	.align		4
.L_76:
        /*015c*/ 	.byte	0x04, 0x11
        /*015e*/ 	.short	(.L_78 - .L_77)
	.align		4
.L_77:
        /*0160*/ 	.word	index@(_ZN17fastertransformer44add_QK_bias_transform_rebuild_padding_varlenI6__halfEEvPaS2_PKaPKT_S4_S7_PKiiiiiiiiiiPKfSB_SB_SB_b)
        /*0164*/ 	.word	0x00000000


	//----- nvinfo : EIATTR_REGCOUNT
	.align		4
.L_78:
        /*0168*/ 	.byte	0x04, 0x2f
        /*016a*/ 	.short	(.L_80 - .L_79)
	.align		4
.L_79:
        /*016c*/ 	.word	index@(_ZN17fastertransformer48add_QK_bias_transform_rebuild_padding_varlen_rowIfEEvPaS1_PKaPKT_S3_S6_PKiiiiiiiiiiPKfSA_SA_SA_bi)
        /*0170*/ 	.word	0x0000001d


	//----- nvinfo : EIATTR_FRAME_SIZE
	.align		4
.L_80:
        /*0174*/ 	.byte	0x04, 0x11
        /*0176*/ 	.short	(.L_82 - .L_81)
	.align		4
.L_81:
        /*0178*/ 	.word	index@(_ZN17fastertransformer48add_QK_bias_transform_rebuild_padding_varlen_rowIfEEvPaS1_PKaPKT_S3_S6_PKiiiiiiiiiiPKfSA_SA_SA_bi)
        /*017c*/ 	.word	0x00000000


	//----- nvinfo : EIATTR_REGCOUNT
	.align		4
.L_82:
        /*0180*/ 	.byte	0x04, 0x2f
        /*0182*/ 	.short	(.L_84 - .L_83)
	.align		4
.L_83:
        /*0184*/ 	.word	index@(_ZN17fastertransformer48add_QK_bias_transform_rebuild_padding_varlen_rowI6__halfEEvPaS2_PKaPKT_S4_S7_PKiiiiiiiiiiPKfSB_SB_SB_bi)
        /*0188*/ 	.word	0x0000001e


	//----- nvinfo : EIATTR_FRAME_SIZE
	.align		4
.L_84:
        /*018c*/ 	.byte	0x04, 0x11
        /*018e*/ 	.short	(.L_86 - .L_85)
	.align		4
.L_85:
        /*0190*/ 	.word	index@(_ZN17fastertransformer48add_QK_bias_transform_rebuild_padding_varlen_rowI6__halfEEvPaS2_PKaPKT_S4_S7_PKiiiiiiiiiiPKfSB_SB_SB_bi)
        /*0194*/ 	.word	0x00000000


	//----- nvinfo : EIATTR_REGCOUNT
	.align		4
.L_86:
        /*0198*/ 	.byte	0x04, 0x2f
        /*019a*/ 	.short	(.L_88 - .L_87)
	.align		4
.L_87:
        /*019c*/ 	.word	index@(_ZN17fastertransformer20add_V_bias_transformIfEEvPaPKiPKT_iiiiiPKfS8_S8_b)
        /*01a0*/ 	.word	0x0000001e


	//----- nvinfo : EIATTR_FRAME_SIZE
	.align		4
.L_88:
        /*01a4*/ 	.byte	0x04, 0x11
        /*01a6*/ 	.short	(.L_90 - .L_89)
	.align		4
.L_89:
        /*01a8*/ 	.word	index@(_ZN17fastertransformer20add_V_bias_transformIfEEvPaPKiPKT_iiiiiPKfS8_S8_b)
        /*01ac*/ 	.word	0x00000000


	//----- nvinfo : EIATTR_REGCOUNT
	.align		4
.L_90:
        /*01b0*/ 	.byte	0x04, 0x2f
        /*01b2*/ 	.short	(.L_92 - .L_91)
	.align		4
.L_91:
        /*01b4*/ 	.word	index@(_ZN17fastertransformer27add_V_bias_transform_varlenIfEEvPaPKiPKT_iiiiiPKfS8_S8_b)
        /*01b8*/ 	.word	0x00000020


	//----- nvinfo : EIATTR_FRAME_SIZE
	.align		4
.L_92:
        /*01bc*/ 	.byte	0x04, 0x11
        /*01be*/ 	.short	(.L_94 - .L_93)
	.align		4
.L_93:
        /*01c0*/ 	.word	index@(_ZN17fastertransformer27add_V_bias_transform_varlenIfEEvPaPKiPKT_iiiiiPKfS8_S8_b)
        /*01c4*/ 	.word	0x00000000


	//----- nvinfo : EIATTR_REGCOUNT
	.align		4
.L_94:
        /*01c8*/ 	.byte	0x04, 0x2f
        /*01ca*/ 	.short	(.L_96 - .L_95)
	.align		4
.L_95:
        /*01cc*/ 	.word	index@(_ZN17fastertransformer27add_V_bias_transform_varlenI6__halfEEvPaPKiPKT_iiiiiPKfS9_S9_b)
        /*01d0*/ 	.word	0x0000001e


	//----- nvinfo : EIATTR_FRAME_SIZE
	.align		4
.L_96:
        /*01d4*/ 	.byte	0x04, 0x11
        /*01d6*/ 	.short	(.L_98 - .L_97)
	.align		4
.L_97:
        /*01d8*/ 	.word	index@(_ZN17fastertransformer27add_V_bias_transform_varlenI6__halfEEvPaPKiPKT_iiiiiPKfS9_S9_b)
        /*01dc*/ 	.word	0x00000000


	//----- nvinfo : EIATTR_REGCOUNT
	.align		4
.L_98:
        /*01e0*/ 	.byte	0x04, 0x2f
        /*01e2*/ 	.short	(.L_100 - .L_99)
	.align		4
.L_99:
        /*01e4*/ 	.word	index@(_ZN17fastertransformer27add_V_bias_transform_varlenIfEEvPaPKaPKT_iiiiiiPKfS8_b)
        /*01e8*/ 	.word	0x0000001a


	//----- nvinfo : EIATTR_FRAME_SIZE
	.align		4
.L_100:
        /*01ec*/ 	.byte	0x04, 0x11
        /*01ee*/ 	.short	(.L_102 - .L_101)
	.align		4
.L_101:
        /*01f0*/ 	.word	index@(_ZN17fastertransformer27add_V_bias_transform_varlenIfEEvPaPKaPKT_iiiiiiPKfS8_b)
        /*01f4*/ 	.word	0x00000000


	//----- nvinfo : EIATTR_REGCOUNT
	.align		4
.L_102:
        /*01f8*/ 	.byte	0x04, 0x2f
        /*01fa*/ 	.short	(.L_104 - .L_103)
	.align		4
.L_103:
        /*01fc*/ 	.word	index@(_ZN17fastertransformer27add_V_bias_transform_varlenI6__halfEEvPaPKaPKT_iiiiiiPKfS9_b)
        /*0200*/ 	.word	0x00000018


	//----- nvinfo : EIATTR_FRAME_SIZE
	.align		4
.L_104:
        /*0204*/ 	.byte	0x04, 0x11
        /*0206*/ 	.short	(.L_106 - .L_105)
	.align		4
.L_105:
        /*0208*/ 	.word	index@(_ZN17fastertransformer27add_V_bias_transform_varlenI6__halfEEvPaPKaPKT_iiiiiiPKfS9_b)
        /*020c*/ 	.word	0x00000000


	//----- nvinfo : EIATTR_REGCOUNT
	.align		4
.L_106:
        /*0210*/ 	.byte	0x04, 0x2f
        /*0212*/ 	.short	(.L_108 - .L_107)
	.align		4
.L_107:
        /*0214*/ 	.word	index@(_ZN17fastertransformer31add_V_bias_transform_varlen_rowIfEEvPaPKaPKT_iiiiiiPKfS8_bi)
        /*0218*/ 	.word	0x0000001a


	//----- nvinfo : EIATTR_FRAME_SIZE
	.align		4
.L_108:
        /*021c*/ 	.byte	0x04, 0x11
        /*021e*/ 	.short	(.L_110 - .L_109)
	.align		4
.L_109:
        /*0220*/ 	.word	index@(_ZN17fastertransformer31add_V_bias_transform_varlen_rowIfEEvPaPKaPKT_iiiiiiPKfS8_bi)
        /*0224*/ 	.word	0x00000000


	//----- nvinfo : EIATTR_REGCOUNT
	.align		4
.L_110:
        /*0228*/ 	.byte	0x04, 0x2f
        /*022a*/ 	.short	(.L_112 - .L_111)
	.align		4
.L_111:
        /*022c*/ 	.word	index@(_ZN17fastertransformer31add_V_bias_transform_varlen_rowI6__halfEEvPaPKaPKT_iiiiiiPKfS9_bi)
        /*0230*/ 	.word	0x00000018


	//----- nvinfo : EIATTR_FRAME_SIZE
	.align		4
.L_112:
        /*0234*/ 	.byte	0x04, 0x11
        /*0236*/ 	.short	(.L_114 - .L_113)
	.align		4
.L_113:
        /*0238*/ 	.word	index@(_ZN17fastertransformer31add_V_bias_transform_varlen_rowI6__halfEEvPaPKaPKT_iiiiiiPKfS9_bi)
        /*023c*/ 	.word	0x00000000


	//----- nvinfo : EIATTR_REGCOUNT
	.align		4
.L_114:
        /*0240*/ 	.byte	0x04, 0x2f
        /*0242*/ 	.short	(.L_116 - .L_115)
	.align		4
.L_115:
        /*0244*/ 	.word	index@(_ZN17fastertransformer36add_V_bias_transform_rebuild_paddingIfEEvPaPKiPKT_S3_iiiiiiPKfS8_S8_b)
        /*0248*/ 	.word	0x00000020


	//----- nvinfo : EIATTR_FRAME_SIZE
	.align		4
.L_116:
        /*024c*/ 	.byte	0x04, 0x11
        /*024e*/ 	.short	(.L_118 - .L_117)
	.align		4
.L_117:
        /*0250*/ 	.word	index@(_ZN17fastertransformer36add_V_bias_transform_rebuild_paddingIfEEvPaPKiPKT_S3_iiiiiiPKfS8_S8_b)
        /*0254*/ 	.word	0x00000000


	//----- nvinfo : EIATTR_REGCOUNT
	.align		4
.L_118:
        /*0258*/ 	.byte	0x04, 0x2f
        /*025a*/ 	.short	(.L_120 - .L_119)
	.align		4
.L_119:
        /*025c*/ 	.word	index@(_ZN17fastertransformer43add_V_bias_transform_rebuild_padding_varlenIfEEvPaPKaPKT_PKiiiiiiiiPKfSA_b)
        /*0260*/ 	.word	0x00000018


	//----- nvinfo : EIATTR_FRAME_SIZE
	.align		4
.L_120:
        /*0264*/ 	.byte	0x04, 0x11
        /*0266*/ 	.short	(.L_122 - .L_121)
	.align		4
.L_121:
        /*0268*/ 	.word	index@(_ZN17fastertransformer43add_V_bias_transform_rebuild_padding_varlenIfEEvPaPKaPKT_PKiiiiiiiiPKfSA_b)
        /*026c*/ 	.word	0x00000000


	//----- nvinfo : EIATTR_REGCOUNT
	.align		4
.L_122:
        /*0270*/ 	.byte	0x04, 0x2f
        /*0272*/ 	.short	(.L_124 - .L_123)
	.align		4
.L_123:
        /*0274*/ 	.word	index@(_ZN17fastertransformer43add_V_bias_transform_rebuild_padding_varlenI6__halfEEvPaPKaPKT_PKiiiiiiiiPKfSB_b)
        /*0278*/ 	.word	0x00000019


	//----- nvinfo : EIATTR_FRAME_SIZE
	.align		4
.L_124:
        /*027c*/ 	.byte	0x04, 0x11
        /*027e*/ 	.short	(.L_126 - .L_125)
	.align		4
.L_125:
        /*0280*/ 	.word	index@(_ZN17fastertransformer43add_V_bias_transform_rebuild_padding_varlenI6__halfEEvPaPKaPKT_PKiiiiiiiiPKfSB_b)
        /*0284*/ 	.word	0x00000000


	//----- nvinfo : EIATTR_REGCOUNT
	.align		4
.L_126:
        /*0288*/ 	.byte	0x04, 0x2f
        /*028a*/ 	.short	(.L_128 - .L_127)
	.align		4
.L_127:
        /*028c*/ 	.word	index@(_ZN17fastertransformer47add_V_bias_transform_rebuild_padding_varlen_rowIfEEvPaPKaPKT_PKiiiiiiiiPKfSA_bi)
        /*0290*/ 	.word	0x00000018


	//----- nvinfo : EIATTR_FRAME_SIZE
	.align		4
.L_128:
        /*0294*/ 	.byte	0x04, 0x11
        /*0296*/ 	.short	(.L_130 - .L_129)
	.align		4
.L_129:
        /*0298*/ 	.word	index@(_ZN17fastertransformer47add_V_bias_transform_rebuild_padding_varlen_rowIfEEvPaPKaPKT_PKiiiiiiiiPKfSA_bi)
        /*029c*/ 	.word	0x00000000


	//----- nvinfo : EIATTR_REGCOUNT
	.align		4
.L_130:
        /*02a0*/ 	.byte	0x04, 0x2f
        /*02a2*/ 	.short	(.L_132 - .L_131)
	.align		4
.L_131:
        /*02a4*/ 	.word	index@(_ZN17fastertransformer47add_V_bias_transform_rebuild_padding_varlen_rowI6__halfEEvPaPKaPKT_PKiiiiiiiiPKfSB_bi)
        /*02a8*/ 	.word	0x00000018


	//----- nvinfo : EIATTR_FRAME_SIZE
	.align		4
.L_132:
        /*02ac*/ 	.byte	0x04, 0x11
        /*02ae*/ 	.short	(.L_134 - .L_133)
	.align		4
.L_133:
        /*02b0*/ 	.word	index@(_ZN17fastertransformer47add_V_bias_transform_rebuild_padding_varlen_rowI6__halfEEvPaPKaPKT_PKiiiiiiiiPKfSB_bi)
        /*02b4*/ 	.word	0x00000000


	//----- nvinfo : EIATTR_MIN_STACK_SIZE
	.align		4
.L_134:
        /*02b8*/ 	.byte	0x04, 0x12
        /*02ba*/ 	.short	(.L_136 - .L_135)
	.align		4
.L_135:
        /*02bc*/ 	.word	index@(_ZN17fastertransformer47add_V_bias_transform_rebuild_padding_varlen_rowI6__halfEEvPaPKaPKT_PKiiiiiiiiPKfSB_bi)
        /*02c0*/ 	.word	0x00000000


	//----- nvinfo : EIATTR_MIN_STACK_SIZE
	.align		4
.L_136:
        /*02c4*/ 	.byte	0x04, 0x12
        /*02c6*/ 	.short	(.L_138 - .L_137)
	.align		4
.L_137:
        /*02c8*/ 	.word	index@(_ZN17fastertransformer47add_V_bias_transform_rebuild_padding_varlen_rowIfEEvPaPKaPKT_PKiiiiiiiiPKfSA_bi)
        /*02cc*/ 	.word	0x00000000


	//----- nvinfo : EIATTR_MIN_STACK_SIZE
	.align		4
.L_138:
        /*02d0*/ 	.byte	0x04, 0x12
        /*02d2*/ 	.short	(.L_140 - .L_139)
	.align		4
.L_139:
        /*02d4*/ 	.word	index@(_ZN17fastertransformer43add_V_bias_transform_rebuild_padding_varlenI6__halfEEvPaPKaPKT_PKiiiiiiiiPKfSB_b)
        /*02d8*/ 	.word	0x00000000


	//----- nvinfo : EIATTR_MIN_STACK_SIZE
	.align		4
.L_140:
        /*02dc*/ 	.byte	0x04, 0x12
        /*02de*/ 	.short	(.L_142 - .L_141)
	.align		4
.L_141:
        /*02e0*/ 	.word	index@(_ZN17fastertransformer43add_V_bias_transform_rebuild_padding_varlenIfEEvPaPKaPKT_PKiiiiiiiiPKfSA_b)
        /*02e4*/ 	.word	0x00000000


	//----- nvinfo : EIATTR_MIN_STACK_SIZE
	.align		4
.L_142:
        /*02e8*/ 	.byte	0x04, 0x12
        /*02ea*/ 	.short	(.L_144 - .L_143)
	.align		4
.L_143:
        /*02ec*/ 	.word	index@(_ZN17fastertransformer36add_V_bias_transform_rebuild_paddingIfEEvPaPKiPKT_S3_iiiiiiPKfS8_S8_b)
        /*02f0*/ 	.word	0x00000000


	//----- nvinfo : EIATTR_MIN_STACK_SIZE
	.align		4
.L_144:
        /*02f4*/ 	.byte	0x04, 0x12
        /*02f6*/ 	.short	(.L_146 - .L_145)
	.align		4
.L_145:
        /*02f8*/ 	.word	index@(_ZN17fastertransformer31add_V_bias_transform_varlen_rowI6__halfEEvPaPKaPKT_iiiiiiPKfS9_bi)
        /*02fc*/ 	.word	0x00000000


	//----- nvinfo : EIATTR_MIN_STACK_SIZE
	.align		4
.L_146:
        /*0300*/ 	.byte	0x04, 0x12
        /*0302*/ 	.short	(.L_148 - .L_147)
	.align		4
.L_147:
        /*0304*/ 	.word	index@(_ZN17fastertransformer31add_V_bias_transform_varlen_rowIfEEvPaPKaPKT_iiiiiiPKfS8_bi)
        /*0308*/ 	.word	0x00000000


	//----- nvinfo : EIATTR_MIN_STACK_SIZE
	.align		4
.L_148:
        /*030c*/ 	.byte	0x04, 0x12
        /*030e*/ 	.short	(.L_150 - .L_149)
	.align		4
.L_149:
        /*0310*/ 	.word	index@(_ZN17fastertransformer27add_V_bias_transform_varlenI6__halfEEvPaPKaPKT_iiiiiiPKfS9_b)
        /*0314*/ 	.word	0x00000000


	//----- nvinfo : EIATTR_MIN_STACK_SIZE
	.align		4
.L_150:
        /*0318*/ 	.byte	0x04, 0x12
        /*031a*/ 	.short	(.L_152 - .L_151)
	.align		4
.L_151:
        /*031c*/ 	.word	index@(_ZN17fastertransformer27add_V_bias_transform_varlenIfEEvPaPKaPKT_iiiiiiPKfS8_b)
        /*0320*/ 	.word	0x00000000


	//----- nvinfo : EIATTR_MIN_STACK_SIZE
	.align		4
.L_152:
        /*0324*/ 	.byte	0x04, 0x12
        /*0326*/ 	.short	(.L_154 - .L_153)
	.align		4
.L_153:
        /*0328*/ 	.word	index@(_ZN17fastertransformer27add_V_bias_transform_varlenI6__halfEEvPaPKiPKT_iiiiiPKfS9_S9_b)
        /*032c*/ 	.word	0x00000000


	//----- nvinfo : EIATTR_MIN_STACK_SIZE
	.align		4
.L_154:
        /*0330*/ 	.byte	0x04, 0x12
        /*0332*/ 	.short	(.L_156 - .L_155)
	.align		4
.L_155:
        /*0334*/ 	.word	index@(_ZN17fastertransformer27add_V_bias_transform_varlenIfEEvPaPKiPKT_iiiiiPKfS8_S8_b)
        /*0338*/ 	.word	0x00000000


	//----- nvinfo : EIATTR_MIN_STACK_SIZE
	.align		4
.L_156:
        /*033c*/ 	.byte	0x04, 0x12
        /*033e*/ 	.short	(.L_158 - .L_157)
	.align		4
.L_157:
        /*0340*/ 	.word	index@(_ZN17fastertransformer20add_V_bias_transformIfEEvPaPKiPKT_iiiiiPKfS8_S8_b)
        /*0344*/ 	.word	0x00000000


	//----- nvinfo : EIATTR_MIN_STACK_SIZE
	.align		4
.L_158:
        /*0348*/ 	.byte	0x04, 0x12
        /*034a*/ 	.short	(.L_160 - .L_159)
	.align		4
.L_159:
        /*034c*/ 	.word	index@(_ZN17fastertransformer48add_QK_bias_transform_rebuild_padding_varlen_rowI6__halfEEvPaS2_PKaPKT_S4_S7_PKiiiiiiiiiiPKfSB_SB_SB_bi)
        /*0350*/ 	.word	0x00000000


	//----- nvinfo : EIATTR_MIN_STACK_SIZE
	.align		4
.L_160:
        /*0354*/ 	.byte	0x04, 0x12
        /*0356*/ 	.short	(.L_162 - .L_161)
	.align		4
.L_161:
        /*0358*/ 	.word	index@(_ZN17fastertransformer48add_QK_bias_transform_rebuild_padding_varlen_rowIfEEvPaS1_PKaPKT_S3_S6_PKiiiiiiiiiiPKfSA_SA_SA_bi)
        /*035c*/ 	.word	0x00000000


	//----- nvinfo : EIATTR_MIN_STACK_SIZE
	.align		4
.L_162:
        /*0360*/ 	.byte	0x04, 0x12
        /*0362*/ 	.short	(.L_164 - .L_163)
	.align		4
.L_163:
        /*0364*/ 	.word	index@(_ZN17fastertransformer44add_QK_bias_transform_rebuild_padding_varlenI6__halfEEvPaS2_PKaPKT_S4_S7_PKiiiiiiiiiiPKfSB_SB_SB_b)
        /*0368*/ 	.word	0x00000000


	//----- nvinfo : EIATTR_MIN_STACK_SIZE
	.align		4
.L_164:
        /*036c*/ 	.byte	0x04, 0x12
        /*036e*/ 	.short	(.L_166 - .L_165)
	.align		4
.L_165:
        /*0370*/ 	.word	index@(_ZN17fastertransformer44add_QK_bias_transform_rebuild_padding_varlenIfEEvPaS1_PKaPKT_S3_S6_PKiiiiiiiiiiPKfSA_SA_SA_b)
        /*0374*/ 	.word	0x00000000


	//----- nvinfo : EIATTR_MIN_STACK_SIZE
	.align		4
.L_166:
        /*0378*/ 	.byte	0x04, 0x12
        /*037a*/ 	.short	(.L_168 - .L_167)
	.align		4
.L_167:
        /*037c*/ 	.word	index@(_ZN17fastertransformer37add_QK_bias_transform_rebuild_paddingI6__halfEEvPaS2_PKiPKT_S4_S7_S4_iiiiiiiPKfS9_S9_S9_S9_S9_b)
        /*0380*/ 	.word	0x00000000


	//----- nvinfo : EIATTR_MIN_STACK_SIZE
	.align		4
.L_168:
        /*0384*/ 	.byte	0x04, 0x12
        /*0386*/ 	.short	(.L_170 - .L_169)
	.align		4
.L_169:
        /*0388*/ 	.word	index@(_ZN17fastertransformer37add_QK_bias_transform_rebuild_paddingIfEEvPaS1_PKiPKT_S3_S6_S3_iiiiiiiPKfS8_S8_S8_S8_S8_b)
        /*038c*/ 	.word	0x00000000


	//----- nvinfo : EIATTR_MIN_STACK_SIZE
	.align		4
.L_170:
        /*0390*/ 	.byte	0x04, 0x12
        /*0392*/ 	.short	(.L_172 - .L_171)
	.align		4
.L_171:
        /*0394*/ 	.word	index@(_ZN17fastertransformer32add_QK_bias_transform_varlen_rowI6__halfEEvPaS2_PKaPKT_S4_S7_iiiiiiiiPKfS9_S9_S9_bi)
        /*0398*/ 	.word	0x00000000


	//----- nvinfo : EIATTR_MIN_STACK_SIZE
	.align		4
.L_172:
        /*039c*/ 	.byte	0x04, 0x12
        /*039e*/ 	.short	(.L_174 - .L_173)
	.align		4
.L_173:
        /*03a0*/ 	.word	index@(_ZN17fastertransformer32add_QK_bias_transform_varlen_rowIfEEvPaS1_PKaPKT_S3_S6_iiiiiiiiPKfS8_S8_S8_bi)
        /*03a4*/ 	.word	0x00000000


	//----- nvinfo : EIATTR_MIN_STACK_SIZE
	.align		4
.L_174:
        /*03a8*/ 	.byte	0x04, 0x12
        /*03aa*/ 	.short	(.L_176 - .L_175)
	.align		4
.L_175:
        /*03ac*/ 	.word	index@(_ZN17fastertransformer28add_QK_bias_transform_varlenI6__halfEEvPaS2_PKaPKT_S4_S7_iiiiiiiiPKfS9_S9_S9_b)
        /*03b0*/ 	.word	0x00000000


	//----- nvinfo : EIATTR_MIN_STACK_SIZE
	.align		4
.L_176:
        /*03b4*/ 	.byte	0x04, 0x12
        /*03b6*/ 	.short	(.L_178 - .L_177)
	.align		4
.L_177:
        /*03b8*/ 	.word	index@(_ZN17fastertransformer28add_QK_bias_transform_varlenIfEEvPaS1_PKaPKT_S3_S6_iiiiiiiiPKfS8_S8_S8_b)
        /*03bc*/ 	.word	0x00000000


	//----- nvinfo : EIATTR_MIN_STACK_SIZE
	.align		4
.L_178:
        /*03c0*/ 	.byte	0x04, 0x12
        /*03c2*/ 	.short	(.L_180 - .L_179)
	.align		4
.L_179:
        /*03c4*/ 	.word	index@(_ZN17fastertransformer28add_QK_bias_transform_varlenI6__halfEEvPaS2_PKiPKT_S4_S7_iiiiiiiiPKfS9_S9_S9_S9_S9_b)
        /*03c8*/ 	.word	0x00000000


	//----- nvinfo : EIATTR_MIN_STACK_SIZE
	.align		4
.L_180:
        /*03cc*/ 	.byte	0x04, 0x12
        /*03ce*/ 	.short	(.L_182 - .L_181)
	.align		4
.L_181:
        /*03d0*/ 	.word	index@(_ZN17fastertransformer21add_QK_bias_transformI6__halfEEvPaS2_PKiPKT_S4_S7_iiiiiiPKfS9_S9_S9_S9_S9_b)
        /*03d4*/ 	.word	0x00000000


	//----- nvinfo : EIATTR_MIN_STACK_SIZE
	.align		4
.L_182:
        /*03d8*/ 	.byte	0x04, 0x12
        /*03da*/ 	.short	(.L_184 - .L_183)
	.align		4
.L_183:
        /*03dc*/ 	.word	index@(_ZN17fastertransformer28add_QK_bias_transform_varlenIfEEvPaS1_PKiPKT_S3_S6_iiiiiiiiPKfS8_S8_S8_S8_S8_b)
        /*03e0*/ 	.word	0x00000000


	//----- nvinfo : EIATTR_MIN_STACK_SIZE
	.align		4
.L_184:
        /*03e4*/ 	.byte	0x04, 0x12
        /*03e6*/ 	.short	(.L_186 - .L_185)
	.align		4
.L_185:
        /*03e8*/ 	.word	index@(_ZN17fastertransformer21add_QK_bias_transformIfEEvPaS1_PKiPKT_S3_S6_iiiiiiPKfS8_S8_S8_S8_S8_b)
        /*03ec*/ 	.word	0x00000000


	//----- nvinfo : EIATTR_MIN_STACK_SIZE
	.align		4
.L_186:
        /*03f0*/ 	.byte	0x04, 0x12
        /*03f2*/ 	.short	(.L_188 - .L_187)
	.align		4
.L_187:
        /*03f4*/ 	.word	index@(_ZN17fastertransformer36add_V_bias_transform_rebuild_paddingI6__halfEEvPaPKiPKT_S4_iiiiiiPKfS9_S9_b)
        /*03f8*/ 	.word	0x00000000


	//----- nvinfo : EIATTR_MIN_STACK_SIZE
	.align		4
.L_188:
        /*03fc*/ 	.byte	0x04, 0x12
        /*03fe*/ 	.short	(.L_190 - .L_189)
	.align		4
.L_189:
        /*0400*/ 	.word	index@(_ZN17fastertransformer20add_V_bias_transformI6__halfEEvPaPKiPKT_iiiiiPKfS9_S9_b)
        /*0404*/ 	.word	0x00000000


	//----- nvinfo : EIATTR_MIN_STACK_SIZE
	.align		4
.L_190:
        /*0408*/ 	.byte	0x04, 0x12
        /*040a*/ 	.short	(.L_192 - .L_191)
	.align		4
.L_191:
        /*040c*/ 	.word	index@(_ZN17fastertransformer24mappingRemovePaddingDataEPiPKii)
        /*0410*/ 	.word	0x00000000
.L_192:


//--------------------- .nv.compat                --------------------------
	.section	.nv.compat,"",@"SHT_CUDA_COMPAT_INFO"
	.align	4
        /*0000*/ 	.byte	0x02, 0x09, 0x01, 0x00, 0x02, 0x02, 0x01, 0x00, 0x02, 0x05, 0x05, 0x00, 0x03, 0x07, 0x01, 0x01
        /*0010*/ 	.byte	0x02, 0x03, 0x00, 0x00, 0x02, 0x06, 0x01, 0x00, 0x04, 0x0b, 0x08, 0x00, 0x00, 0x00, 0x00, 0x00
        /*0020*/ 	.byte	0x00, 0x00, 0x00, 0x00


//--------------------- .nv.info._ZN17fastertransformer47add_V_bias_transform_rebuild_padding_varlen_rowI6__halfEEvPaPKaPKT_PKiiiiiiiiPKfSB_bi --------------------------
	.section	.nv.info._ZN17fastertransformer47add_V_bias_transform_rebuild_padding_varlen_rowI6__halfEEvPaPKaPKT_PKiiiiiiiiPKfSB_bi,"",@"SHT_CUDA_INFO"
	.sectionflags	@""
	.align	4


	//----- nvinfo : EIATTR_CUDA_API_VERSION
	.align		4
        /*0000*/ 	.byte	0x04, 0x37
        /*0002*/ 	.short	(.L_194 - .L_193)
.L_193:
        /*0004*/ 	.word	0x00000082


	//----- nvinfo : EIATTR_KPARAM_INFO
	.align		4
.L_194:
        /*0008*/ 	.byte	0x04, 0x17
        /*000a*/ 	.short	(.L_196 - .L_195)
.L_195:
        /*000c*/ 	.word	0x00000000
        /*0010*/ 	.short	0x000e
        /*0012*/ 	.short	0x0054
        /*0014*/ 	.byte	0x00, 0xf0, 0x11, 0x00


	//----- nvinfo : EIATTR_KPARAM_INFO
	.align		4
.L_196:
        /*0018*/ 	.byte	0x04, 0x17
        /*001a*/ 	.short	(.L_198 - .L_197)
.L_197:
        /*001c*/ 	.word	0x00000000
        /*0020*/ 	.short	0x000d
        /*0022*/ 	.short	0x0050
        /*0024*/ 	.byte	0x00, 0xf0, 0x05, 0x00


	//----- nvinfo : EIATTR_KPARAM_INFO
	.align		4
.L_198:
        /*0028*/ 	.byte	0x04, 0x17
        /*002a*/ 	.short	(.L_200 - .L_199)
.L_199:
        /*002c*/ 	.word	0x00000000
        /*0030*/ 	.short	0x000c
        /*0032*/ 	.short	0x0048
        /*0034*/ 	.byte	0x00, 0xf0, 0x21, 0x00


	//----- nvinfo : EIATTR_KPARAM_INFO
	.align		4
.L_200:
        /*0038*/ 	.byte	0x04, 0x17
        /*003a*/ 	.short	(.L_202 - .L_201)
.L_201:
        /*003c*/ 	.word	0x00000000
        /*0040*/ 	.short	0x000b
        /*0042*/ 	.short	0x0040
        /*0044*/ 	.byte	0x00, 0xf0, 0x21, 0x00


	//----- nvinfo : EIATTR_KPARAM_INFO
	.align		4
.L_202:
        /*0048*/ 	.byte	0x04, 0x17
        /*004a*/ 	.short	(.L_204 - .L_203)
.L_203:
        /*004c*/ 	.word	0x00000000
        /*0050*/ 	.short	0x000a
        /*0052*/ 	.short	0x0038
        /*0054*/ 	.byte	0x00, 0xf0, 0x11, 0x00


	//----- nvinfo : EIATTR_KPARAM_INFO
	.align		4
.L_204:
        /*0058*/ 	.byte	0x04, 0x17
        /*005a*/ 	.short	(.L_206 - .L_205)
.L_205:
        /*005c*/ 	.word	0x00000000
        /*0060*/ 	.short	0x0009
        /*0062*/ 	.short	0x0034
        /*0064*/ 	.byte	0x00, 0xf0, 0x11, 0x00


	//----- nvinfo : EIATTR_KPARAM_INFO
	.align		4
.L_206:
        /*0068*/ 	.byte	0x04, 0x17
        /*006a*/ 	.short	(.L_208 - .L_207)
.L_207:
        /*006c*/ 	.word	0x00000000
        /*0070*/ 	.short	0x0008
        /*0072*/ 	.short	0x0030
        /*0074*/ 	.byte	0x00, 0xf0, 0x11, 0x00


	//----- nvinfo : EIATTR_KPARAM_INFO
	.align		4
.L_208:
        /*0078*/ 	.byte	0x04, 0x17
        /*007a*/ 	.short	(.L_210 - .L_209)
.L_209:
        /*007c*/ 	.word	0x00000000
        /*0080*/ 	.short	0x0007
        /*0082*/ 	.short	0x002c
        /*0084*/ 	.byte	0x00, 0xf0, 0x11, 0x00


	//----- nvinfo : EIATTR_KPARAM_INFO
	.align		4
.L_210:
        /*0088*/ 	.byte	0x04, 0x17
        /*008a*/ 	.short	(.L_212 - .L_211)
.L_211:
        /*008c*/ 	.word	0x00000000
        /*0090*/ 	.short	0x0006
        /*0092*/ 	.short	0x0028
        /*0094*/ 	.byte	0x00, 0xf0, 0x11, 0x00


	//----- nvinfo : EIATTR_KPARAM_INFO
	.align		4
.L_212:
        /*0098*/ 	.byte	0x04, 0x17
        /*009a*/ 	.short	(.L_214 - .L_213)
.L_213:
        /*009c*/ 	.word	0x00000000
        /*00a0*/ 	.short	0x0005
        /*00a2*/ 	.short	0x0024
        /*00a4*/ 	.byte	0x00, 0xf0, 0x11, 0x00


	//----- nvinfo : EIATTR_KPARAM_INFO
	.align		4
.L_214:
        /*00a8*/ 	.byte	0x04, 0x17
        /*00aa*/ 	.short	(.L_216 - .L_215)
.L_215:
        /*00ac*/ 	.word	0x00000000
        /*00b0*/ 	.short	0x0004
        /*00b2*/ 	.short	0x0020
        /*00b4*/ 	.byte	0x00, 0xf0, 0x11, 0x00


	//----- nvinfo : EIATTR_KPARAM_INFO
	.align		4
.L_216:
        /*00b8*/ 	.byte	0x04, 0x17
        /*00ba*/ 	.short	(.L_218 - .L_217)
.L_217:
        /*00bc*/ 	.word	0x00000000
        /*00c0*/ 	.short	0x0003
        /*00c2*/ 	.short	0x0018
        /*00c4*/ 	.byte	0x00, 0xf0, 0x21, 0x00


	//----- nvinfo : EIATTR_KPARAM_INFO
	.align		4
.L_218:
        /*00c8*/ 	.byte	0x04, 0x17
        /*00ca*/ 	.short	(.L_220 - .L_219)
.L_219:
        /*00cc*/ 	.word	0x00000000
        /*00d0*/ 	.short	0x0002
        /*00d2*/ 	.short	0x0010
        /*00d4*/ 	.byte	0x00, 0xf0, 0x21, 0x00


	//----- nvinfo : EIATTR_KPARAM_INFO
	.align		4
.L_220:
        /*00d8*/ 	.byte	0x04, 0x17
        /*00da*/ 	.short	(.L_222 - .L_221)
.L_221:
        /*00dc*/ 	.word	0x00000000
        /*00e0*/ 	.short	0x0001
        /*00e2*/ 	.short	0x0008
        /*00e4*/ 	.byte	0x00, 0xf0, 0x21, 0x00


	//----- nvinfo : EIATTR_KPARAM_INFO
	.align		4
.L_222:
        /*00e8*/ 	.byte	0x04, 0x17
        /*00ea*/ 	.short	(.L_224 - .L_223)
.L_223:
        /*00ec*/ 	.word	0x00000000
        /*00f0*/ 	.short	0x0000
        /*00f2*/ 	.short	0x0000
        /*00f4*/ 	.byte	0x00, 0xf0, 0x21, 0x00


	//----- nvinfo : EIATTR_SPARSE_MMA_MASK
	.align		4
.L_224:
        /*00f8*/ 	.byte	0x03, 0x50
        /*00fa*/ 	.short	0x0000


	//----- nvinfo : EIATTR_MAXREG_COUNT
	.align		4
        /*00fc*/ 	.byte	0x03, 0x1b
        /*00fe*/ 	.short	0x00ff


	//----- nvinfo : EIATTR_NUM_BARRIERS
	.align		4
        /*0100*/ 	.byte	0x02, 0x4c
        /*0102*/ 	.byte	0x01
	.zero		1


	//----- nvinfo : EIATTR_MERCURY_ISA_VERSION
	.align		4
        /*0104*/ 	.byte	0x03, 0x5f
        /*0106*/ 	.short	0x0101


	//----- nvinfo : EIATTR_EXIT_INSTR_OFFSETS
	.align		4
        /*0108*/ 	.byte	0x04, 0x1c
        /*010a*/ 	.short	(.L_226 - .L_225)


	//   ....[0]....
.L_225:
        /*010c*/ 	.word	0x00000aa0


	//----- nvinfo : EIATTR_CRS_STACK_SIZE
	.align		4
.L_226:
        /*0110*/ 	.byte	0x04, 0x1e
        /*0112*/ 	.short	(.L_228 - .L_227)
.L_227:
        /*0114*/ 	.word	0x00000000


	//----- nvinfo : EIATTR_CBANK_PARAM_SIZE
	.align		4
.L_228:
        /*0118*/ 	.byte	0x03, 0x19
        /*011a*/ 	.short	0x0058


	//----- nvinfo : EIATTR_PARAM_CBANK
	.align		4
        /*011c*/ 	.byte	0x04, 0x0a
        /*011e*/ 	.short	(.L_230 - .L_229)
	.align		4
.L_229:
        /*0120*/ 	.word	index@(.nv.constant0._ZN17fastertransformer47add_V_bias_transform_rebuild_padding_varlen_rowI6__halfEEvPaPKaPKT_PKiiiiiiiiPKfSB_bi)
        /*0124*/ 	.short	0x0210
        /*0126*/ 	.short	0x0058


	//----- nvinfo : EIATTR_SW_WAR
	.align		4
.L_230:
        /*0128*/ 	.byte	0x04, 0x36
        /*012a*/ 	.short	(.L_232 - .L_231)
.L_231:
        /*012c*/ 	.word	0x00000008
.L_232:


//--------------------- .nv.info._ZN17fastertransformer47add_V_bias_transform_rebuild_padding_varlen_rowIfEEvPaPKaPKT_PKiiiiiiiiPKfSA_bi --------------------------
	.section	.nv.info._ZN17fastertransformer47add_V_bias_transform_rebuild_padding_varlen_rowIfEEvPaPKaPKT_PKiiiiiiiiPKfSA_bi,"",@"SHT_CUDA_INFO"
	.sectionflags	@""
	.align	4


	//----- nvinfo : EIATTR_CUDA_API_VERSION
	.align		4
        /*0000*/ 	.byte	0x04, 0x37
        /*0002*/ 	.short	(.L_234 - .L_233)
.L_233:
        /*0004*/ 	.word	0x00000082


	//----- nvinfo : EIATTR_KPARAM_INFO
	.align		4
.L_234:
        /*0008*/ 	.byte	0x04, 0x17
        /*000a*/ 	.short	(.L_236 - .L_235)
.L_235:
        /*000c*/ 	.word	0x00000000
        /*0010*/ 	.short	0x000e
        /*0012*/ 	.short	0x0054
        /*0014*/ 	.byte	0x00, 0xf0, 0x11, 0x00


	//----- nvinfo : EIATTR_KPARAM_INFO
	.align		4
.L_236:
        /*0018*/ 	.byte	0x04, 0x17
        /*001a*/ 	.short	(.L_238 - .L_237)
.L_237:
        /*001c*/ 	.word	0x00000000
        /*0020*/ 	.short	0x000d
        /*0022*/ 	.short	0x0050
        /*0024*/ 	.byte	0x00, 0xf0, 0x05, 0x00


	//----- nvinfo : EIATTR_KPARAM_INFO
	.align		4
.L_238:
        /*0028*/ 	.byte	0x04, 0x17
        /*002a*/ 	.short	(.L_240 - .L_239)
.L_239:
        /*002c*/ 	.word	0x00000000
        /*0030*/ 	.short	0x000c
        /*0032*/ 	.short	0x0048
        /*0034*/ 	.byte	0x00, 0xf0, 0x21, 0x00


	//----- nvinfo : EIATTR_KPARAM_INFO
	.align		4
.L_240:
        /*0038*/ 	.byte	0x04, 0x17
        /*003a*/ 	.short	(.L_242 - .L_241)
.L_241:
        /*003c*/ 	.word	0x00000000
        /*0040*/ 	.short	0x000b
        /*0042*/ 	.short	0x0040
        /*0044*/ 	.byte	0x00, 0xf0, 0x21, 0x00


	//----- nvinfo : EIATTR_KPARAM_INFO
	.align		4
.L_242:
        /*0048*/ 	.byte	0x04, 0x17
        /*004a*/ 	.short	(.L_244 - .L_243)
.L_243:
        /*004c*/ 	.word	0x00000000
        /*0050*/ 	.short	0x000a
        /*0052*/ 	.short	0x0038
        /*0054*/ 	.byte	0x00, 0xf0, 0x11, 0x00


	//----- nvinfo : EIATTR_KPARAM_INFO
	.align		4
.L_244:
        /*0058*/ 	.byte	0x04, 0x17
        /*005a*/ 	.short	(.L_246 - .L_245)
.L_245:
        /*005c*/ 	.word	0x00000000
        /*0060*/ 	.short	0x0009
        /*0062*/ 	.short	0x0034
        /*0064*/ 	.byte	0x00, 0xf0, 0x11, 0x00


	//----- nvinfo : EIATTR_KPARAM_INFO
	.align		4
.L_246:
        /*0068*/ 	.byte	0x04, 0x17
        /*006a*/ 	.short	(.L_248 - .L_247)
.L_247:
        /*006c*/ 	.word	0x00000000
        /*0070*/ 	.short	0x0008
        /*0072*/ 	.short	0x0030
        /*0074*/ 	.byte	0x00, 0xf0, 0x11, 0x00


	//----- nvinfo : EIATTR_KPARAM_INFO
	.align		4
.L_248:
        /*0078*/ 	.byte	0x04, 0x17
        /*007a*/ 	.short	(.L_250 - .L_249)
.L_249:
        /*007c*/ 	.word	0x00000000
        /*0080*/ 	.short	0x0007
        /*0082*/ 	.short	0x002c
        /*0084*/ 	.byte	0x00, 0xf0, 0x11, 0x00


	//----- nvinfo : EIATTR_KPARAM_INFO
	.align		4
.L_250:
        /*0088*/ 	.byte	0x04, 0x17
        /*008a*/ 	.short	(.L_252 - .L_251)
.L_251:
        /*008c*/ 	.word	0x00000000
        /*0090*/ 	.short	0x0006
        /*0092*/ 	.short	0x0028
        /*0094*/ 	.byte	0x00, 0xf0, 0x11, 0x00


	//----- nvinfo : EIATTR_KPARAM_INFO
	.align		4
.L_252:
        /*0098*/ 	.byte	0x04, 0x17
        /*009a*/ 	.short	(.L_254 - .L_253)
.L_253:
        /*009c*/ 	.word	0x00000000
        /*00a0*/ 	.short	0x0005
        /*00a2*/ 	.short	0x0024
        /*00a4*/ 	.byte	0x00, 0xf0, 0x11, 0x00


	//----- nvinfo : EIATTR_KPARAM_INFO
	.align		4
.L_254:
        /*00a8*/ 	.byte	0x04, 0x17
        /*00aa*/ 	.short	(.L_256 - .L_255)
.L_255:
        /*00ac*/ 	.word	0x00000000
        /*00b0*/ 	.short	0x0004
        /*00b2*/ 	.short	0x0020
        /*00b4*/ 	.byte	0x00, 0xf0, 0x11, 0x00


	//----- nvinfo : EIATTR_KPARAM_INFO
	.align		4
.L_256:
        /*00b8*/ 	.byte	0x04, 0x17
        /*00ba*/ 	.short	(.L_258 - .L_257)
.L_257:
        /*00bc*/ 	.word	0x00000000
        /*00c0*/ 	.short	0x0003
        /*00c2*/ 	.short	0x0018
        /*00c4*/ 	.byte	0x00, 0xf0, 0x21, 0x00


	//----- nvinfo : EIATTR_KPARAM_INFO
	.align		4
.L_258:
        /*00c8*/ 	.byte	0x04, 0x17
        /*00ca*/ 	.short	(.L_260 - .L_259)
.L_259:
        /*00cc*/ 	.word	0x00000000
        /*00d0*/ 	.short	0x0002
        /*00d2*/ 	.short	0x0010
        /*00d4*/ 	.byte	0x00, 0xf0, 0x21, 0x00


	//----- nvinfo : EIATTR_KPARAM_INFO
	.align		4
.L_260:
        /*00d8*/ 	.byte	0x04, 0x17
        /*00da*/ 	.short	(.L_262 - .L_261)
.L_261:
        /*00dc*/ 	.word	0x00000000
        /*00e0*/ 	.short	0x0001
        /*00e2*/ 	.short	0x0008
        /*00e4*/ 	.byte	0x00, 0xf0, 0x21, 0x00


	//----- nvinfo : EIATTR_KPARAM_INFO
	.align		4
.L_262:
        /*00e8*/ 	.byte	0x04, 0x17
        /*00ea*/ 	.short	(.L_264 - .L_263)
.L_263:
        /*00ec*/ 	.word	0x00000000
        /*00f0*/ 	.short	0x0000
        /*00f2*/ 	.short	0x0000
        /*00f4*/ 	.byte	0x00, 0xf0, 0x21, 0x00


	//----- nvinfo : EIATTR_SPARSE_MMA_MASK
	.align		4
.L_264:
        /*00f8*/ 	.byte	0x03, 0x50
        /*00fa*/ 	.short	0x0000


	//----- nvinfo : EIATTR_MAXREG_COUNT
	.align		4
        /*00fc*/ 	.byte	0x03, 0x1b
        /*00fe*/ 	.short	0x00ff


	//----- nvinfo : EIATTR_NUM_BARRIERS
	.align		4
        /*0100*/ 	.byte	0x02, 0x4c
        /*0102*/ 	.byte	0x01
	.zero		1


	//----- nvinfo : EIATTR_MERCURY_ISA_VERSION
	.align		4
        /*0104*/ 	.byte	0x03, 0x5f
        /*0106*/ 	.short	0x0101


	//----- nvinfo : EIATTR_EXIT_INSTR_OFFSETS
	.align		4
        /*0108*/ 	.byte	0x04, 0x1c
        /*010a*/ 	.short	(.L_266 - .L_265)


	//   ....[0]....
.L_265:
        /*010c*/ 	.word	0x00000a60


	//----- nvinfo : EIATTR_CRS_STACK_SIZE
	.align		4
.L_266:
        /*0110*/ 	.byte	0x04, 0x1e
        /*0112*/ 	.short	(.L_268 - .L_267)
.L_267:
        /*0114*/ 	.word	0x00000000


	//----- nvinfo : EIATTR_CBANK_PARAM_SIZE
	.align		4
.L_268:
        /*0118*/ 	.byte	0x03, 0x19
        /*011a*/ 	.short	0x0058


	//----- nvinfo : EIATTR_PARAM_CBANK
	.align		4
        /*011c*/ 	.byte	0x04, 0x0a
        /*011e*/ 	.short	(.L_270 - .L_269)
	.align		4
.L_269:
        /*0120*/ 	.word	index@(.nv.constant0._ZN17fastertransformer47add_V_bias_transform_rebuild_padding_varlen_rowIfEEvPaPKaPKT_PKiiiiiiiiPKfSA_bi)
        /*0124*/ 	.short	0x0210
        /*0126*/ 	.short	0x0058


	//----- nvinfo : EIATTR_SW_WAR
	.align		4
.L_270:
        /*0128*/ 	.byte	0x04, 0x36
        /*012a*/ 	.short	(.L_272 - .L_271)
.L_271:
        /*012c*/ 	.word	0x00000008
.L_272:


//--------------------- .nv.info._ZN17fastertransformer43add_V_bias_transform_rebuild_padding_varlenI6__halfEEvPaPKaPKT_PKiiiiiiiiPKfSB_b --------------------------
	.section	.nv.info._ZN17fastertransformer43add_V_bias_transform_rebuild_padding_varlenI6__halfEEvPaPKaPKT_PKiiiiiiiiPKfSB_b,"",@"SHT_CUDA_INFO"
	.sectionflags	@""
	.align	4


	//----- nvinfo : EIATTR_CUDA_API_VERSION
	.align		4
        /*0000*/ 	.byte	0x04, 0x37
        /*0002*/ 	.short	(.L_274 - .L_273)
.L_273:
        /*0004*/ 	.word	0x00000082


	//----- nvinfo : EIATTR_KPARAM_INFO
	.align		4
.L_274:
        /*0008*/ 	.byte	0x04, 0x17
        /*000a*/ 	.short	(.L_276 - .L_275)
.L_275:
        /*000c*/ 	.word	0x00000000
        /*0010*/ 	.short	0x000d
        /*0012*/ 	.short	0x0050
        /*0014*/ 	.byte	0x00, 0xf0, 0x05, 0x00


	//----- nvinfo : EIATTR_KPARAM_INFO
	.align		4
.L_276:
        /*0018*/ 	.byte	0x04, 0x17
        /*001a*/ 	.short	(.L_278 - .L_277)
.L_277:
        /*001c*/ 	.word	0x00000000
        /*0020*/ 	.short	0x000c
        /*0022*/ 	.short	0x0048
        /*0024*/ 	.byte	0x00, 0xf0, 0x21, 0x00


	//----- nvinfo : EIATTR_KPARAM_INFO
	.align		4
.L_278:
        /*0028*/ 	.byte	0x04, 0x17
        /*002a*/ 	.short	(.L_280 - .L_279)
.L_279:
        /*002c*/ 	.word	0x00000000
        /*0030*/ 	.short	0x000b
        /*0032*/ 	.short	0x0040
        /*0034*/ 	.byte	0x00, 0xf0, 0x21, 0x00


	//----- nvinfo : EIATTR_KPARAM_INFO
	.align		4
.L_280:
        /*0038*/ 	.byte	0x04, 0x17
        /*003a*/ 	.short	(.L_282 - .L_281)
.L_281:
        /*003c*/ 	.word	0x00000000
        /*0040*/ 	.short	0x000a
        /*0042*/ 	.short	0x0038
        /*0044*/ 	.byte	0x00, 0xf0, 0x11, 0x00


	//----- nvinfo : EIATTR_KPARAM_INFO
	.align		4
.L_282:
        /*0048*/ 	.byte	0x04, 0x17
        /*004a*/ 	.short	(.L_284 - .L_283)
.L_283:
        /*004c*/ 	.word	0x00000000
        /*0050*/ 	.short	0x0009
        /*0052*/ 	.short	0x0034
        /*0054*/ 	.byte	0x00, 0xf0, 0x11, 0x00


	//----- nvinfo : EIATTR_KPARAM_INFO
	.align		4
.L_284:
        /*0058*/ 	.byte	0x04, 0x17
        /*005a*/ 	.short	(.L_286 - .L_285)
.L_285:
        /*005c*/ 	.word	0x00000000
        /*0060*/ 	.short	0x0008
        /*0062*/ 	.short	0x0030
        /*0064*/ 	.byte	0x00, 0xf0, 0x11, 0x00


	//----- nvinfo : EIATTR_KPARAM_INFO
	.align		4
.L_286:
        /*0068*/ 	.byte	0x04, 0x17
        /*006a*/ 	.short	(.L_288 - .L_287)
.L_287:
        /*006c*/ 	.word	0x00000000
        /*0070*/ 	.short	0x0007
        /*0072*/ 	.short	0x002c
        /*0074*/ 	.byte	0x00, 0xf0, 0x11, 0x00


	//----- nvinfo : EIATTR_KPARAM_INFO
	.align		4
.L_288:
        /*0078*/ 	.byte	0x04, 0x17
        /*007a*/ 	.short	(.L_290 - .L_289)
.L_289:
        /*007c*/ 	.word	0x00000000
        /*0080*/ 	.short	0x0006
        /*0082*/ 	.short	0x0028
        /*0084*/ 	.byte	0x00, 0xf0, 0x11, 0x00


	//----- nvinfo : EIATTR_KPARAM_INFO
	.align		4
.L_290:
        /*0088*/ 	.byte	0x04, 0x17
        /*008a*/ 	.short	(.L_292 - .L_291)
.L_291:
        /*008c*/ 	.word	0x00000000
        /*0090*/ 	.short	0x0005
        /*0092*/ 	.short	0x0024
        /*0094*/ 	.byte	0x00, 0xf0, 0x11, 0x00


	//----- nvinfo : EIATTR_KPARAM_INFO
	.align		4
.L_292:
        /*0098*/ 	.byte	0x04, 0x17
        /*009a*/ 	.short	(.L_294 - .L_293)
.L_293:
        /*009c*/ 	.word	0x00000000
        /*00a0*/ 	.short	0x0004
        /*00a2*/ 	.short	0x0020
        /*00a4*/ 	.byte	0x00, 0xf0, 0x11, 0x00


	//----- nvinfo : EIATTR_KPARAM_INFO
	.align		4
.L_294:
        /*00a8*/ 	.byte	0x04, 0x17
        /*00aa*/ 	.short	(.L_296 - .L_295)
.L_295:
        /*00ac*/ 	.word	0x00000000
        /*00b0*/ 	.short	0x0003
        /*00b2*/ 	.short	0x0018
        /*00b4*/ 	.byte	0x00, 0xf0, 0x21, 0x00


	//----- nvinfo : EIATTR_KPARAM_INFO
	.align		4
.L_296:
        /*00b8*/ 	.byte	0x04, 0x17
        /*00ba*/ 	.short	(.L_298 - .L_297)
.L_297:
        /*00bc*/ 	.word	0x00000000
        /*00c0*/ 	.short	0x0002
        /*00c2*/ 	.short	0x0010
        /*00c4*/ 	.byte	0x00, 0xf0, 0x21, 0x00


	//----- nvinfo : EIATTR_KPARAM_INFO
	.align		4
.L_298:
        /*00c8*/ 	.byte	0x04, 0x17
        /*00ca*/ 	.short	(.L_300 - .L_299)
.L_299:
        /*00cc*/ 	.word	0x00000000
        /*00d0*/ 	.short	0x0001
        /*00d2*/ 	.short	0x0008
        /*00d4*/ 	.byte	0x00, 0xf0, 0x21, 0x00


	//----- nvinfo : EIATTR_KPARAM_INFO
	.align		4
.L_300:
        /*00d8*/ 	.byte	0x04, 0x17
        /*00da*/ 	.short	(.L_302 - .L_301)
.L_301:
        /*00dc*/ 	.word	0x00000000
        /*00e0*/ 	.short	0x0000
        /*00e2*/ 	.short	0x0000
        /*00e4*/ 	.byte	0x00, 0xf0, 0x21, 0x00


	//----- nvinfo : EIATTR_SPARSE_MMA_MASK
	.align		4
.L_302:
        /*00e8*/ 	.byte	0x03, 0x50
        /*00ea*/ 	.short	0x0000


	//----- nvinfo : EIATTR_MAXREG_COUNT
	.align		4
        /*00ec*/ 	.byte	0x03, 0x1b
        /*00ee*/ 	.short	0x00ff


	//----- nvinfo : EIATTR_NUM_BARRIERS
	.align		4
        /*00f0*/ 	.byte	0x02, 0x4c
        /*00f2*/ 	.byte	0x01
	.zero		1


	//----- nvinfo : EIATTR_MERCURY_ISA_VERSION
	.align		4
        /*00f4*/ 	.byte	0x03, 0x5f
        /*00f6*/ 	.short	0x0101


	//----- nvinfo : EIATTR_EXIT_INSTR_OFFSETS
	.align		4
        /*00f8*/ 	.byte	0x04, 0x1c
        /*00fa*/ 	.short	(.L_304 - .L_303)


	//   ....[0]....
.L_303:
        /*00fc*/ 	.word	0x00000ae0


	//----- nvinfo : EIATTR_CRS_STACK_SIZE
	.align		4
.L_304:
        /*0100*/ 	.byte	0x04, 0x1e
        /*0102*/ 	.short	(.L_306 - .L_305)
.L_305:
        /*0104*/ 	.word	0x00000000


	//----- nvinfo : EIATTR_CBANK_PARAM_SIZE
	.align		4
.L_306:
        /*0108*/ 	.byte	0x03, 0x19
        /*010a*/ 	.short	0x0051


	//----- nvinfo : EIATTR_PARAM_CBANK
	.align		4
        /*010c*/ 	.byte	0x04, 0x0a
        /*010e*/ 	.short	(.L_308 - .L_307)
	.align		4
.L_307:
        /*0110*/ 	.word	index@(.nv.constant0._ZN17fastertransformer43add_V_bias_transform_rebuild_padding_varlenI6__halfEEvPaPKaPKT_PKiiiiiiiiPKfSB_b)
        /*0114*/ 	.short	0x0210
        /*0116*/ 	.short	0x0051


	//----- nvinfo : EIATTR_SW_WAR
	.align		4
.L_308:
        /*0118*/ 	.byte	0x04, 0x36
        /*011a*/ 	.short	(.L_310 - .L_309)
.L_309:
        /*011c*/ 	.word	0x00000008
.L_310:


//--------------------- .nv.info._ZN17fastertransformer43add_V_bias_transform_rebuild_padding_varlenIfEEvPaPKaPKT_PKiiiiiiiiPKfSA_b --------------------------
	.section	.nv.info._ZN17fastertransformer43add_V_bias_transform_rebuild_padding_varlenIfEEvPaPKaPKT_PKiiiiiiiiPKfSA_b,"",@"SHT_CUDA_INFO"
	.sectionflags	@""
	.align	4


	//----- nvinfo : EIATTR_CUDA_API_VERSION
	.align		4
        /*0000*/ 	.byte	0x04, 0x37
        /*0002*/ 	.short	(.L_312 - .L_311)
.L_311:
        /*0004*/ 	.word	0x00000082


	//----- nvinfo : EIATTR_KPARAM_INFO
	.align		4
.L_312:
        /*0008*/ 	.byte	0x04, 0x17
        /*000a*/ 	.short	(.L_314 - .L_313)
.L_313:
        /*000c*/ 	.word	0x00000000
        /*0010*/ 	.short	0x000d
        /*0012*/ 	.short	0x0050
        /*0014*/ 	.byte	0x00, 0xf0, 0x05, 0x00


	//----- nvinfo : EIATTR_KPARAM_INFO
	.align		4
.L_314:
        /*0018*/ 	.byte	0x04, 0x17
        /*001a*/ 	.short	(.L_316 - .L_315)
.L_315:
        /*001c*/ 	.word	0x00000000
        /*0020*/ 	.short	0x000c
        /*0022*/ 	.short	0x0048
        /*0024*/ 	.byte	0x00, 0xf0, 0x21, 0x00


	//----- nvinfo : EIATTR_KPARAM_INFO
	.align		4
.L_316:
        /*0028*/ 	.byte	0x04, 0x17
        /*002a*/ 	.short	(.L_318 - .L_317)
.L_317:
        /*002c*/ 	.word	0x00000000
        /*0030*/ 	.short	0x000b
        /*0032*/ 	.short	0x0040
        /*0034*/ 	.byte	0x00, 0xf0, 0x21, 0x00


	//----- nvinfo : EIATTR_KPARAM_INFO
	.align		4
.L_318:
        /*0038*/ 	.byte	0x04, 0x17
        /*003a*/ 	.short	(.L_320 - .L_319)
.L_319:
        /*003c*/ 	.word	0x00000000
        /*0040*/ 	.short	0x000a
        /*0042*/ 	.short	0x0038
        /*0044*/ 	.byte	0x00, 0xf0, 0x11, 0x00


	//----- nvinfo : EIATTR_KPARAM_INFO
	.align		4
.L_320:
        /*0048*/ 	.byte	0x04, 0x17
        /*004a*/ 	.short	(.L_322 - .L_321)
.L_321:
        /*004c*/ 	.word	0x00000000
        /*0050*/ 	.short	0x0009
        /*0052*/ 	.short	0x0034
        /*0054*/ 	.byte	0x00, 0xf0, 0x11, 0x00


	//----- nvinfo : EIATTR_KPARAM_INFO
	.align		4
.L_322:
        /*0058*/ 	.byte	0x04, 0x17
        /*005a*/ 	.short	(.L_324 - .L_323)
.L_323:
        /*005c*/ 	.word	0x00000000
        /*0060*/ 	.short	0x0008
        /*0062*/ 	.short	0x0030
        /*0064*/ 	.byte	0x00, 0xf0, 0x11, 0x00


	//----- nvinfo : EIATTR_KPARAM_INFO
	.align		4
.L_324:
        /*0068*/ 	.byte	0x04, 0x17
        /*006a*/ 	.short	(.L_326 - .L_325)
.L_325:
        /*006c*/ 	.word	0x00000000
        /*0070*/ 	.short	0x0007
        /*0072*/ 	.short	0x002c
        /*0074*/ 	.byte	0x00, 0xf0, 0x11, 0x00


	//----- nvinfo : EIATTR_KPARAM_INFO
	.align		4
.L_326:
        /*0078*/ 	.byte	0x04, 0x17
        /*007a*/ 	.short	(.L_328 - .L_327)
.L_327:
        /*007c*/ 	.word	0x00000000
        /*0080*/ 	.short	0x0006
        /*0082*/ 	.short	0x0028
        /*0084*/ 	.byte	0x00, 0xf0, 0x11, 0x00


	//----- nvinfo : EIATTR_KPARAM_INFO
	.align		4
.L_328:
        /*0088*/ 	.byte	0x04, 0x17
        /*008a*/ 	.short	(.L_330 - .L_329)
.L_329:
        /*008c*/ 	.word	0x00000000
        /*0090*/ 	.short	0x0005
        /*0092*/ 	.short	0x0024
        /*0094*/ 	.byte	0x00, 0xf0, 0x11, 0x00


	//----- nvinfo : EIATTR_KPARAM_INFO
	.align		4
.L_330:
        /*0098*/ 	.byte	0x04, 0x17
        /*009a*/ 	.short	(.L_332 - .L_331)
.L_331:
        /*009c*/ 	.word	0x00000000
        /*00a0*/ 	.short	0x0004
        /*00a2*/ 	.short	0x0020
        /*00a4*/ 	.byte	0x00, 0xf0, 0x11, 0x00


	//----- nvinfo : EIATTR_KPARAM_INFO
	.align		4
.L_332:
        /*00a8*/ 	.byte	0x04, 0x17
        /*00aa*/ 	.short	(.L_334 - .L_333)
.L_333:
        /*00ac*/ 	.word	0x00000000
        /*00b0*/ 	.short	0x0003
        /*00b2*/ 	.short	0x0018
        /*00b4*/ 	.byte	0x00, 0xf0, 0x21, 0x00


	//----- nvinfo : EIATTR_KPARAM_INFO
	.align		4
.L_334:
        /*00b8*/ 	.byte	0x04, 0x17
        /*00ba*/ 	.short	(.L_336 - .L_335)
.L_335:
        /*00bc*/ 	.word	0x00000000
        /*00c0*/ 	.short	0x0002
        /*00c2*/ 	.short	0x0010
        /*00c4*/ 	.byte	0x00, 0xf0, 0x21, 0x00


	//----- nvinfo : EIATTR_KPARAM_INFO
	.align		4
.L_336:
        /*00c8*/ 	.byte	0x04, 0x17
        /*00ca*/ 	.short	(.L_338 - .L_337)
.L_337:
        /*00cc*/ 	.word	0x00000000
        /*00d0*/ 	.short	0x0001
        /*00d2*/ 	.short	0x0008
        /*00d4*/ 	.byte	0x00, 0xf0, 0x21, 0x00


	//----- nvinfo : EIATTR_KPARAM_INFO
	.align		4
.L_338:
        /*00d8*/ 	.byte	0x04, 0x17
        /*00da*/ 	.short	(.L_340 - .L_339)
.L_339:
        /*00dc*/ 	.word	0x00000000
        /*00e0*/ 	.short	0x0000
        /*00e2*/ 	.short	0x0000
        /*00e4*/ 	.byte	0x00, 0xf0, 0x21, 0x00


	//----- nvinfo : EIATTR_SPARSE_MMA_MASK
	.align		4
.L_340:
        /*00e8*/ 	.byte	0x03, 0x50
        /*00ea*/ 	.short	0x0000


	//----- nvinfo : EIATTR_MAXREG_COUNT
	.align		4
        /*00ec*/ 	.byte	0x03, 0x1b
        /*00ee*/ 	.short	0x00ff


	//----- nvinfo : EIATTR_NUM_BARRIERS
	.align		4
        /*00f0*/ 	.byte	0x02, 0x4c
        /*00f2*/ 	.byte	0x01
	.zero		1


	//----- nvinfo : EIATTR_MERCURY_ISA_VERSION
	.align		4
        /*00f4*/ 	.byte	0x03, 0x5f
        /*00f6*/ 	.short	0x0101


	//----- nvinfo : EIATTR_EXIT_INSTR_OFFSETS
	.align		4
        /*00f8*/ 	.byte	0x04, 0x1c
        /*00fa*/ 	.short	(.L_342 - .L_341)


	//   ....[0]....
.L_341:
        /*00fc*/ 	.word	0x00000aa0


	//----- nvinfo : EIATTR_CRS_STACK_SIZE
	.align		4
.L_342:
        /*0100*/ 	.byte	0x04, 0x1e
        /*0102*/ 	.short	(.L_344 - .L_343)
.L_343:
        /*0104*/ 	.word	0x00000000


	//----- nvinfo : EIATTR_CBANK_PARAM_SIZE
	.align		4
.L_344:
        /*0108*/ 	.byte	0x03, 0x19
        /*010a*/ 	.short	0x0051


	//----- nvinfo : EIATTR_PARAM_CBANK
	.align		4
        /*010c*/ 	.byte	0x04, 0x0a
        /*010e*/ 	.short	(.L_346 - .L_345)
	.align		4
.L_345:
        /*0110*/ 	.word	index@(.nv.constant0._ZN17fastertransformer43add_V_bias_transform_rebuild_padding_varlenIfEEvPaPKaPKT_PKiiiiiiiiPKfSA_b)
        /*0114*/ 	.short	0x0210
        /*0116*/ 	.short	0x0051


	//----- nvinfo : EIATTR_SW_WAR
	.align		4
.L_346:
        /*0118*/ 	.byte	0x04, 0x36
        /*011a*/ 	.short	(.L_348 - .L_347)
.L_347:
        /*011c*/ 	.word	0x00000008
.L_348:


//--------------------- .nv.info._ZN17fastertransformer36add_V_bias_transform_rebuild_paddingIfEEvPaPKiPKT_S3_iiiiiiPKfS8_S8_b --------------------------
	.section	.nv.info._ZN17fastertransformer36add_V_bias_transform_rebuild_paddingIfEEvPaPKiPKT_S3_iiiiiiPKfS8_S8_b,"",@"SHT_CUDA_INFO"
	.sectionflags	@""
	.align	4


	//----- nvinfo : EIATTR_CUDA_API_VERSION
	.align		4
        /*0000*/ 	.byte	0x04, 0x37
        /*0002*/ 	.short	(.L_350 - .L_349)
.L_349:
        /*0004*/ 	.word	0x00000082


	//----- nvinfo : EIATTR_KPARAM_INFO
	.align		4
.L_350:
        /*0008*/ 	.byte	0x04, 0x17
        /*000a*/ 	.short	(.L_352 - .L_351)
.L_351:
        /*000c*/ 	.word	0x00000000
        /*0010*/ 	.short	0x000d
        /*0012*/ 	.short	0x0050
        /*0014*/ 	.byte	0x00, 0xf0, 0x05, 0x00


	//----- nvinfo : EIATTR_KPARAM_INFO
	.align		4
.L_352:
        /*0018*/ 	.byte	0x04, 0x17
        /*001a*/ 	.short	(.L_354 - .L_353)
.L_353:
        /*001c*/ 	.word	0x00000000
        /*0020*/ 	.short	0x000c
        /*0022*/ 	.short	0x0048
        /*0024*/ 	.byte	0x00, 0xf0, 0x21, 0x00


	//----- nvinfo : EIATTR_KPARAM_INFO
	.align		4
.L_354:
        /*0028*/ 	.byte	0x04, 0x17
        /*002a*/ 	.short	(.L_356 - .L_355)
.L_355:
        /*002c*/ 	.word	0x00000000
        /*0030*/ 	.short	0x000b
        /*0032*/ 	.short	0x0040
        /*0034*/ 	.byte	0x00, 0xf0, 0x21, 0x00


	//----- nvinfo : EIATTR_KPARAM_INFO
	.align		4
.L_356:
        /*0038*/ 	.byte	0x04, 0x17
        /*003a*/ 	.short	(.L_358 - .L_357)
.L_357:
        /*003c*/ 	.word	0x00000000
        /*0040*/ 	.short	0x000a
        /*0042*/ 	.short	0x0038
        /*0044*/ 	.byte	0x00, 0xf0, 0x21, 0x00


	//----- nvinfo : EIATTR_KPARAM_INFO
	.align		4
.L_358:
        /*0048*/ 	.byte	0x04, 0x17
        /*004a*/ 	.short	(.L_360 - .L_359)
.L_359:
        /*004c*/ 	.word	0x00000000
        /*0050*/ 	.short	0x0009
        /*0052*/ 	.short	0x0034
        /*0054*/ 	.byte	0x00, 0xf0, 0x11, 0x00


	//----- nvinfo : EIATTR_KPARAM_INFO
	.align		4
.L_360:
        /*0058*/ 	.byte	0x04, 0x17
        /*005a*/ 	.short	(.L_362 - .L_361)
.L_361:
        /*005c*/ 	.word	0x00000000
        /*0060*/ 	.short	0x0008
        /*0062*/ 	.short	0x0030
        /*0064*/ 	.byte	0x00, 0xf0, 0x11, 0x00


	//----- nvinfo : EIATTR_KPARAM_INFO
	.align		4
.L_362:
        /*0068*/ 	.byte	0x04, 0x17
        /*006a*/ 	.short	(.L_364 - .L_363)
.L_363:
        /*006c*/ 	.word	0x00000000
        /*0070*/ 	.short	0x0007
        /*0072*/ 	.short	0x002c
        /*0074*/ 	.byte	0x00, 0xf0, 0x11, 0x00


	//----- nvinfo : EIATTR_KPARAM_INFO
	.align		4
.L_364:
        /*0078*/ 	.byte	0x04, 0x17
        /*007a*/ 	.short	(.L_366 - .L_365)
.L_365:
        /*007c*/ 	.word	0x00000000
        /*0080*/ 	.short	0x0006
        /*0082*/ 	.short	0x0028
        /*0084*/ 	.byte	0x00, 0xf0, 0x11, 0x00


	//----- nvinfo : EIATTR_KPARAM_INFO
	.align		4
.L_366:
        /*0088*/ 	.byte	0x04, 0x17
        /*008a*/ 	.short	(.L_368 - .L_367)
.L_367:
        /*008c*/ 	.word	0x00000000
        /*0090*/ 	.short	0x0005
        /*0092*/ 	.short	0x0024
        /*0094*/ 	.byte	0x00, 0xf0, 0x11, 0x00


	//----- nvinfo : EIATTR_KPARAM_INFO
	.align		4
.L_368:
        /*0098*/ 	.byte	0x04, 0x17
        /*009a*/ 	.short	(.L_370 - .L_369)
.L_369:
        /*009c*/ 	.word	0x00000000
        /*00a0*/ 	.short	0x0004
        /*00a2*/ 	.short	0x0020
        /*00a4*/ 	.byte	0x00, 0xf0, 0x11, 0x00


	//----- nvinfo : EIATTR_KPARAM_INFO
	.align		4
.L_370:
        /*00a8*/ 	.byte	0x04, 0x17
        /*00aa*/ 	.short	(.L_372 - .L_371)
.L_371:
        /*00ac*/ 	.word	0x00000000
        /*00b0*/ 	.short	0x0003
        /*00b2*/ 	.short	0x0018
        /*00b4*/ 	.byte	0x00, 0xf0, 0x21, 0x00


	//----- nvinfo : EIATTR_KPARAM_INFO
	.align		4
.L_372:
        /*00b8*/ 	.byte	0x04, 0x17
        /*00ba*/ 	.short	(.L_374 - .L_373)
.L_373:
        /*00bc*/ 	.word	0x00000000
        /*00c0*/ 	.short	0x0002
        /*00c2*/ 	.short	0x0010
        /*00c4*/ 	.byte	0x00, 0xf0, 0x21, 0x00


	//----- nvinfo : EIATTR_KPARAM_INFO
	.align		4
.L_374:
        /*00c8*/ 	.byte	0x04, 0x17
        /*00ca*/ 	.short	(.L_376 - .L_375)
.L_375:
        /*00cc*/ 	.word	0x00000000
        /*00d0*/ 	.short	0x0001
        /*00d2*/ 	.short	0x0008
        /*00d4*/ 	.byte	0x00, 0xf0, 0x21, 0x00


	//----- nvinfo : EIATTR_KPARAM_INFO
	.align		4
.L_376:
        /*00d8*/ 	.byte	0x04, 0x17
        /*00da*/ 	.short	(.L_378 - .L_377)
.L_377:
        /*00dc*/ 	.word	0x00000000
        /*00e0*/ 	.short	0x0000
        /*00e2*/ 	.short	0x0000
        /*00e4*/ 	.byte	0x00, 0xf0, 0x21, 0x00


	//----- nvinfo : EIATTR_SPARSE_MMA_MASK
	.align		4
.L_378:
        /*00e8*/ 	.byte	0x03, 0x50
        /*00ea*/ 	.short	0x0000


	//----- nvinfo : EIATTR_MAXREG_COUNT
	.align		4
        /*00ec*/ 	.byte	0x03, 0x1b
        /*00ee*/ 	.short	0x00ff


	//----- nvinfo : EIATTR_NUM_BARRIERS
	.align		4
        /*00f0*/ 	.byte	0x02, 0x4c
        /*00f2*/ 	.byte	0x01
	.zero		1


	//----- nvinfo : EIATTR_MERCURY_ISA_VERSION
	.align		4
        /*00f4*/ 	.byte	0x03, 0x5f
        /*00f6*/ 	.short	0x0101


	//----- nvinfo : EIATTR_EXIT_INSTR_OFFSETS
	.align		4
        /*00f8*/ 	.byte	0x04, 0x1c
        /*00fa*/ 	.short	(.L_380 - .L_379)


	//   ....[0]....
.L_379:
        /*00fc*/ 	.word	0x00000a00


	//----- nvinfo : EIATTR_CRS_STACK_SIZE
	.align		4
.L_380:
        /*0100*/ 	.byte	0x04, 0x1e
        /*0102*/ 	.short	(.L_382 - .L_381)
.L_381:
        /*0104*/ 	.word	0x00000000


	//----- nvinfo : EIATTR_CBANK_PARAM_SIZE
	.align		4
.L_382:
        /*0108*/ 	.byte	0x03, 0x19
        /*010a*/ 	.short	0x0051


	//----- nvinfo : EIATTR_PARAM_CBANK
	.align		4
        /*010c*/ 	.byte	0x04, 0x0a
        /*010e*/ 	.short	(.L_384 - .L_383)
	.align		4
.L_383:
        /*0110*/ 	.word	index@(.nv.constant0._ZN17fastertransformer36add_V_bias_transform_rebuild_paddingIfEEvPaPKiPKT_S3_iiiiiiPKfS8_S8_b)
        /*0114*/ 	.short	0x0210
        /*0116*/ 	.short	0x0051


	//----- nvinfo : EIATTR_SW_WAR
	.align		4
.L_384:
        /*0118*/ 	.byte	0x04, 0x36
        /*011a*/ 	.short	(.L_386 - .L_385)
.L_385:
        /*011c*/ 	.word	0x00000008
.L_386:


//--------------------- .nv.info._ZN17fastertransformer31add_V_bias_transform_varlen_rowI6__halfEEvPaPKaPKT_iiiiiiPKfS9_bi --------------------------
	.section	.nv.info._ZN17fastertransformer31add_V_bias_transform_varlen_rowI6__halfEEvPaPKaPKT_iiiiiiPKfS9_bi,"",@"SHT_CUDA_INFO"
	.sectionflags	@""
	.align	4


	//----- nvinfo : EIATTR_CUDA_API_VERSION
	.align		4
        /*0000*/ 	.byte	0x04, 0x37
        /*0002*/ 	.short	(.L_388 - .L_387)
.L_387:
        /*0004*/ 	.word	0x00000082


	//----- nvinfo : EIATTR_KPARAM_INFO
	.align		4
.L_388:
        /*0008*/ 	.byte	0x04, 0x17
        /*000a*/ 	.short	(.L_390 - .L_389)
.L_389:
        /*000c*/ 	.word	0x00000000
        /*0010*/ 	.short	0x000c
        /*0012*/ 	.short	0x0044
        /*0014*/ 	.byte	0x00, 0xf0, 0x11, 0x00


	//----- nvinfo : EIATTR_KPARAM_INFO
	.align		4
.L_390:
        /*0018*/ 	.byte	0x04, 0x17
        /*001a*/ 	.short	(.L_392 - .L_391)
.L_391:
        /*001c*/ 	.word	0x00000000
        /*0020*/ 	.short	0x000b
        /*0022*/ 	.short	0x0040
        /*0024*/ 	.byte	0x00, 0xf0, 0x05, 0x00


	//----- nvinfo : EIATTR_KPARAM_INFO
	.align		4
.L_392:
        /*0028*/ 	.byte	0x04, 0x17
        /*002a*/ 	.short	(.L_394 - .L_393)
.L_393:
        /*002c*/ 	.word	0x00000000
        /*0030*/ 	.short	0x000a
        /*0032*/ 	.short	0x0038
        /*0034*/ 	.byte	0x00, 0xf0, 0x21, 0x00


	//----- nvinfo : EIATTR_KPARAM_INFO
	.align		4
.L_394:
        /*0038*/ 	.byte	0x04, 0x17
        /*003a*/ 	.short	(.L_396 - .L_395)
.L_395:
        /*003c*/ 	.word	0x00000000
        /*0040*/ 	.short	0x0009
        /*0042*/ 	.short	0x0030
        /*0044*/ 	.byte	0x00, 0xf0, 0x21, 0x00


	//----- nvinfo : EIATTR_KPARAM_INFO
	.align		4
.L_396:
        /*0048*/ 	.byte	0x04, 0x17
        /*004a*/ 	.short	(.L_398 - .L_397)
.L_397:
        /*004c*/ 	.word	0x00000000
        /*0050*/ 	.short	0x0008
        /*0052*/ 	.short	0x002c
        /*0054*/ 	.byte	0x00, 0xf0, 0x11, 0x00


	//----- nvinfo : EIATTR_KPARAM_INFO
	.align		4
.L_398:
        /*0058*/ 	.byte	0x04, 0x17
        /*005a*/ 	.short	(.L_400 - .L_399)
.L_399:
        /*005c*/ 	.word	0x00000000
        /*0060*/ 	.short	0x0007
        /*0062*/ 	.short	0x0028
        /*0064*/ 	.byte	0x00, 0xf0, 0x11, 0x00


	//----- nvinfo : EIATTR_KPARAM_INFO
	.align		4
.L_400:
        /*0068*/ 	.byte	0x04, 0x17
        /*006a*/ 	.short	(.L_402 - .L_401)
.L_401:
        /*006c*/ 	.word	0x00000000
        /*0070*/ 	.short	0x0006
        /*0072*/ 	.short	0x0024
        /*0074*/ 	.byte	0x00, 0xf0, 0x11, 0x00


	//----- nvinfo : EIATTR_KPARAM_INFO
	.align		4
.L_402:
        /*0078*/ 	.byte	0x04, 0x17
        /*007a*/ 	.short	(.L_404 - .L_403)
.L_403:
        /*007c*/ 	.word	0x00000000
        /*0080*/ 	.short	0x0005
        /*0082*/ 	.short	0x0020
        /*0084*/ 	.byte	0x00, 0xf0, 0x11, 0x00


	//----- nvinfo : EIATTR_KPARAM_INFO
	.align		4
.L_404:
        /*0088*/ 	.byte	0x04, 0x17
        /*008a*/ 	.short	(.L_406 - .L_405)
.L_405:
        /*008c*/ 	.word	0x00000000
        /*0090*/ 	.short	0x0004
        /*0092*/ 	.short	0x001c
        /*0094*/ 	.byte	0x00, 0xf0, 0x11, 0x00


	//----- nvinfo : EIATTR_KPARAM_INFO
	.align		4
.L_406:
        /*0098*/ 	.byte	0x04, 0x17
        /*009a*/ 	.short	(.L_408 - .L_407)
.L_407:
        /*009c*/ 	.word	0x00000000
        /*00a0*/ 	.short	0x0003
        /*00a2*/ 	.short	0x0018
        /*00a4*/ 	.byte	0x00, 0xf0, 0x11, 0x00


	//----- nvinfo : EIATTR_KPARAM_INFO
	.align		4
.L_408:
        /*00a8*/ 	.byte	0x04, 0x17
        /*00aa*/ 	.short	(.L_410 - .L_409)
.L_409:
        /*00ac*/ 	.word	0x00000000
        /*00b0*/ 	.short	0x0002
        /*00b2*/ 	.short	0x0010
        /*00b4*/ 	.byte	0x00, 0xf0, 0x21, 0x00


	//----- nvinfo : EIATTR_KPARAM_INFO
	.align		4
.L_410:
        /*00b8*/ 	.byte	0x04, 0x17
        /*00ba*/ 	.short	(.L_412 - .L_411)
.L_411:
        /*00bc*/ 	.word	0x00000000
        /*00c0*/ 	.short	0x0001
        /*00c2*/ 	.short	0x0008
        /*00c4*/ 	.byte	0x00, 0xf0, 0x21, 0x00


	//----- nvinfo : EIATTR_KPARAM_INFO
	.align		4
.L_412:
        /*00c8*/ 	.byte	0x04, 0x17
        /*00ca*/ 	.short	(.L_414 - .L_413)
.L_413:
        /*00cc*/ 	.word	0x00000000
        /*00d0*/ 	.short	0x0000
        /*00d2*/ 	.short	0x0000
        /*00d4*/ 	.byte	0x00, 0xf0, 0x21, 0x00


	//----- nvinfo : EIATTR_SPARSE_MMA_MASK
	.align		4
.L_414:
        /*00d8*/ 	.byte	0x03, 0x50
        /*00da*/ 	.short	0x0000


	//----- nvinfo : EIATTR_MAXREG_COUNT
	.align		4
        /*00dc*/ 	.byte	0x03, 0x1b
        /*00de*/ 	.short	0x00ff


	//----- nvinfo : EIATTR_NUM_BARRIERS
	.align		4
        /*00e0*/ 	.byte	0x02, 0x4c
        /*00e2*/ 	.byte	0x01
	.zero		1


	//----- nvinfo : EIATTR_MERCURY_ISA_VERSION
	.align		4
        /*00e4*/ 	.byte	0x03, 0x5f
        /*00e6*/ 	.short	0x0101


	//----- nvinfo : EIATTR_EXIT_INSTR_OFFSETS
	.align		4
        /*00e8*/ 	.byte	0x04, 0x1c
        /*00ea*/ 	.short	(.L_416 - .L_415)


	//   ....[0]....
.L_415:
        /*00ec*/ 	.word	0x000008f0


	//----- nvinfo : EIATTR_CRS_STACK_SIZE
	.align		4
.L_416:
        /*00f0*/ 	.byte	0x04, 0x1e
        /*00f2*/ 	.short	(.L_418 - .L_417)
.L_417:
        /*00f4*/ 	.word	0x00000000


	//----- nvinfo : EIATTR_CBANK_PARAM_SIZE
	.align		4
.L_418:
        /*00f8*/ 	.byte	0x03, 0x19
        /*00fa*/ 	.short	0x0048


	//----- nvinfo : EIATTR_PARAM_CBANK
	.align		4
        /*00fc*/ 	.byte	0x04, 0x0a
        /*00fe*/ 	.short	(.L_420 - .L_419)
	.align		4
.L_419:
        /*0100*/ 	.word	index@(.nv.constant0._ZN17fastertransformer31add_V_bias_transform_varlen_rowI6__halfEEvPaPKaPKT_iiiiiiPKfS9_bi)
        /*0104*/ 	.short	0x0210
        /*0106*/ 	.short	0x0048


	//----- nvinfo : EIATTR_SW_WAR
	.align		4
.L_420:
        /*0108*/ 	.byte	0x04, 0x36
        /*010a*/ 	.short	(.L_422 - .L_421)
.L_421:
        /*010c*/ 	.word	0x00000008
.L_422:


//--------------------- .nv.info._ZN17fastertransformer31add_V_bias_transform_varlen_rowIfEEvPaPKaPKT_iiiiiiPKfS8_bi --------------------------
	.section	.nv.info._ZN17fastertransformer31add_V_bias_transform_varlen_rowIfEEvPaPKaPKT_iiiiiiPKfS8_bi,"",@"SHT_CUDA_INFO"
	.sectionflags	@""
	.align	4


	//----- nvinfo : EIATTR_CUDA_API_VERSION
	.align		4
        /*0000*/ 	.byte	0x04, 0x37
        /*0002*/ 	.short	(.L_424 - .L_423)
.L_423:
        /*0004*/ 	.word	0x00000082


	//----- nvinfo : EIATTR_KPARAM_INFO
	.align		4
.L_424:
        /*0008*/ 	.byte	0x04, 0x17
        /*000a*/ 	.short	(.L_426 - .L_425)
.L_425:
        /*000c*/ 	.word	0x00000000
        /*0010*/ 	.short	0x000c
        /*0012*/ 	.short	0x0044
        /*0014*/ 	.byte	0x00, 0xf0, 0x11, 0x00


	//----- nvinfo : EIATTR_KPARAM_INFO
	.align		4
.L_426:
        /*0018*/ 	.byte	0x04, 0x17
        /*001a*/ 	.short	(.L_428 - .L_427)
.L_427:
        /*001c*/ 	.word	0x00000000
        /*0020*/ 	.short	0x000b
        /*0022*/ 	.short	0x0040
        /*0024*/ 	.byte	0x00, 0xf0, 0x05, 0x00


	//----- nvinfo : EIATTR_KPARAM_INFO
	.align		4
.L_428:
        /*0028*/ 	.byte	0x04, 0x17
        /*002a*/ 	.short	(.L_430 - .L_429)
.L_429:
        /*002c*/ 	.word	0x00000000
        /*0030*/ 	.short	0x000a
        /*0032*/ 	.short	0x0038
        /*0034*/ 	.byte	0x00, 0xf0, 0x21, 0x00


	//----- nvinfo : EIATTR_KPARAM_INFO
	.align		4
.L_430:
        /*0038*/ 	.byte	0x04, 0x17
        /*003a*/ 	.short	(.L_432 - .L_431)
.L_431:
        /*003c*/ 	.word	0x00000000
        /*0040*/ 	.short	0x0009
        /*0042*/ 	.short	0x0030
        /*0044*/ 	.byte	0x00, 0xf0, 0x21, 0x00


	//----- nvinfo : EIATTR_KPARAM_INFO
	.align		4
.L_432:
        /*0048*/ 	.byte	0x04, 0x17
        /*004a*/ 	.short	(.L_434 - .L_433)
.L_433:
        /*004c*/ 	.word	0x00000000
        /*0050*/ 	.short	0x0008
        /*0052*/ 	.short	0x002c
        /*0054*/ 	.byte	0x00, 0xf0, 0x11, 0x00


	//----- nvinfo : EIATTR_KPARAM_INFO
	.align		4
.L_434:
        /*0058*/ 	.byte	0x04, 0x17
        /*005a*/ 	.short	(.L_436 - .L_435)
.L_435:
        /*005c*/ 	.word	0x00000000
        /*0060*/ 	.short	0x0007
        /*0062*/ 	.short	0x0028
        /*0064*/ 	.byte	0x00, 0xf0, 0x11, 0x00


	//----- nvinfo : EIATTR_KPARAM_INFO
	.align		4
.L_436:
        /*0068*/ 	.byte	0x04, 0x17
        /*006a*/ 	.short	(.L_438 - .L_437)
.L_437:
        /*006c*/ 	.word	0x00000000
        /*0070*/ 	.short	0x0006
        /*0072*/ 	.short	0x0024
        /*0074*/ 	.byte	0x00, 0xf0, 0x11, 0x00


	//----- nvinfo : EIATTR_KPARAM_INFO
	.align		4
.L_438:
        /*0078*/ 	.byte	0x04, 0x17
        /*007a*/ 	.short	(.L_440 - .L_439)
.L_439:
        /*007c*/ 	.word	0x00000000
        /*0080*/ 	.short	0x0005
        /*0082*/ 	.short	0x0020
        /*0084*/ 	.byte	0x00, 0xf0, 0x11, 0x00


	//----- nvinfo : EIATTR_KPARAM_INFO
	.align		4
.L_440:
        /*0088*/ 	.byte	0x04, 0x17
        /*008a*/ 	.short	(.L_442 - .L_441)
.L_441:
        /*008c*/ 	.word	0x00000000
        /*0090*/ 	.short	0x0004
        /*0092*/ 	.short	0x001c
        /*0094*/ 	.byte	0x00, 0xf0, 0x11, 0x00


	//----- nvinfo : EIATTR_KPARAM_INFO
	.align		4
.L_442:
        /*0098*/ 	.byte	0x04, 0x17
        /*009a*/ 	.short	(.L_444 - .L_443)
.L_443:
        /*009c*/ 	.word	0x00000000
        /*00a0*/ 	.short	0x0003
        /*00a2*/ 	.short	0x0018
        /*00a4*/ 	.byte	0x00, 0xf0, 0x11, 0x00


	//----- nvinfo : EIATTR_KPARAM_INFO
	.align		4
.L_444:
        /*00a8*/ 	.byte	0x04, 0x17
        /*00aa*/ 	.short	(.L_446 - .L_445)
.L_445:
        /*00ac*/ 	.word	0x00000000
        /*00b0*/ 	.short	0x0002
        /*00b2*/ 	.short	0x0010
        /*00b4*/ 	.byte	0x00, 0xf0, 0x21, 0x00


	//----- nvinfo : EIATTR_KPARAM_INFO
	.align		4
.L_446:
        /*00b8*/ 	.byte	0x04, 0x17
        /*00ba*/ 	.short	(.L_448 - .L_447)
.L_447:
        /*00bc*/ 	.word	0x00000000
        /*00c0*/ 	.short	0x0001
        /*00c2*/ 	.short	0x0008
        /*00c4*/ 	.byte	0x00, 0xf0, 0x21, 0x00


	//----- nvinfo : EIATTR_KPARAM_INFO
	.align		4
.L_448:
        /*00c8*/ 	.byte	0x04, 0x17
        /*00ca*/ 	.short	(.L_450 - .L_449)
.L_449:
        /*00cc*/ 	.word	0x00000000
        /*00d0*/ 	.short	0x0000
        /*00d2*/ 	.short	0x0000
        /*00d4*/ 	.byte	0x00, 0xf0, 0x21, 0x00


	//----- nvinfo : EIATTR_SPARSE_MMA_MASK
	.align		4
.L_450:
        /*00d8*/ 	.byte	0x03, 0x50
        /*00da*/ 	.short	0x0000


	//----- nvinfo : EIATTR_MAXREG_COUNT
	.align		4
        /*00dc*/ 	.byte	0x03, 0x1b
        /*00de*/ 	.short	0x00ff


	//----- nvinfo : EIATTR_NUM_BARRIERS
	.align		4
        /*00e0*/ 	.byte	0x02, 0x4c
        /*00e2*/ 	.byte	0x01
	.zero		1


	//----- nvinfo : EIATTR_MERCURY_ISA_VERSION
	.align		4
        /*00e4*/ 	.byte	0x03, 0x5f
        /*00e6*/ 	.short	0x0101


	//----- nvinfo : EIATTR_EXIT_INSTR_OFFSETS
	.align		4
        /*00e8*/ 	.byte	0x04, 0x1c
        /*00ea*/ 	.short	(.L_452 - .L_451)


	//   ....[0]....
.L_451:
        /*00ec*/ 	.word	0x000008b0


	//----- nvinfo : EIATTR_CRS_STACK_SIZE
	.align		4
.L_452:
        /*00f0*/ 	.byte	0x04, 0x1e
        /*00f2*/ 	.short	(.L_454 - .L_453)
.L_453:
        /*00f4*/ 	.word	0x00000000


	//----- nvinfo : EIATTR_CBANK_PARAM_SIZE
	.align		4
.L_454:
        /*00f8*/ 	.byte	0x03, 0x19
        /*00fa*/ 	.short	0x0048


	//----- nvinfo : EIATTR_PARAM_CBANK
	.align		4
        /*00fc*/ 	.byte	0x04, 0x0a
        /*00fe*/ 	.short	(.L_456 - .L_455)
	.align		4
.L_455:
        /*0100*/ 	.word	index@(.nv.constant0._ZN17fastertransformer31add_V_bias_transform_varlen_rowIfEEvPaPKaPKT_iiiiiiPKfS8_bi)
        /*0104*/ 	.short	0x0210
        /*0106*/ 	.short	0x0048


	//----- nvinfo : EIATTR_SW_WAR
	.align		4
.L_456:
        /*0108*/ 	.byte	0x04, 0x36
        /*010a*/ 	.short	(.L_458 - .L_457)
.L_457:
        /*010c*/ 	.word	0x00000008
.L_458:


//--------------------- .nv.info._ZN17fastertransformer27add_V_bias_transform_varlenI6__halfEEvPaPKaPKT_iiiiiiPKfS9_b --------------------------
	.section	.nv.info._ZN17fastertransformer27add_V_bias_transform_varlenI6__halfEEvPaPKaPKT_iiiiiiPKfS9_b,"",@"SHT_CUDA_INFO"
	.sectionflags	@""
	.align	4


	//----- nvinfo : EIATTR_CUDA_API_VERSION
	.align		4
        /*0000*/ 	.byte	0x04, 0x37
        /*0002*/ 	.short	(.L_460 - .L_459)
.L_459:
        /*0004*/ 	.word	0x00000082


	//----- nvinfo : EIATTR_KPARAM_INFO
	.align		4
.L_460:
        /*0008*/ 	.byte	0x04, 0x17
        /*000a*/ 	.short	(.L_462 - .L_461)
.L_461:
        /*000c*/ 	.word	0x00000000
        /*0010*/ 	.short	0x000b
        /*0012*/ 	.short	0x0040
        /*0014*/ 	.byte	0x00, 0xf0, 0x05, 0x00


	//----- nvinfo : EIATTR_KPARAM_INFO
	.align		4
.L_462:
        /*0018*/ 	.byte	0x04, 0x17
        /*001a*/ 	.short	(.L_464 - .L_463)
.L_463:
        /*001c*/ 	.word	0x00000000
        /*0020*/ 	.short	0x000a
        /*0022*/ 	.short	0x0038
        /*0024*/ 	.byte	0x00, 0xf0, 0x21, 0x00


	//----- nvinfo : EIATTR_KPARAM_INFO
	.align		4
.L_464:
        /*0028*/ 	.byte	0x04, 0x17
        /*002a*/ 	.short	(.L_466 - .L_465)
.L_465:
        /*002c*/ 	.word	0x00000000
        /*0030*/ 	.short	0x0009
        /*0032*/ 	.short	0x0030
        /*0034*/ 	.byte	0x00, 0xf0, 0x21, 0x00


	//----- nvinfo : EIATTR_KPARAM_INFO
	.align		4
.L_466:
        /*0038*/ 	.byte	0x04, 0x17
        /*003a*/ 	.short	(.L_468 - .L_467)
.L_467:
        /*003c*/ 	.word	0x00000000
        /*0040*/ 	.short	0x0008
        /*0042*/ 	.short	0x002c
        /*0044*/ 	.byte	0x00, 0xf0, 0x11, 0x00


	//----- nvinfo : EIATTR_KPARAM_INFO
	.align		4
.L_468:
        /*0048*/ 	.byte	0x04, 0x17
        /*004a*/ 	.short	(.L_470 - .L_469)
.L_469:
        /*004c*/ 	.word	0x00000000
        /*0050*/ 	.short	0x0007
        /*0052*/ 	.short	0x0028
        /*0054*/ 	.byte	0x00, 0xf0, 0x11, 0x00


	//----- nvinfo : EIATTR_KPARAM_INFO
	.align		4
.L_470:
        /*0058*/ 	.byte	0x04, 0x17
        /*005a*/ 	.short	(.L_472 - .L_471)
.L_471:
        /*005c*/ 	.word	0x00000000
        /*0060*/ 	.short	0x0006
        /*0062*/ 	.short	0x0024
        /*0064*/ 	.byte	0x00, 0xf0, 0x11, 0x00


	//----- nvinfo : EIATTR_KPARAM_INFO
	.align		4
.L_472:
        /*0068*/ 	.byte	0x04, 0x17
        /*006a*/ 	.short	(.L_474 - .L_473)
.L_473:
        /*006c*/ 	.word	0x00000000
        /*0070*/ 	.short	0x0005
        /*0072*/ 	.short	0x0020
        /*0074*/ 	.byte	0x00, 0xf0, 0x11, 0x00


	//----- nvinfo : EIATTR_KPARAM_INFO
	.align		4
.L_474:
        /*0078*/ 	.byte	0x04, 0x17
        /*007a*/ 	.short	(.L_476 - .L_475)
.L_475:
        /*007c*/ 	.word	0x00000000
        /*0080*/ 	.short	0x0004
        /*0082*/ 	.short	0x001c
        /*0084*/ 	.byte	0x00, 0xf0, 0x11, 0x00


	//----- nvinfo : EIATTR_KPARAM_INFO
	.align		4
.L_476:
        /*0088*/ 	.byte	0x04, 0x17
        /*008a*/ 	.short	(.L_478 - .L_477)
.L_477:
        /*008c*/ 	.word	0x00000000
        /*0090*/ 	.short	0x0003
        /*0092*/ 	.short	0x0018
        /*0094*/ 	.byte	0x00, 0xf0, 0x11, 0x00


	//----- nvinfo : EIATTR_KPARAM_INFO
	.align		4
.L_478:
        /*0098*/ 	.byte	0x04, 0x17
        /*009a*/ 	.short	(.L_480 - .L_479)
.L_479:
        /*009c*/ 	.word	0x00000000
        /*00a0*/ 	.short	0x0002
        /*00a2*/ 	.short	0x0010
        /*00a4*/ 	.byte	0x00, 0xf0, 0x21, 0x00


	//----- nvinfo : EIATTR_KPARAM_INFO
	.align		4
.L_480:
        /*00a8*/ 	.byte	0x04, 0x17
        /*00aa*/ 	.short	(.L_482 - .L_481)
.L_481:
        /*00ac*/ 	.word	0x00000000
        /*00b0*/ 	.short	0x0001
        /*00b2*/ 	.short	0x0008
        /*00b4*/ 	.byte	0x00, 0xf0, 0x21, 0x00


	//----- nvinfo : EIATTR_KPARAM_INFO
	.align		4
.L_482:
        /*00b8*/ 	.byte	0x04, 0x17
        /*00ba*/ 	.short	(.L_484 - .L_483)
.L_483:
        /*00bc*/ 	.word	0x00000000
        /*00c0*/ 	.short	0x0000
        /*00c2*/ 	.short	0x0000
        /*00c4*/ 	.byte	0x00, 0xf0, 0x21, 0x00


	//----- nvinfo : EIATTR_SPARSE_MMA_MASK
	.align		4
.L_484:
        /*00c8*/ 	.byte	0x03, 0x50
        /*00ca*/ 	.short	0x0000


	//----- nvinfo : EIATTR_MAXREG_COUNT
	.align		4
        /*00cc*/ 	.byte	0x03, 0x1b
        /*00ce*/ 	.short	0x00ff


	//----- nvinfo : EIATTR_NUM_BARRIERS
	.align		4
        /*00d0*/ 	.byte	0x02, 0x4c
        /*00d2*/ 	.byte	0x01
	.zero		1


	//----- nvinfo : EIATTR_MERCURY_ISA_VERSION
	.align		4
        /*00d4*/ 	.byte	0x03, 0x5f
        /*00d6*/ 	.short	0x0101


	//----- nvinfo : EIATTR_EXIT_INSTR_OFFSETS
	.align		4
        /*00d8*/ 	.byte	0x04, 0x1c
        /*00da*/ 	.short	(.L_486 - .L_485)


	//   ....[0]....
.L_485:
        /*00dc*/ 	.word	0x00000930


	//----- nvinfo : EIATTR_CRS_STACK_SIZE
	.align		4
.L_486:
        /*00e0*/ 	.byte	0x04, 0x1e
        /*00e2*/ 	.short	(.L_488 - .L_487)
.L_487:
        /*00e4*/ 	.word	0x00000000


	//----- nvinfo : EIATTR_CBANK_PARAM_SIZE
	.align		4
.L_488:
        /*00e8*/ 	.byte	0x03, 0x19
        /*00ea*/ 	.short	0x0041


	//----- nvinfo : EIATTR_PARAM_CBANK
	.align		4
        /*00ec*/ 	.byte	0x04, 0x0a
        /*00ee*/ 	.short	(.L_490 - .L_489)
	.align		4
.L_489:
        /*00f0*/ 	.word	index@(.nv.constant0._ZN17fastertransformer27add_V_bias_transform_varlenI6__halfEEvPaPKaPKT_iiiiiiPKfS9_b)
        /*00f4*/ 	.short	0x0210
        /*00f6*/ 	.short	0x0041


	//----- nvinfo : EIATTR_SW_WAR
	.align		4
.L_490:
        /*00f8*/ 	.byte	0x04, 0x36
        /*00fa*/ 	.short	(.L_492 - .L_491)
.L_491:
        /*00fc*/ 	.word	0x00000008
.L_492:


//--------------------- .nv.info._ZN17fastertransformer27add_V_bias_transform_varlenIfEEvPaPKaPKT_iiiiiiPKfS8_b --------------------------
	.section	.nv.info._ZN17fastertransformer27add_V_bias_transform_varlenIfEEvPaPKaPKT_iiiiiiPKfS8_b,"",@"SHT_CUDA_INFO"
	.sectionflags	@""
	.align	4


	//----- nvinfo : EIATTR_CUDA_API_VERSION
	.align		4
        /*0000*/ 	.byte	0x04, 0x37
        /*0002*/ 	.short	(.L_494 - .L_493)
.L_493:
        /*0004*/ 	.word	0x00000082


	//----- nvinfo : EIATTR_KPARAM_INFO
	.align		4
.L_494:
        /*0008*/ 	.byte	0x04, 0x17
        /*000a*/ 	.short	(.L_496 - .L_495)
.L_495:
        /*000c*/ 	.word	0x00000000
        /*0010*/ 	.short	0x000b
        /*0012*/ 	.short	0x0040
        /*0014*/ 	.byte	0x00, 0xf0, 0x05, 0x00


	//----- nvinfo : EIATTR_KPARAM_INFO
	.align		4
.L_496:
        /*0018*/ 	.byte	0x04, 0x17
        /*001a*/ 	.short	(.L_498 - .L_497)
.L_497:
        /*001c*/ 	.word	0x00000000
        /*0020*/ 	.short	0x000a
        /*0022*/ 	.short	0x0038
        /*0024*/ 	.byte	0x00, 0xf0, 0x21, 0x00


	//----- nvinfo : EIATTR_KPARAM_INFO
	.align		4
.L_498:
        /*0028*/ 	.byte	0x04, 0x17
        /*002a*/ 	.short	(.L_500 - .L_499)
.L_499:
        /*002c*/ 	.word	0x00000000
        /*0030*/ 	.short	0x0009
        /*0032*/ 	.short	0x0030
        /*0034*/ 	.byte	0x00, 0xf0, 0x21, 0x00


	//----- nvinfo : EIATTR_KPARAM_INFO
	.align		4
.L_500:
        /*0038*/ 	.byte	0x04, 0x17
        /*003a*/ 	.short	(.L_502 - .L_501)
.L_501:
        /*003c*/ 	.word	0x00000000
        /*0040*/ 	.short	0x0008
        /*0042*/ 	.short	0x002c
        /*0044*/ 	.byte	0x00, 0xf0, 0x11, 0x00


	//----- nvinfo : EIATTR_KPARAM_INFO
	.align		4
.L_502:
        /*0048*/ 	.byte	0x04, 0x17
        /*004a*/ 	.short	(.L_504 - .L_503)
.L_503:
        /*004c*/ 	.word	0x00000000
        /*0050*/ 	.short	0x0007
        /*0052*/ 	.short	0x0028
        /*0054*/ 	.byte	0x00, 0xf0, 0x11, 0x00


	//----- nvinfo : EIATTR_KPARAM_INFO
	.align		4
.L_504:
        /*0058*/ 	.byte	0x04, 0x17
        /*005a*/ 	.short	(.L_506 - .L_505)
.L_505:
        /*005c*/ 	.word	0x00000000
        /*0060*/ 	.short	0x0006
        /*0062*/ 	.short	0x0024
        /*0064*/ 	.byte	0x00, 0xf0, 0x11, 0x00


	//----- nvinfo : EIATTR_KPARAM_INFO
	.align		4
.L_506:
        /*0068*/ 	.byte	0x04, 0x17
        /*006a*/ 	.short	(.L_508 - .L_507)
.L_507:
        /*006c*/ 	.word	0x00000000
        /*0070*/ 	.short	0x0005
        /*0072*/ 	.short	0x0020
        /*0074*/ 	.byte	0x00, 0xf0, 0x11, 0x00


	//----- nvinfo : EIATTR_KPARAM_INFO
	.align		4
.L_508:
        /*0078*/ 	.byte	0x04, 0x17
        /*007a*/ 	.short	(.L_510 - .L_509)
.L_509:
        /*007c*/ 	.word	0x00000000
        /*0080*/ 	.short	0x0004
        /*0082*/ 	.short	0x001c
        /*0084*/ 	.byte	0x00, 0xf0, 0x11, 0x00


	//----- nvinfo : EIATTR_KPARAM_INFO
	.align		4
.L_510:
        /*0088*/ 	.byte	0x04, 0x17
        /*008a*/ 	.short	(.L_512 - .L_511)
.L_511:
        /*008c*/ 	.word	0x00000000
        /*0090*/ 	.short	0x0003
        /*0092*/ 	.short	0x0018
        /*0094*/ 	.byte	0x00, 0xf0, 0x11, 0x00


	//----- nvinfo : EIATTR_KPARAM_INFO
	.align		4
.L_512:
        /*0098*/ 	.byte	0x04, 0x17
        /*009a*/ 	.short	(.L_514 - .L_513)
.L_513:
        /*009c*/ 	.word	0x00000000
        /*00a0*/ 	.short	0x0002
        /*00a2*/ 	.short	0x0010
        /*00a4*/ 	.byte	0x00, 0xf0, 0x21, 0x00


	//----- nvinfo : EIATTR_KPARAM_INFO
	.align		4
.L_514:
        /*00a8*/ 	.byte	0x04, 0x17
        /*00aa*/ 	.short	(.L_516 - .L_515)
.L_515:
        /*00ac*/ 	.word	0x00000000
        /*00b0*/ 	.short	0x0001
        /*00b2*/ 	.short	0x0008
        /*00b4*/ 	.byte	0x00, 0xf0, 0x21, 0x00


	//----- nvinfo : EIATTR_KPARAM_INFO
	.align		4
.L_516:
        /*00b8*/ 	.byte	0x04, 0x17
        /*00ba*/ 	.short	(.L_518 - .L_517)
.L_517:
        /*00bc*/ 	.word	0x00000000
        /*00c0*/ 	.short	0x0000
        /*00c2*/ 	.short	0x0000
        /*00c4*/ 	.byte	0x00, 0xf0, 0x21, 0x00


	//----- nvinfo : EIATTR_SPARSE_MMA_MASK
	.align		4
.L_518:
        /*00c8*/ 	.byte	0x03, 0x50
        /*00ca*/ 	.short	0x0000


	//----- nvinfo : EIATTR_MAXREG_COUNT
	.align		4
        /*00cc*/ 	.byte	0x03, 0x1b
        /*00ce*/ 	.short	0x00ff


	//----- nvinfo : EIATTR_NUM_BARRIERS
	.align		4
        /*00d0*/ 	.byte	0x02, 0x4c
        /*00d2*/ 	.byte	0x01
	.zero		1


	//----- nvinfo : EIATTR_MERCURY_ISA_VERSION
	.align		4
        /*00d4*/ 	.byte	0x03, 0x5f
        /*00d6*/ 	.short	0x0101


	//----- nvinfo : EIATTR_EXIT_INSTR_OFFSETS
	.align		4
        /*00d8*/ 	.byte	0x04, 0x1c
        /*00da*/ 	.short	(.L_520 - .L_519)


	//   ....[0]....
.L_519:
        /*00dc*/ 	.word	0x000008f0


	//----- nvinfo : EIATTR_CRS_STACK_SIZE
	.align		4
.L_520:
        /*00e0*/ 	.byte	0x04, 0x1e
        /*00e2*/ 	.short	(.L_522 - .L_521)
.L_521:
        /*00e4*/ 	.word	0x00000000


	//----- nvinfo : EIATTR_CBANK_PARAM_SIZE
	.align		4
.L_522:
        /*00e8*/ 	.byte	0x03, 0x19
        /*00ea*/ 	.short	0x0041


	//----- nvinfo : EIATTR_PARAM_CBANK
	.align		4
        /*00ec*/ 	.byte	0x04, 0x0a
        /*00ee*/ 	.short	(.L_524 - .L_523)
	.align		4
.L_523:
        /*00f0*/ 	.word	index@(.nv.constant0._ZN17fastertransformer27add_V_bias_transform_varlenIfEEvPaPKaPKT_iiiiiiPKfS8_b)
        /*00f4*/ 	.short	0x0210
        /*00f6*/ 	.short	0x0041


	//----- nvinfo : EIATTR_SW_WAR
	.align		4
.L_524:
        /*00f8*/ 	.byte	0x04, 0x36
        /*00fa*/ 	.short	(.L_526 - .L_525)
.L_525:
        /*00fc*/ 	.word	0x00000008
.L_526:


//--------------------- .nv.info._ZN17fastertransformer27add_V_bias_transform_varlenI6__halfEEvPaPKiPKT_iiiiiPKfS9_S9_b --------------------------
	.section	.nv.info._ZN17fastertransformer27add_V_bias_transform_varlenI6__halfEEvPaPKiPKT_iiiiiPKfS9_S9_b,"",@"SHT_CUDA_INFO"
	.sectionflags	@""
	.align	4


	//----- nvinfo : EIATTR_CUDA_API_VERSION
	.align		4
        /*0000*/ 	.byte	0x04, 0x37
        /*0002*/ 	.short	(.L_528 - .L_527)
.L_527:
        /*0004*/ 	.word	0x00000082


	//----- nvinfo : EIATTR_KPARAM_INFO
	.align		4
.L_528:
        /*0008*/ 	.byte	0x04, 0x17
        /*000a*/ 	.short	(.L_530 - .L_529)
.L_529:
        /*000c*/ 	.word	0x00000000
        /*0010*/ 	.short	0x000b
        /*0012*/ 	.short	0x0048
        /*0014*/ 	.byte	0x00, 0xf0, 0x05, 0x00


	//----- nvinfo : EIATTR_KPARAM_INFO
	.align		4
.L_530:
        /*0018*/ 	.byte	0x04, 0x17
        /*001a*/ 	.short	(.L_532 - .L_531)
.L_531:
        /*001c*/ 	.word	0x00000000
        /*0020*/ 	.short	0x000a
        /*0022*/ 	.short	0x0040
        /*0024*/ 	.byte	0x00, 0xf0, 0x21, 0x00


	//----- nvinfo : EIATTR_KPARAM_INFO
	.align		4
.L_532:
        /*0028*/ 	.byte	0x04, 0x17
        /*002a*/ 	.short	(.L_534 - .L_533)
.L_533:
        /*002c*/ 	.word	0x00000000
        /*0030*/ 	.short	0x0009
        /*0032*/ 	.short	0x0038
        /*0034*/ 	.byte	0x00, 0xf0, 0x21, 0x00


	//----- nvinfo : EIATTR_KPARAM_INFO
	.align		4
.L_534:
        /*0038*/ 	.byte	0x04, 0x17
        /*003a*/ 	.short	(.L_536 - .L_535)
.L_535:
        /*003c*/ 	.word	0x00000000
        /*0040*/ 	.short	0x0008
        /*0042*/ 	.short	0x0030
        /*0044*/ 	.byte	0x00, 0xf0, 0x21, 0x00


	//----- nvinfo : EIATTR_KPARAM_INFO
	.align		4
.L_536:
        /*0048*/ 	.byte	0x04, 0x17
        /*004a*/ 	.short	(.L_538 - .L_537)
.L_537:
        /*004c*/ 	.word	0x00000000
        /*0050*/ 	.short	0x0007
        /*0052*/ 	.short	0x0028
        /*0054*/ 	.byte	0x00, 0xf0, 0x11, 0x00


	//----- nvinfo : EIATTR_KPARAM_INFO
	.align		4
.L_538:
        /*0058*/ 	.byte	0x04, 0x17
        /*005a*/ 	.short	(.L_540 - .L_539)
.L_539:
        /*005c*/ 	.word	0x00000000
        /*0060*/ 	.short	0x0006
        /*0062*/ 	.short	0x0024
        /*0064*/ 	.byte	0x00, 0xf0, 0x11, 0x00


	//----- nvinfo : EIATTR_KPARAM_INFO
	.align		4
.L_540:
        /*0068*/ 	.byte	0x04, 0x17
        /*006a*/ 	.short	(.L_542 - .L_541)
.L_541:
        /*006c*/ 	.word	0x00000000
        /*0070*/ 	.short	0x0005
        /*0072*/ 	.short	0x0020
        /*0074*/ 	.byte	0x00, 0xf0, 0x11, 0x00


	//----- nvinfo : EIATTR_KPARAM_INFO
	.align		4
.L_542:
        /*0078*/ 	.byte	0x04, 0x17
        /*007a*/ 	.short	(.L_544 - .L_543)
.L_543:
        /*007c*/ 	.word	0x00000000
        /*0080*/ 	.short	0x0004
        /*0082*/ 	.short	0x001c
        /*0084*/ 	.byte	0x00, 0xf0, 0x11, 0x00


	//----- nvinfo : EIATTR_KPARAM_INFO
	.align		4
.L_544:
        /*0088*/ 	.byte	0x04, 0x17
        /*008a*/ 	.short	(.L_546 - .L_545)
.L_545:
        /*008c*/ 	.word	0x00000000
        /*0090*/ 	.short	0x0003
        /*0092*/ 	.short	0x0018
        /*0094*/ 	.byte	0x00, 0xf0, 0x11, 0x00


	//----- nvinfo : EIATTR_KPARAM_INFO
	.align		4
.L_546:
        /*0098*/ 	.byte	0x04, 0x17
        /*009a*/ 	.short	(.L_548 - .L_547)
.L_547:
        /*009c*/ 	.word	0x00000000
        /*00a0*/ 	.short	0x0002
        /*00a2*/ 	.short	0x0010
        /*00a4*/ 	.byte	0x00, 0xf0, 0x21, 0x00


	//----- nvinfo : EIATTR_KPARAM_INFO
	.align		4
.L_548:
        /*00a8*/ 	.byte	0x04, 0x17
        /*00aa*/ 	.short	(.L_550 - .L_549)
.L_549:
        /*00ac*/ 	.word	0x00000000
        /*00b0*/ 	.short	0x0001
        /*00b2*/ 	.short	0x0008
        /*00b4*/ 	.byte	0x00, 0xf0, 0x21, 0x00


	//----- nvinfo : EIATTR_KPARAM_INFO
	.align		4
.L_550:
        /*00b8*/ 	.byte	0x04, 0x17
        /*00ba*/ 	.short	(.L_552 - .L_551)
.L_551:
        /*00bc*/ 	.word	0x00000000
        /*00c0*/ 	.short	0x0000
        /*00c2*/ 	.short	0x0000
        /*00c4*/ 	.byte	0x00, 0xf0, 0x21, 0x00


	//----- nvinfo : EIATTR_SPARSE_MMA_MASK
	.align		4
.L_552:
        /*00c8*/ 	.byte	0x03, 0x50
        /*00ca*/ 	.short	0x0000


	//----- nvinfo : EIATTR_MAXREG_COUNT
	.align		4
        /*00cc*/ 	.byte	0x03, 0x1b
        /*00ce*/ 	.short	0x00ff


	//----- nvinfo : EIATTR_NUM_BARRIERS
	.align		4
        /*00d0*/ 	.byte	0x02, 0x4c
        /*00d2*/ 	.byte	0x01
	.zero		1


	//----- nvinfo : EIATTR_MERCURY_ISA_VERSION
	.align		4
        /*00d4*/ 	.byte	0x03, 0x5f
        /*00d6*/ 	.short	0x0101


	//----- nvinfo : EIATTR_EXIT_INSTR_OFFSETS
	.align		4
        /*00d8*/ 	.byte	0x04, 0x1c
        /*00da*/ 	.short	(.L_554 - .L_553)


	//   ....[0]....
.L_553:
        /*00dc*/ 	.word	0x000009f0


	//----- nvinfo : EIATTR_CRS_STACK_SIZE
	.align		4
.L_554:
        /*00e0*/ 	.byte	0x04, 0x1e
        /*00e2*/ 	.short	(.L_556 - .L_555)
.L_555:
        /*00e4*/ 	.word	0x00000000


	//----- nvinfo : EIATTR_CBANK_PARAM_SIZE
	.align		4
.L_556:
        /*00e8*/ 	.byte	0x03, 0x19
        /*00ea*/ 	.short	0x0049


	//----- nvinfo : EIATTR_PARAM_CBANK
	.align		4
        /*00ec*/ 	.byte	0x04, 0x0a
        /*00ee*/ 	.short	(.L_558 - .L_557)
	.align		4
.L_557:
        /*00f0*/ 	.word	index@(.nv.constant0._ZN17fastertransformer27add_V_bias_transform_varlenI6__halfEEvPaPKiPKT_iiiiiPKfS9_S9_b)
        /*00f4*/ 	.short	0x0210
        /*00f6*/ 	.short	0x0049


	//----- nvinfo : EIATTR_SW_WAR
	.align		4
.L_558:
        /*00f8*/ 	.byte	0x04, 0x36
        /*00fa*/ 	.short	(.L_560 - .L_559)
.L_559:
        /*00fc*/ 	.word	0x00000008
.L_560:


//--------------------- .nv.info._ZN17fastertransformer27add_V_bias_transform_varlenIfEEvPaPKiPKT_iiiiiPKfS8_S8_b --------------------------
	.section	.nv.info._ZN17fastertransformer27add_V_bias_transform_varlenIfEEvPaPKiPKT_iiiiiPKfS8_S8_b,"",@"SHT_CUDA_INFO"
	.sectionflags	@""
	.align	4


	//----- nvinfo : EIATTR_CUDA_API_VERSION
	.align		4
        /*0000*/ 	.byte	0x04, 0x37
        /*0002*/ 	.short	(.L_562 - .L_561)
.L_561:
        /*0004*/ 	.word	0x00000082


	//----- nvinfo : EIATTR_KPARAM_INFO
	.align		4
.L_562:
        /*0008*/ 	.byte	0x04, 0x17
        /*000a*/ 	.short	(.L_564 - .L_563)
.L_563:
        /*000c*/ 	.word	0x00000000
        /*0010*/ 	.short	0x000b
        /*0012*/ 	.short	0x0048
        /*0014*/ 	.byte	0x00, 0xf0, 0x05, 0x00


	//----- nvinfo : EIATTR_KPARAM_INFO
	.align		4
.L_564:
        /*0018*/ 	.byte	0x04, 0x17
        /*001a*/ 	.short	(.L_566 - .L_565)
.L_565:
        /*001c*/ 	.word	0x00000000
        /*0020*/ 	.short	0x000a
        /*0022*/ 	.short	0x0040
        /*0024*/ 	.byte	0x00, 0xf0, 0x21, 0x00


	//----- nvinfo : EIATTR_KPARAM_INFO
	.align		4
.L_566:
        /*0028*/ 	.byte	0x04, 0x17
        /*002a*/ 	.short	(.L_568 - .L_567)
.L_567:
        /*002c*/ 	.word	0x00000000
        /*0030*/ 	.short	0x0009
        /*0032*/ 	.short	0x0038
        /*0034*/ 	.byte	0x00, 0xf0, 0x21, 0x00


	//----- nvinfo : EIATTR_KPARAM_INFO
	.align		4
.L_568:
        /*0038*/ 	.byte	0x04, 0x17
        /*003a*/ 	.short	(.L_570 - .L_569)
.L_569:
        /*003c*/ 	.word	0x00000000
        /*0040*/ 	.short	0x0008
        /*0042*/ 	.short	0x0030
        /*0044*/ 	.byte	0x00, 0xf0, 0x21, 0x00


	//----- nvinfo : EIATTR_KPARAM_INFO
	.align		4
.L_570:
        /*0048*/ 	.byte	0x04, 0x17
        /*004a*/ 	.short	(.L_572 - .L_571)
.L_571:
        /*004c*/ 	.word	0x00000000
        /*0050*/ 	.short	0x0007
        /*0052*/ 	.short	0x0028
        /*0054*/ 	.byte	0x00, 0xf0, 0x11, 0x00


	//----- nvinfo : EIATTR_KPARAM_INFO
	.align		4
.L_572:
        /*0058*/ 	.byte	0x04, 0x17
        /*005a*/ 	.short	(.L_574 - .L_573)
.L_573:
        /*005c*/ 	.word	0x00000000
        /*0060*/ 	.short	0x0006
        /*0062*/ 	.short	0x0024
        /*0064*/ 	.byte	0x00, 0xf0, 0x11, 0x00


	//----- nvinfo : EIATTR_KPARAM_INFO
	.align		4
.L_574:
        /*0068*/ 	.byte	0x04, 0x17
        /*006a*/ 	.short	(.L_576 - .L_575)
.L_575:
        /*006c*/ 	.word	0x00000000
        /*0070*/ 	.short	0x0005
        /*0072*/ 	.short	0x0020
        /*0074*/ 	.byte	0x00, 0xf0, 0x11, 0x00


	//----- nvinfo : EIATTR_KPARAM_INFO
	.align		4
.L_576:
        /*0078*/ 	.byte	0x04, 0x17
        /*007a*/ 	.short	(.L_578 - .L_577)
.L_577:
        /*007c*/ 	.word	0x00000000
        /*0080*/ 	.short	0x0004
        /*0082*/ 	.short	0x001c
        /*0084*/ 	.byte	0x00, 0xf0, 0x11, 0x00


	//----- nvinfo : EIATTR_KPARAM_INFO
	.align		4
.L_578:
        /*0088*/ 	.byte	0x04, 0x17
        /*008a*/ 	.short	(.L_580 - .L_579)
.L_579:
        /*008c*/ 	.word	0x00000000
        /*0090*/ 	.short	0x0003
        /*0092*/ 	.short	0x0018
        /*0094*/ 	.byte	0x00, 0xf0, 0x11, 0x00


	//----- nvinfo : EIATTR_KPARAM_INFO
	.align		4
.L_580:
        /*0098*/ 	.byte	0x04, 0x17
        /*009a*/ 	.short	(.L_582 - .L_581)
.L_581:
        /*009c*/ 	.word	0x00000000
        /*00a0*/ 	.short	0x0002
        /*00a2*/ 	.short	0x0010
        /*00a4*/ 	.byte	0x00, 0xf0, 0x21, 0x00


	//----- nvinfo : EIATTR_KPARAM_INFO
	.align		4
.L_582:
        /*00a8*/ 	.byte	0x04, 0x17
        /*00aa*/ 	.short	(.L_584 - .L_583)
.L_583:
        /*00ac*/ 	.word	0x00000000
        /*00b0*/ 	.short	0x0001
        /*00b2*/ 	.short	0x0008
        /*00b4*/ 	.byte	0x00, 0xf0, 0x21, 0x00


	//----- nvinfo : EIATTR_KPARAM_INFO
	.align		4
.L_584:
        /*00b8*/ 	.byte	0x04, 0x17
        /*00ba*/ 	.short	(.L_586 - .L_585)
.L_585:
        /*00bc*/ 	.word	0x00000000
        /*00c0*/ 	.short	0x0000
        /*00c2*/ 	.short	0x0000
        /*00c4*/ 	.byte	0x00, 0xf0, 0x21, 0x00


	//----- nvinfo : EIATTR_SPARSE_MMA_MASK
	.align		4
.L_586:
        /*00c8*/ 	.byte	0x03, 0x50
        /*00ca*/ 	.short	0x0000


	//----- nvinfo : EIATTR_MAXREG_COUNT
	.align		4
        /*00cc*/ 	.byte	0x03, 0x1b
        /*00ce*/ 	.short	0x00ff


	//----- nvinfo : EIATTR_NUM_BARRIERS
	.align		4
        /*00d0*/ 	.byte	0x02, 0x4c
        /*00d2*/ 	.byte	0x01
	.zero		1


	//----- nvinfo : EIATTR_MERCURY_ISA_VERSION
	.align		4
        /*00d4*/ 	.byte	0x03, 0x5f
        /*00d6*/ 	.short	0x0101


	//----- nvinfo : EIATTR_EXIT_INSTR_OFFSETS
	.align		4
        /*00d8*/ 	.byte	0x04, 0x1c
        /*00da*/ 	.short	(.L_588 - .L_587)


	//   ....[0]....
.L_587:
        /*00dc*/ 	.word	0x000009b0


	//----- nvinfo : EIATTR_CRS_STACK_SIZE
	.align		4
.L_588:
        /*00e0*/ 	.byte	0x04, 0x1e
        /*00e2*/ 	.short	(.L_590 - .L_589)
.L_589:
        /*00e4*/ 	.word	0x00000000


	//----- nvinfo : EIATTR_CBANK_PARAM_SIZE
	.align		4
.L_590:
        /*00e8*/ 	.byte	0x03, 0x19
        /*00ea*/ 	.short	0x0049


	//----- nvinfo : EIATTR_PARAM_CBANK
	.align		4
        /*00ec*/ 	.byte	0x04, 0x0a
        /*00ee*/ 	.short	(.L_592 - .L_591)
	.align		4
.L_591:
        /*00f0*/ 	.word	index@(.nv.constant0._ZN17fastertransformer27add_V_bias_transform_varlenIfEEvPaPKiPKT_iiiiiPKfS8_S8_b)
        /*00f4*/ 	.short	0x0210
        /*00f6*/ 	.short	0x0049


	//----- nvinfo : EIATTR_SW_WAR
	.align		4
.L_592:
        /*00f8*/ 	.byte	0x04, 0x36
        /*00fa*/ 	.short	(.L_594 - .L_593)
.L_593:
        /*00fc*/ 	.word	0x00000008
.L_594:


//--------------------- .nv.info._ZN17fastertransformer20add_V_bias_transformIfEEvPaPKiPKT_iiiiiPKfS8_S8_b --------------------------
	.section	.nv.info._ZN17fastertransformer20add_V_bias_transformIfEEvPaPKiPKT_iiiiiPKfS8_S8_b,"",@"SHT_CUDA_INFO"
	.sectionflags	@""
	.align	4


	//----- nvinfo : EIATTR_CUDA_API_VERSION
	.align		4
        /*0000*/ 	.byte	0x04, 0x37
        /*0002*/ 	.short	(.L_596 - .L_595)
.L_595:
        /*0004*/ 	.word	0x00000082


	//----- nvinfo : EIATTR_KPARAM_INFO
	.align		4
.L_596:
        /*0008*/ 	.byte	0x04, 0x17
        /*000a*/ 	.short	(.L_598 - .L_597)
.L_597:
        /*000c*/ 	.word	0x00000000
        /*0010*/ 	.short	0x000b
        /*0012*/ 	.short	0x0048
        /*0014*/ 	.byte	0x00, 0xf0, 0x05, 0x00


	//----- nvinfo : EIATTR_KPARAM_INFO
	.align		4
.L_598:
        /*0018*/ 	.byte	0x04, 0x17
        /*001a*/ 	.short	(.L_600 - .L_599)
.L_599:
        /*001c*/ 	.word	0x00000000
        /*0020*/ 	.short	0x000a
        /*0022*/ 	.short	0x0040
        /*0024*/ 	.byte	0x00, 0xf0, 0x21, 0x00


	//----- nvinfo : EIATTR_KPARAM_INFO
	.align		4
.L_600:
        /*0028*/ 	.byte	0x04, 0x17
        /*002a*/ 	.short	(.L_602 - .L_601)
.L_601:
        /*002c*/ 	.word	0x00000000
        /*0030*/ 	.short	0x0009
        /*0032*/ 	.short	0x0038
        /*0034*/ 	.byte	0x00, 0xf0, 0x21, 0x00


	//----- nvinfo : EIATTR_KPARAM_INFO
	.align		4
.L_602:
        /*0038*/ 	.byte	0x04, 0x17
        /*003a*/ 	.short	(.L_604 - .L_603)
.L_603:
        /*003c*/ 	.word	0x00000000
        /*0040*/ 	.short	0x0008
        /*0042*/ 	.short	0x0030
        /*0044*/ 	.byte	0x00, 0xf0, 0x21, 0x00


	//----- nvinfo : EIATTR_KPARAM_INFO
	.align		4
.L_604:
        /*0048*/ 	.byte	0x04, 0x17
        /*004a*/ 	.short	(.L_606 - .L_605)
.L_605:
        /*004c*/ 	.word	0x00000000
        /*0050*/ 	.short	0x0007
        /*0052*/ 	.short	0x0028
        /*0054*/ 	.byte	0x00, 0xf0, 0x11, 0x00


	//----- nvinfo : EIATTR_KPARAM_INFO
	.align		4
.L_606:
        /*0058*/ 	.byte	0x04, 0x17
        /*005a*/ 	.short	(.L_608 - .L_607)
.L_607:
        /*005c*/ 	.word	0x00000000
        /*0060*/ 	.short	0x0006
        /*0062*/ 	.short	0x0024
        /*0064*/ 	.byte	0x00, 0xf0, 0x11, 0x00


	//----- nvinfo : EIATTR_KPARAM_INFO
	.align		4
.L_608:
        /*0068*/ 	.byte	0x04, 0x17
        /*006a*/ 	.short	(.L_610 - .L_609)
.L_609:
        /*006c*/ 	.word	0x00000000
        /*0070*/ 	.short	0x0005
        /*0072*/ 	.short	0x0020
        /*0074*/ 	.byte	0x00, 0xf0, 0x11, 0x00


	//----- nvinfo : EIATTR_KPARAM_INFO
	.align		4
.L_610:
        /*0078*/ 	.byte	0x04, 0x17
        /*007a*/ 	.short	(.L_612 - .L_611)
.L_611:
        /*007c*/ 	.word	0x00000000
        /*0080*/ 	.short	0x0004
        /*0082*/ 	.short	0x001c
        /*0084*/ 	.byte	0x00, 0xf0, 0x11, 0x00


	//----- nvinfo : EIATTR_KPARAM_INFO
	.align		4
.L_612:
        /*0088*/ 	.byte	0x04, 0x17
        /*008a*/ 	.short	(.L_614 - .L_613)
.L_613:
        /*008c*/ 	.word	0x00000000
        /*0090*/ 	.short	0x0003
        /*0092*/ 	.short	0x0018
        /*0094*/ 	.byte	0x00, 0xf0, 0x11, 0x00


	//----- nvinfo : EIATTR_KPARAM_INFO
	.align		4
.L_614:
        /*0098*/ 	.byte	0x04, 0x17
        /*009a*/ 	.short	(.L_616 - .L_615)
.L_615:
        /*009c*/ 	.word	0x00000000
        /*00a0*/ 	.short	0x0002
        /*00a2*/ 	.short	0x0010
        /*00a4*/ 	.byte	0x00, 0xf0, 0x21, 0x00


	//----- nvinfo : EIATTR_KPARAM_INFO
	.align		4
.L_616:
        /*00a8*/ 	.byte	0x04, 0x17
        /*00aa*/ 	.short	(.L_618 - .L_617)
.L_617:
        /*00ac*/ 	.word	0x00000000
        /*00b0*/ 	.short	0x0001
        /*00b2*/ 	.short	0x0008
        /*00b4*/ 	.byte	0x00, 0xf0, 0x21, 0x00


	//----- nvinfo : EIATTR_KPARAM_INFO
	.align		4
.L_618:
        /*00b8*/ 	.byte	0x04, 0x17
        /*00ba*/ 	.short	(.L_620 - .L_619)
.L_619:
        /*00bc*/ 	.word	0x00000000
        /*00c0*/ 	.short	0x0000
        /*00c2*/ 	.short	0x0000
        /*00c4*/ 	.byte	0x00, 0xf0, 0x21, 0x00


	//----- nvinfo : EIATTR_SPARSE_MMA_MASK
	.align		4
.L_620:
        /*00c8*/ 	.byte	0x03, 0x50
        /*00ca*/ 	.short	0x0000


	//----- nvinfo : EIATTR_MAXREG_COUNT
	.align		4
        /*00cc*/ 	.byte	0x03, 0x1b
        /*00ce*/ 	.short	0x00ff


	//----- nvinfo : EIATTR_NUM_BARRIERS
	.align		4
        /*00d0*/ 	.byte	0x02, 0x4c
        /*00d2*/ 	.byte	0x01
	.zero		1


	//----- nvinfo : EIATTR_MERCURY_ISA_VERSION
	.align		4
        /*00d4*/ 	.byte	0x03, 0x5f
        /*00d6*/ 	.short	0x0101


	//----- nvinfo : EIATTR_EXIT_INSTR_OFFSETS
	.align		4
        /*00d8*/ 	.byte	0x04, 0x1c
        /*00da*/ 	.short	(.L_622 - .L_621)


	//   ....[0]....
.L_621:
        /*00dc*/ 	.word	0x000008f0


	//----- nvinfo : EIATTR_CBANK_PARAM_SIZE
	.align		4
.L_622:
        /*00e0*/ 	.byte	0x03, 0x19
        /*00e2*/ 	.short	0x0049


	//----- nvinfo : EIATTR_PARAM_CBANK
	.align		4
        /*00e4*/ 	.byte	0x04, 0x0a
        /*00e6*/ 	.short	(.L_624 - .L_623)
	.align		4
.L_623:
        /*00e8*/ 	.word	index@(.nv.constant0._ZN17fastertransformer20add_V_bias_transformIfEEvPaPKiPKT_iiiiiPKfS8_S8_b)
        /*00ec*/ 	.short	0x0210
        /*00ee*/ 	.short	0x0049


	//----- nvinfo : EIATTR_SW_WAR
	.align		4
.L_624:
        /*00f0*/ 	.byte	0x04, 0x36
        /*00f2*/ 	.short	(.L_626 - .L_625)
.L_625:
        /*00f4*/ 	.word	0x00000008
.L_626:


//--------------------- .nv.info._ZN17fastertransformer48add_QK_bias_transform_rebuild_padding_varlen_rowI6__halfEEvPaS2_PKaPKT_S4_S7_PKiiiiiiiiiiPKfSB_SB_SB_bi --------------------------
	.section	.nv.info._ZN17fastertransformer48add_QK_bias_transform_rebuild_padding_varlen_rowI6__halfEEvPaS2_PKaPKT_S4_S7_PKiiiiiiiiiiPKfSB_SB_SB_bi,"",@"SHT_CUDA_INFO"
	.sectionflags	@""
	.align	4


	//----- nvinfo : EIATTR_CUDA_API_VERSION
	.align		4
        /*0000*/ 	.byte	0x04, 0x37
        /*0002*/ 	.short	(.L_628 - .L_627)
.L_627:
        /*0004*/ 	.word	0x00000082


	//----- nvinfo : EIATTR_KPARAM_INFO
	.align		4
.L_628:
        /*0008*/ 	.byte	0x04, 0x17
        /*000a*/ 	.short	(.L_630 - .L_629)
.L_629:
        /*000c*/ 	.word	0x00000000
        /*0010*/ 	.short	0x0015
        /*0012*/ 	.short	0x0084
        /*0014*/ 	.byte	0x00, 0xf0, 0x11, 0x00


	//----- nvinfo : EIATTR_KPARAM_INFO
	.align		4
.L_630:
        /*0018*/ 	.byte	0x04, 0x17
        /*001a*/ 	.short	(.L_632 - .L_631)
.L_631:
        /*001c*/ 	.word	0x00000000
        /*0020*/ 	.short	0x0014
        /*0022*/ 	.short	0x0080
        /*0024*/ 	.byte	0x00, 0xf0, 0x05, 0x00


	//----- nvinfo : EIATTR_KPARAM_INFO
	.align		4
.L_632:
        /*0028*/ 	.byte	0x04, 0x17
        /*002a*/ 	.short	(.L_634 - .L_633)
.L_633:
        /*002c*/ 	.word	0x00000000
        /*0030*/ 	.short	0x0013
        /*0032*/ 	.short	0x0078
        /*0034*/ 	.byte	0x00, 0xf0, 0x21, 0x00


	//----- nvinfo : EIATTR_KPARAM_INFO
	.align		4
.L_634:
        /*0038*/ 	.byte	0x04, 0x17
        /*003a*/ 	.short	(.L_636 - .L_635)
.L_635:
        /*003c*/ 	.word	0x00000000
        /*0040*/ 	.short	0x0012
        /*0042*/ 	.short	0x0070
        /*0044*/ 	.byte	0x00, 0xf0, 0x21, 0x00


	//----- nvinfo : EIATTR_KPARAM_INFO
	.align		4
.L_636:
        /*0048*/ 	.byte	0x04, 0x17
        /*004a*/ 	.short	(.L_638 - .L_637)
.L_637:
        /*004c*/ 	.word	0x00000000
        /*0050*/ 	.short	0x0011
        /*0052*/ 	.short	0x0068
        /*0054*/ 	.byte	0x00, 0xf0, 0x21, 0x00


	//----- nvinfo : EIATTR_KPARAM_INFO
	.align		4
.L_638:
        /*0058*/ 	.byte	0x04, 0x17
        /*005a*/ 	.short	(.L_640 - .L_639)
.L_639:
        /*005c*/ 	.word	0x00000000
        /*0060*/ 	.short	0x0010
        /*0062*/ 	.short	0x0060
        /*0064*/ 	.byte	0x00, 0xf0, 0x21, 0x00


	//----- nvinfo : EIATTR_KPARAM_INFO
	.align		4
.L_640:
        /*0068*/ 	.byte	0x04, 0x17
        /*006a*/ 	.short	(.L_642 - .L_641)
.L_641:
        /*006c*/ 	.word	0x00000000
        /*0070*/ 	.short	0x000f
        /*0072*/ 	.short	0x0058
        /*0074*/ 	.byte	0x00, 0xf0, 0x11, 0x00


	//----- nvinfo : EIATTR_KPARAM_INFO
	.align		4
.L_642:
        /*0078*/ 	.byte	0x04, 0x17
        /*007a*/ 	.short	(.L_644 - .L_643)
.L_643:
        /*007c*/ 	.word	0x00000000
        /*0080*/ 	.short	0x000e
        /*0082*/ 	.short	0x0054
        /*0084*/ 	.byte	0x00, 0xf0, 0x11, 0x00


	//----- nvinfo : EIATTR_KPARAM_INFO
	.align		4
.L_644:
        /*0088*/ 	.byte	0x04, 0x17
        /*008a*/ 	.short	(.L_646 - .L_645)
.L_645:
        /*008c*/ 	.word	0x00000000
        /*0090*/ 	.short	0x000d
        /*0092*/ 	.short	0x0050
        /*0094*/ 	.byte	0x00, 0xf0, 0x11, 0x00


	//----- nvinfo : EIATTR_KPARAM_INFO
	.align		4
.L_646:
        /*0098*/ 	.byte	0x04, 0x17
        /*009a*/ 	.short	(.L_648 - .L_647)
.L_647:
        /*009c*/ 	.word	0x00000000
        /*00a0*/ 	.short	0x000c
        /*00a2*/ 	.short	0x004c
        /*00a4*/ 	.byte	0x00, 0xf0, 0x11, 0x00


	//----- nvinfo : EIATTR_KPARAM_INFO
	.align		4
.L_648:
        /*00a8*/ 	.byte	0x04, 0x17
        /*00aa*/ 	.short	(.L_650 - .L_649)
.L_649:
        /*00ac*/ 	.word	0x00000000
        /*00b0*/ 	.short	0x000b
        /*00b2*/ 	.short	0x0048
        /*00b4*/ 	.byte	0x00, 0xf0, 0x11, 0x00


	//----- nvinfo : EIATTR_KPARAM_INFO
	.align		4
.L_650:
        /*00b8*/ 	.byte	0x04, 0x17
        /*00ba*/ 	.short	(.L_652 - .L_651)
.L_651:
        /*00bc*/ 	.word	0x00000000
        /*00c0*/ 	.short	0x000a
        /*00c2*/ 	.short	0x0044
        /*00c4*/ 	.byte	0x00, 0xf0, 0x11, 0x00


	//----- nvinfo : EIATTR_KPARAM_INFO
	.align		4
.L_652:
        /*00c8*/ 	.byte	0x04, 0x17
        /*00ca*/ 	.short	(.L_654 - .L_653)
.L_653:
        /*00cc*/ 	.word	0x00000000
        /*00d0*/ 	.short	0x0009
        /*00d2*/ 	.short	0x0040
        /*00d4*/ 	.byte	0x00, 0xf0, 0x11, 0x00


	//----- nvinfo : EIATTR_KPARAM_INFO
	.align		4
.L_654:
        /*00d8*/ 	.byte	0x04, 0x17
        /*00da*/ 	.short	(.L_656 - .L_655)
.L_655:
        /*00dc*/ 	.word	0x00000000
        /*00e0*/ 	.short	0x0008
        /*00e2*/ 	.short	0x003c
        /*00e4*/ 	.byte	0x00, 0xf0, 0x11, 0x00


	//----- nvinfo : EIATTR_KPARAM_INFO
	.align		4
.L_656:
        /*00e8*/ 	.byte	0x04, 0x17
        /*00ea*/ 	.short	(.L_658 - .L_657)
.L_657:
        /*00ec*/ 	.word	0x00000000
        /*00f0*/ 	.short	0x0007
        /*00f2*/ 	.short	0x0038
        /*00f4*/ 	.byte	0x00, 0xf0, 0x11, 0x00


	//----- nvinfo : EIATTR_KPARAM_INFO
	.align		4
.L_658:
        /*00f8*/ 	.byte	0x04, 0x17
        /*00fa*/ 	.short	(.L_660 - .L_659)
.L_659:
        /*00fc*/ 	.word	0x00000000
        /*0100*/ 	.short	0x0006
        /*0102*/ 	.short	0x0030
        /*0104*/ 	.byte	0x00, 0xf0, 0x21, 0x00


	//----- nvinfo : EIATTR_KPARAM_INFO
	.align		4
.L_660:
        /*0108*/ 	.byte	0x04, 0x17
        /*010a*/ 	.short	(.L_662 - .L_661)
.L_661:
        /*010c*/ 	.word	0x00000000
        /*0110*/ 	.short	0x0005
        /*0112*/ 	.short	0x0028
        /*0114*/ 	.byte	0x00, 0xf0, 0x21, 0x00


	//----- nvinfo : EIATTR_KPARAM_INFO
	.align		4
.L_662:
        /*0118*/ 	.byte	0x04, 0x17
        /*011a*/ 	.short	(.L_664 - .L_663)
.L_663:
        /*011c*/ 	.word	0x00000000
        /*0120*/ 	.short	0x0004
        /*0122*/ 	.short	0x0020
        /*0124*/ 	.byte	0x00, 0xf0, 0x21, 0x00


	//----- nvinfo : EIATTR_KPARAM_INFO
	.align		4
.L_664:
        /*0128*/ 	.byte	0x04, 0x17
        /*012a*/ 	.short	(.L_666 - .L_665)
.L_665:
        /*012c*/ 	.word	0x00000000
        /*0130*/ 	.short	0x0003
        /*0132*/ 	.short	0x0018
        /*0134*/ 	.byte	0x00, 0xf0, 0x21, 0x00


	//----- nvinfo : EIATTR_KPARAM_INFO
	.align		4
.L_666:
        /*0138*/ 	.byte	0x04, 0x17
        /*013a*/ 	.short	(.L_668 - .L_667)
.L_667:
        /*013c*/ 	.word	0x00000000
        /*0140*/ 	.short	0x0002
        /*0142*/ 	.short	0x0010
        /*0144*/ 	.byte	0x00, 0xf0, 0x21, 0x00


	//----- nvinfo : EIATTR_KPARAM_INFO
	.align		4
.L_668:
        /*0148*/ 	.byte	0x04, 0x17
        /*014a*/ 	.short	(.L_670 - .L_669)
.L_669:
        /*014c*/ 	.word	0x00000000
        /*0150*/ 	.short	0x0001
        /*0152*/ 	.short	0x0008
        /*0154*/ 	.byte	0x00, 0xf0, 0x21, 0x00


	//----- nvinfo : EIATTR_KPARAM_INFO
	.align		4
.L_670:
        /*0158*/ 	.byte	0x04, 0x17
        /*015a*/ 	.short	(.L_672 - .L_671)
.L_671:
        /*015c*/ 	.word	0x00000000
        /*0160*/ 	.short	0x0000
        /*0162*/ 	.short	0x0000
        /*0164*/ 	.byte	0x00, 0xf0, 0x21, 0x00


	//----- nvinfo : EIATTR_SPARSE_MMA_MASK
	.align		4
.L_672:
        /*0168*/ 	.byte	0x03, 0x50
        /*016a*/ 	.short	0x0000


	//----- nvinfo : EIATTR_MAXREG_COUNT
	.align		4
        /*016c*/ 	.byte	0x03, 0x1b
        /*016e*/ 	.short	0x00ff


	//----- nvinfo : EIATTR_MERCURY_ISA_VERSION
	.align		4
        /*0170*/ 	.byte	0x03, 0x5f
        /*0172*/ 	.short	0x0101


	//----- nvinfo : EIATTR_EXIT_INSTR_OFFSETS
	.align		4
        /*0174*/ 	.byte	0x04, 0x1c
        /*0176*/ 	.short	(.L_674 - .L_673)


	//   ....[0]....
.L_673:
        /*0178*/ 	.word	0x00000c90


	//----- nvinfo : EIATTR_CBANK_PARAM_SIZE
	.align		4
.L_674:
        /*017c*/ 	.byte	0x03, 0x19
        /*017e*/ 	.short	0x0088


	//----- nvinfo : EIATTR_PARAM_CBANK
	.align		4
        /*0180*/ 	.byte	0x04, 0x0a
        /*0182*/ 	.short	(.L_676 - .L_675)
	.align		4
.L_675:
        /*0184*/ 	.word	index@(.nv.constant0._ZN17fastertransformer48add_QK_bias_transform_rebuild_padding_varlen_rowI6__halfEEvPaS2_PKaPKT_S4_S7_PKiiiiiiiiiiPKfSB_SB_SB_bi)
        /*0188*/ 	.short	0x0210
        /*018a*/ 	.short	0x0088


	//----- nvinfo : EIATTR_SW_WAR
	.align		4
.L_676:
        /*018c*/ 	.byte	0x04, 0x36
        /*018e*/ 	.short	(.L_678 - .L_677)
.L_677:
        /*0190*/ 	.word	0x00000008
.L_678:


//--------------------- .nv.info._ZN17fastertransformer48add_QK_bias_transform_rebuild_padding_varlen_rowIfEEvPaS1_PKaPKT_S3_S6_PKiiiiiiiiiiPKfSA_SA_SA_bi --------------------------
	.section	.nv.info._ZN17fastertransformer48add_QK_bias_transform_rebuild_padding_varlen_rowIfEEvPaS1_PKaPKT_S3_S6_PKiiiiiiiiiiPKfSA_SA_SA_bi,"",@"SHT_CUDA_INFO"
	.sectionflags	@""
	.align	4


	//----- nvinfo : EIATTR_CUDA_API_VERSION
	.align		4
        /*0000*/ 	.byte	0x04, 0x37
        /*0002*/ 	.short	(.L_680 - .L_679)
.L_679:
        /*0004*/ 	.word	0x00000082


	//----- nvinfo : EIATTR_KPARAM_INFO
	.align		4
.L_680:
        /*0008*/ 	.byte	0x04, 0x17
        /*000a*/ 	.short	(.L_682 - .L_681)
.L_681:
        /*000c*/ 	.word	0x00000000
        /*0010*/ 	.short	0x0015
        /*0012*/ 	.short	0x0084
        /*0014*/ 	.byte	0x00, 0xf0, 0x11, 0x00


	//----- nvinfo : EIATTR_KPARAM_INFO
	.align		4
.L_682:
        /*0018*/ 	.byte	0x04, 0x17
        /*001a*/ 	.short	(.L_684 - .L_683)
.L_683:
        /*001c*/ 	.word	0x00000000
        /*0020*/ 	.short	0x0014
        /*0022*/ 	.short	0x0080
        /*0024*/ 	.byte	0x00, 0xf0, 0x05, 0x00


	//----- nvinfo : EIATTR_KPARAM_INFO
	.align		4
.L_684:
        /*0028*/ 	.byte	0x04, 0x17
        /*002a*/ 	.short	(.L_686 - .L_685)
.L_685:
        /*002c*/ 	.word	0x00000000
        /*0030*/ 	.short	0x0013
        /*0032*/ 	.short	0x0078
        /*0034*/ 	.byte	0x00, 0xf0, 0x21, 0x00


	//----- nvinfo : EIATTR_KPARAM_INFO
	.align		4
.L_686:
        /*0038*/ 	.byte	0x04, 0x17
        /*003a*/ 	.short	(.L_688 - .L_687)
.L_687:
        /*003c*/ 	.word	0x00000000
        /*0040*/ 	.short	0x0012
        /*0042*/ 	.short	0x0070
        /*0044*/ 	.byte	0x00, 0xf0, 0x21, 0x00


	//----- nvinfo : EIATTR_KPARAM_INFO
	.align		4
.L_688:
        /*0048*/ 	.byte	0x04, 0x17
        /*004a*/ 	.short	(.L_690 - .L_689)
.L_689:
        /*004c*/ 	.word	0x00000000
        /*0050*/ 	.short	0x0011
        /*0052*/ 	.short	0x0068
        /*0054*/ 	.byte	0x00, 0xf0, 0x21, 0x00


	//----- nvinfo : EIATTR_KPARAM_INFO
	.align		4
.L_690:
        /*0058*/ 	.byte	0x04, 0x17
        /*005a*/ 	.short	(.L_692 - .L_691)
.L_691:
        /*005c*/ 	.word	0x00000000
        /*0060*/ 	.short	0x0010
        /*0062*/ 	.short	0x0060
        /*0064*/ 	.byte	0x00, 0xf0, 0x21, 0x00


	//----- nvinfo : EIATTR_KPARAM_INFO
	.align		4
.L_692:
        /*0068*/ 	.byte	0x04, 0x17
        /*006a*/ 	.short	(.L_694 - .L_693)
.L_693:
        /*006c*/ 	.word	0x00000000
        /*0070*/ 	.short	0x000f
        /*0072*/ 	.short	0x0058
        /*0074*/ 	.byte	0x00, 0xf0, 0x11, 0x00


	//----- nvinfo : EIATTR_KPARAM_INFO
	.align		4
.L_694:
        /*0078*/ 	.byte	0x04, 0x17
        /*007a*/ 	.short	(.L_696 - .L_695)
.L_695:
        /*007c*/ 	.word	0x00000000
        /*0080*/ 	.short	0x000e
        /*0082*/ 	.short	0x0054
        /*0084*/ 	.byte	0x00, 0xf0, 0x11, 0x00


	//----- nvinfo : EIATTR_KPARAM_INFO
	.align		4
.L_696:
        /*0088*/ 	.byte	0x04, 0x17
        /*008a*/ 	.short	(.L_698 - .L_697)
.L_697:
        /*008c*/ 	.word	0x00000000
        /*0090*/ 	.short	0x000d
        /*0092*/ 	.short	0x0050
        /*0094*/ 	.byte	0x00, 0xf0, 0x11, 0x00


	//----- nvinfo : EIATTR_KPARAM_INFO
	.align		4
.L_698:
        /*0098*/ 	.byte	0x04, 0x17
        /*009a*/ 	.short	(.L_700 - .L_699)
.L_699:
        /*009c*/ 	.word	0x00000000
        /*00a0*/ 	.short	0x000c
        /*00a2*/ 	.short	0x004c
        /*00a4*/ 	.byte	0x00, 0xf0, 0x11, 0x00


	//----- nvinfo : EIATTR_KPARAM_INFO
	.align		4
.L_700:
        /*00a8*/ 	.byte	0x04, 0x17
        /*00aa*/ 	.short	(.L_702 - .L_701)
.L_701:
        /*00ac*/ 	.word	0x00000000
        /*00b0*/ 	.short	0x000b
        /*00b2*/ 	.short	0x0048
        /*00b4*/ 	.byte	0x00, 0xf0, 0x11, 0x00


	//----- nvinfo : EIATTR_KPARAM_INFO
	.align		4
.L_702:
        /*00b8*/ 	.byte	0x04, 0x17
        /*00ba*/ 	.short	(.L_704 - .L_703)
.L_703:
        /*00bc*/ 	.word	0x00000000
        /*00c0*/ 	.short	0x000a
        /*00c2*/ 	.short	0x0044
        /*00c4*/ 	.byte	0x00, 0xf0, 0x11, 0x00


	//----- nvinfo : EIATTR_KPARAM_INFO
	.align		4
.L_704:
        /*00c8*/ 	.byte	0x04, 0x17
        /*00ca*/ 	.short	(.L_706 - .L_705)
.L_705:
        /*00cc*/ 	.word	0x00000000
        /*00d0*/ 	.short	0x0009
        /*00d2*/ 	.short	0x0040
        /*00d4*/ 	.byte	0x00, 0xf0, 0x11, 0x00


	//----- nvinfo : EIATTR_KPARAM_INFO
	.align		4
.L_706:
        /*00d8*/ 	.byte	0x04, 0x17
        /*00da*/ 	.short	(.L_708 - .L_707)
.L_707:
        /*00dc*/ 	.word	0x00000000
        /*00e0*/ 	.short	0x0008
        /*00e2*/ 	.short	0x003c
        /*00e4*/ 	.byte	0x00, 0xf0, 0x11, 0x00


	//----- nvinfo : EIATTR_KPARAM_INFO
	.align		4
.L_708:
        /*00e8*/ 	.byte	0x04, 0x17
        /*00ea*/ 	.short	(.L_710 - .L_709)
.L_709:
        /*00ec*/ 	.word	0x00000000
        /*00f0*/ 	.short	0x0007
        /*00f2*/ 	.short	0x0038
        /*00f4*/ 	.byte	0x00, 0xf0, 0x11, 0x00


	//----- nvinfo : EIATTR_KPARAM_INFO
	.align		4
.L_710:
        /*00f8*/ 	.byte	0x04, 0x17
        /*00fa*/ 	.short	(.L_712 - .L_711)
.L_711:
        /*00fc*/ 	.word	0x00000000
        /*0100*/ 	.short	0x0006
        /*0102*/ 	.short	0x0030
        /*0104*/ 	.byte	0x00, 0xf0, 0x21, 0x00


	//----- nvinfo : EIATTR_KPARAM_INFO
	.align		4
.L_712:
        /*0108*/ 	.byte	0x04, 0x17
        /*010a*/ 	.short	(.L_714 - .L_713)
.L_713:
        /*010c*/ 	.word	0x00000000
        /*0110*/ 	.short	0x0005
        /*0112*/ 	.short	0x0028
        /*0114*/ 	.byte	0x00, 0xf0, 0x21, 0x00


	//----- nvinfo : EIATTR_KPARAM_INFO
	.align		4
.L_714:
        /*0118*/ 	.byte	0x04, 0x17
        /*011a*/ 	.short	(.L_716 - .L_715)
.L_715:
        /*011c*/ 	.word	0x00000000
        /*0120*/ 	.short	0x0004
        /*0122*/ 	.short	0x0020
        /*0124*/ 	.byte	0x00, 0xf0, 0x21, 0x00


	//----- nvinfo : EIATTR_KPARAM_INFO
	.align		4
.L_716:
        /*0128*/ 	.byte	0x04, 0x17
        /*012a*/ 	.short	(.L_718 - .L_717)
.L_717:
        /*012c*/ 	.word	0x00000000
        /*0130*/ 	.short	0x0003
        /*0132*/ 	.short	0x0018
        /*0134*/ 	.byte	0x00, 0xf0, 0x21, 0x00


	//----- nvinfo : EIATTR_KPARAM_INFO
	.align		4
.L_718:
        /*0138*/ 	.byte	0x04, 0x17
        /*013a*/ 	.short	(.L_720 - .L_719)
.L_719:
        /*013c*/ 	.word	0x00000000
        /*0140*/ 	.short	0x0002
        /*0142*/ 	.short	0x0010
        /*0144*/ 	.byte	0x00, 0xf0, 0x21, 0x00


	//----- nvinfo : EIATTR_KPARAM_INFO
	.align		4
.L_720:
        /*0148*/ 	.byte	0x04, 0x17
        /*014a*/ 	.short	(.L_722 - .L_721)
.L_721:
        /*014c*/ 	.word	0x00000000
        /*0150*/ 	.short	0x0001
        /*0152*/ 	.short	0x0008
        /*0154*/ 	.byte	0x00, 0xf0, 0x21, 0x00


	//----- nvinfo : EIATTR_KPARAM_INFO
	.align		4
.L_722:
        /*0158*/ 	.byte	0x04, 0x17
        /*015a*/ 	.short	(.L_724 - .L_723)
.L_723:
        /*015c*/ 	.word	0x00000000
        /*0160*/ 	.short	0x0000
        /*0162*/ 	.short	0x0000
        /*0164*/ 	.byte	0x00, 0xf0, 0x21, 0x00


	//----- nvinfo : EIATTR_SPARSE_MMA_MASK
	.align		4
.L_724:
        /*0168*/ 	.byte	0x03, 0x50
        /*016a*/ 	.short	0x0000


	//----- nvinfo : EIATTR_MAXREG_COUNT
	.align		4
        /*016c*/ 	.byte	0x03, 0x1b
        /*016e*/ 	.short	0x00ff


	//----- nvinfo : EIATTR_MERCURY_ISA_VERSION
	.align		4
        /*0170*/ 	.byte	0x03, 0x5f
        /*0172*/ 	.short	0x0101


	//----- nvinfo : EIATTR_EXIT_INSTR_OFFSETS
	.align		4
        /*0174*/ 	.byte	0x04, 0x1c
        /*0176*/ 	.short	(.L_726 - .L_725)


	//   ....[0]....
.L_725:
        /*0178*/ 	.word	0x00000c60


	//----- nvinfo : EIATTR_CBANK_PARAM_SIZE
	.align		4
.L_726:
        /*017c*/ 	.byte	0x03, 0x19
        /*017e*/ 	.short	0x0088


	//----- nvinfo : EIATTR_PARAM_CBANK
	.align		4
        /*0180*/ 	.byte	0x04, 0x0a
        /*0182*/ 	.short	(.L_728 - .L_727)
	.align		4
.L_727:
        /*0184*/ 	.word	index@(.nv.constant0._ZN17fastertransformer48add_QK_bias_transform_rebuild_padding_varlen_rowIfEEvPaS1_PKaPKT_S3_S6_PKiiiiiiiiiiPKfSA_SA_SA_bi)
        /*0188*/ 	.short	0x0210
        /*018a*/ 	.short	0x0088


	//----- nvinfo : EIATTR_SW_WAR
	.align		4
.L_728:
        /*018c*/ 	.byte	0x04, 0x36
        /*018e*/ 	.short	(.L_730 - .L_729)
.L_729:
        /*0190*/ 	.word	0x00000008
.L_730:


//--------------------- .nv.info._ZN17fastertransformer44add_QK_bias_transform_rebuild_padding_varlenI6__halfEEvPaS2_PKaPKT_S4_S7_PKiiiiiiiiiiPKfSB_SB_SB_b --------------------------
	.section	.nv.info._ZN17fastertransformer44add_QK_bias_transform_rebuild_padding_varlenI6__halfEEvPaS2_PKaPKT_S4_S7_PKiiiiiiiiiiPKfSB_SB_SB_b,"",@"SHT_CUDA_INFO"
	.sectionflags	@""
	.align	4


	//----- nvinfo : EIATTR_CUDA_API_VERSION
	.align		4
        /*0000*/ 	.byte	0x04, 0x37
        /*0002*/ 	.short	(.L_732 - .L_731)
.L_731:
        /*0004*/ 	.word	0x00000082


	//----- nvinfo : EIATTR_KPARAM_INFO
	.align		4
.L_732:
        /*0008*/ 	.byte	0x04, 0x17
        /*000a*/ 	.short	(.L_734 - .L_733)
.L_733:
        /*000c*/ 	.word	0x00000000
        /*0010*/ 	.short	0x0014
        /*0012*/ 	.short	0x0080
        /*0014*/ 	.byte	0x00, 0xf0, 0x05, 0x00


	//----- nvinfo : EIATTR_KPARAM_INFO
	.align		4
.L_734:
        /*0018*/ 	.byte	0x04, 0x17
        /*001a*/ 	.short	(.L_736 - .L_735)
.L_735:
        /*001c*/ 	.word	0x00000000
        /*0020*/ 	.short	0x0013
        /*0022*/ 	.short	0x0078
        /*0024*/ 	.byte	0x00, 0xf0, 0x21, 0x00


	//----- nvinfo : EIATTR_KPARAM_INFO
	.align		4
.L_736:
        /*0028*/ 	.byte	0x04, 0x17
        /*002a*/ 	.short	(.L_738 - .L_737)
.L_737:
        /*002c*/ 	.word	0x00000000
        /*0030*/ 	.short	0x0012
        /*0032*/ 	.short	0x0070
        /*0034*/ 	.byte	0x00, 0xf0, 0x21, 0x00


	//----- nvinfo : EIATTR_KPARAM_INFO
	.align		4
.L_738:
        /*0038*/ 	.byte	0x04, 0x17
        /*003a*/ 	.short	(.L_740 - .L_739)
.L_739:
        /*003c*/ 	.word	0x00000000
        /*0040*/ 	.short	0x0011
        /*0042*/ 	.short	0x0068
        /*0044*/ 	.byte	0x00, 0xf0, 0x21, 0x00


	//----- nvinfo : EIATTR_KPARAM_INFO
	.align		4
.L_740:
        /*0048*/ 	.byte	0x04, 0x17
        /*004a*/ 	.short	(.L_742 - .L_741)
.L_741:
        /*004c*/ 	.word	0x00000000
        /*0050*/ 	.short	0x0010
        /*0052*/ 	.short	0x0060
        /*0054*/ 	.byte	0x00, 0xf0, 0x21, 0x00


	//----- nvinfo : EIATTR_KPARAM_INFO
	.align		4
.L_742:
        /*0058*/ 	.byte	0x04, 0x17
        /*005a*/ 	.short	(.L_744 - .L_743)
.L_743:
        /*005c*/ 	.word	0x00000000
        /*0060*/ 	.short	0x000f
        /*0062*/ 	.short	0x0058
        /*0064*/ 	.byte	0x00, 0xf0, 0x11, 0x00


	//----- nvinfo : EIATTR_KPARAM_INFO
	.align		4
.L_744:
        /*0068*/ 	.byte	0x04, 0x17
        /*006a*/ 	.short	(.L_746 - .L_745)
.L_745:
        /*006c*/ 	.word	0x00000000
        /*0070*/ 	.short	0x000e
        /*0072*/ 	.short	0x0054
        /*0074*/ 	.byte	0x00, 0xf0, 0x11, 0x00


	//----- nvinfo : EIATTR_KPARAM_INFO
	.align		4
.L_746:
        /*0078*/ 	.byte	0x04, 0x17
        /*007a*/ 	.short	(.L_748 - .L_747)
.L_747:
        /*007c*/ 	.word	0x00000000
        /*0080*/ 	.short	0x000d
        /*0082*/ 	.short	0x0050
        /*0084*/ 	.byte	0x00, 0xf0, 0x11, 0x00


	//----- nvinfo : EIATTR_KPARAM_INFO
	.align		4
.L_748:
        /*0088*/ 	.byte	0x04, 0x17
        /*008a*/ 	.short	(.L_750 - .L_749)
.L_749:
        /*008c*/ 	.word	0x00000000
        /*0090*/ 	.short	0x000c
        /*0092*/ 	.short	0x004c
        /*0094*/ 	.byte	0x00, 0xf0, 0x11, 0x00


	//----- nvinfo : EIATTR_KPARAM_INFO
	.align		4
.L_750:
        /*0098*/ 	.byte	0x04, 0x17
        /*009a*/ 	.short	(.L_752 - .L_751)
.L_751:
        /*009c*/ 	.word	0x00000000
        /*00a0*/ 	.short	0x000b
        /*00a2*/ 	.short	0x0048
        /*00a4*/ 	.byte	0x00, 0xf0, 0x11, 0x00


	//----- nvinfo : EIATTR_KPARAM_INFO
	.align		4
.L_752:
        /*00a8*/ 	.byte	0x04, 0x17
        /*00aa*/ 	.short	(.L_754 - .L_753)
.L_753:
        /*00ac*/ 	.word	0x00000000
        /*00b0*/ 	.short	0x000a
        /*00b2*/ 	.short	0x0044
        /*00b4*/ 	.byte	0x00, 0xf0, 0x11, 0x00


	//----- nvinfo : EIATTR_KPARAM_INFO
	.align		4
.L_754:
        /*00b8*/ 	.byte	0x04, 0x17
        /*00ba*/ 	.short	(.L_756 - .L_755)
.L_755:
        /*00bc*/ 	.word	0x00000000
        /*00c0*/ 	.short	0x0009
        /*00c2*/ 	.short	0x0040
        /*00c4*/ 	.byte	0x00, 0xf0, 0x11, 0x00


	//----- nvinfo : EIATTR_KPARAM_INFO
	.align		4
.L_756:
        /*00c8*/ 	.byte	0x04, 0x17
        /*00ca*/ 	.short	(.L_758 - .L_757)
.L_757:
        /*00cc*/ 	.word	0x00000000
        /*00d0*/ 	.short	0x0008
        /*00d2*/ 	.short	0x003c
        /*00d4*/ 	.byte	0x00, 0xf0, 0x11, 0x00


	//----- nvinfo : EIATTR_KPARAM_INFO
	.align		4
.L_758:
        /*00d8*/ 	.byte	0x04, 0x17
        /*00da*/ 	.short	(.L_760 - .L_759)
.L_759:
        /*00dc*/ 	.word	0x00000000
        /*00e0*/ 	.short	0x0007
        /*00e2*/ 	.short	0x0038
        /*00e4*/ 	.byte	0x00, 0xf0, 0x11, 0x00


	//----- nvinfo : EIATTR_KPARAM_INFO
	.align		4
.L_760:
        /*00e8*/ 	.byte	0x04, 0x17
        /*00ea*/ 	.short	(.L_762 - .L_761)
.L_761:
        /*00ec*/ 	.word	0x00000000
        /*00f0*/ 	.short	0x0006
        /*00f2*/ 	.short	0x0030
        /*00f4*/ 	.byte	0x00, 0xf0, 0x21, 0x00


	//----- nvinfo : EIATTR_KPARAM_INFO
	.align		4
.L_762:
        /*00f8*/ 	.byte	0x04, 0x17
        /*00fa*/ 	.short	(.L_764 - .L_763)
.L_763:
        /*00fc*/ 	.word	0x00000000
        /*0100*/ 	.short	0x0005
        /*0102*/ 	.short	0x0028
        /*0104*/ 	.byte	0x00, 0xf0, 0x21, 0x00


	//----- nvinfo : EIATTR_KPARAM_INFO
	.align		4
.L_764:
        /*0108*/ 	.byte	0x04, 0x17
        /*010a*/ 	.short	(.L_766 - .L_765)
.L_765:
        /*010c*/ 	.word	0x00000000
        /*0110*/ 	.short	0x0004
        /*0112*/ 	.short	0x0020
        /*0114*/ 	.byte	0x00, 0xf0, 0x21, 0x00


	//----- nvinfo : EIATTR_KPARAM_INFO
	.align		4
.L_766:
        /*0118*/ 	.byte	0x04, 0x17
        /*011a*/ 	.short	(.L_768 - .L_767)
.L_767:
        /*011c*/ 	.word	0x00000000
        /*0120*/ 	.short	0x0003
        /*0122*/ 	.short	0x0018
        /*0124*/ 	.byte	0x00, 0xf0, 0x21, 0x00


	//----- nvinfo : EIATTR_KPARAM_INFO
	.align		4
.L_768:
        /*0128*/ 	.byte	0x04, 0x17
        /*012a*/ 	.short	(.L_770 - .L_769)
.L_769:
        /*012c*/ 	.word	0x00000000
        /*0130*/ 	.short	0x0002
        /*0132*/ 	.short	0x0010
        /*0134*/ 	.byte	0x00, 0xf0, 0x21, 0x00


	//----- nvinfo : EIATTR_KPARAM_INFO
	.align		4
.L_770:
        /*0138*/ 	.byte	0x04, 0x17
        /*013a*/ 	.short	(.L_772 - .L_771)
.L_771:
        /*013c*/ 	.word	0x00000000
        /*0140*/ 	.short	0x0001
        /*0142*/ 	.short	0x0008
        /*0144*/ 	.byte	0x00, 0xf0, 0x21, 0x00


	//----- nvinfo : EIATTR_KPARAM_INFO
	.align		4
.L_772:
        /*0148*/ 	.byte	0x04, 0x17
        /*014a*/ 	.short	(.L_774 - .L_773)
.L_773:
        /*014c*/ 	.word	0x00000000
        /*0150*/ 	.short	0x0000
        /*0152*/ 	.short	0x0000
        /*0154*/ 	.byte	0x00, 0xf0, 0x21, 0x00


	//----- nvinfo : EIATTR_SPARSE_MMA_MASK
	.align		4
.L_774:
        /*0158*/ 	.byte	0x03, 0x50
        /*015a*/ 	.short	0x0000


	//----- nvinfo : EIATTR_MAXREG_COUNT
	.align		4
        /*015c*/ 	.byte	0x03, 0x1b
        /*015e*/ 	.short	0x00ff


	//----- nvinfo : EIATTR_MERCURY_ISA_VERSION
	.align		4
        /*0160*/ 	.byte	0x03, 0x5f
        /*0162*/ 	.short	0x0101


	//----- nvinfo : EIATTR_EXIT_INSTR_OFFSETS
	.align		4
        /*0164*/ 	.byte	0x04, 0x1c
        /*0166*/ 	.short	(.L_776 - .L_775)


	//   ....[0]....
.L_775:
        /*0168*/ 	.word	0x00000cb0


	//----- nvinfo : EIATTR_CBANK_PARAM_SIZE
	.align		4
.L_776:
        /*016c*/ 	.byte	0x03, 0x19
        /*016e*/ 	.short	0x0081


	//----- nvinfo : EIATTR_PARAM_CBANK
	.align		4
        /*0170*/ 	.byte	0x04, 0x0a
        /*0172*/ 	.short	(.L_778 - .L_777)
	.align		4
.L_777:
        /*0174*/ 	.word	index@(.nv.constant0._ZN17fastertransformer44add_QK_bias_transform_rebuild_padding_varlenI6__halfEEvPaS2_PKaPKT_S4_S7_PKiiiiiiiiiiPKfSB_SB_SB_b)
        /*0178*/ 	.short	0x0210
        /*017a*/ 	.short	0x0081


	//----- nvinfo : EIATTR_SW_WAR
	.align		4
.L_778:
        /*017c*/ 	.byte	0x04, 0x36
        /*017e*/ 	.short	(.L_780 - .L_779)
.L_779:
        /*0180*/ 	.word	0x00000008
.L_780:


//--------------------- .nv.info._ZN17fastertransformer44add_QK_bias_transform_rebuild_padding_varlenIfEEvPaS1_PKaPKT_S3_S6_PKiiiiiiiiiiPKfSA_SA_SA_b --------------------------
	.section	.nv.info._ZN17fastertransformer44add_QK_bias_transform_rebuild_padding_varlenIfEEvPaS1_PKaPKT_S3_S6_PKiiiiiiiiiiPKfSA_SA_SA_b,"",@"SHT_CUDA_INFO"
	.sectionflags	@""
	.align	4


	//----- nvinfo : EIATTR_CUDA_API_VERSION
	.align		4
        /*0000*/ 	.byte	0x04, 0x37
        /*0002*/ 	.short	(.L_782 - .L_781)
.L_781:
        /*0004*/ 	.word	0x00000082


	//----- nvinfo : EIATTR_KPARAM_INFO
	.align		4
.L_782:
        /*0008*/ 	.byte	0x04, 0x17
        /*000a*/ 	.short	(.L_784 - .L_783)
.L_783:
        /*000c*/ 	.word	0x00000000
        /*0010*/ 	.short	0x0014
        /*0012*/ 	.short	0x0080
        /*0014*/ 	.byte	0x00, 0xf0, 0x05, 0x00


	//----- nvinfo : EIATTR_KPARAM_INFO
	.align		4
.L_784:
        /*0018*/ 	.byte	0x04, 0x17
        /*001a*/ 	.short	(.L_786 - .L_785)
.L_785:
        /*001c*/ 	.word	0x00000000
        /*0020*/ 	.short	0x0013
        /*0022*/ 	.short	0x0078
        /*0024*/ 	.byte	0x00, 0xf0, 0x21, 0x00


	//----- nvinfo : EIATTR_KPARAM_INFO
	.align		4
.L_786:
        /*0028*/ 	.byte	0x04, 0x17
        /*002a*/ 	.short	(.L_788 - .L_787)
.L_787:
        /*002c*/ 	.word	0x00000000
        /*0030*/ 	.short	0x0012
        /*0032*/ 	.short	0x0070
        /*0034*/ 	.byte	0x00, 0xf0, 0x21, 0x00


	//----- nvinfo : EIATTR_KPARAM_INFO
	.align		4
.L_788:
        /*0038*/ 	.byte	0x04, 0x17
        /*003a*/ 	.short	(.L_790 - .L_789)
.L_789:
        /*003c*/ 	.word	0x00000000
        /*0040*/ 	.short	0x0011
        /*0042*/ 	.short	0x0068
        /*0044*/ 	.byte	0x00, 0xf0, 0x21, 0x00


	//----- nvinfo : EIATTR_KPARAM_INFO
	.align		4
.L_790:
        /*0048*/ 	.byte	0x04, 0x17
        /*004a*/ 	.short	(.L_792 - .L_791)
.L_791:
        /*004c*/ 	.word	0x00000000
        /*0050*/ 	.short	0x0010
        /*0052*/ 	.short	0x0060
        /*0054*/ 	.byte	0x00, 0xf0, 0x21, 0x00


	//----- nvinfo : EIATTR_KPARAM_INFO
	.align		4
.L_792:
        /*0058*/ 	.byte	0x04, 0x17
        /*005a*/ 	.short	(.L_794 - .L_793)
.L_793:
        /*005c*/ 	.word	0x00000000
        /*0060*/ 	.short	0x000f
        /*0062*/ 	.short	0x0058
        /*0064*/ 	.byte	0x00, 0xf0, 0x11, 0x00


	//----- nvinfo : EIATTR_KPARAM_INFO
	.align		4
.L_794:
        /*0068*/ 	.byte	0x04, 0x17
        /*006a*/ 	.short	(.L_796 - .L_795)
.L_795:
        /*006c*/ 	.word	0x00000000
        /*0070*/ 	.short	0x000e
        /*0072*/ 	.short	0x0054
        /*0074*/ 	.byte	0x00, 0xf0, 0x11, 0x00


	//----- nvinfo : EIATTR_KPARAM_INFO
	.align		4
.L_796:
        /*0078*/ 	.byte	0x04, 0x17
        /*007a*/ 	.short	(.L_798 - .L_797)
.L_797:
        /*007c*/ 	.word	0x00000000
        /*0080*/ 	.short	0x000d
        /*0082*/ 	.short	0x0050
        /*0084*/ 	.byte	0x00, 0xf0, 0x11, 0x00


	//----- nvinfo : EIATTR_KPARAM_INFO
	.align		4
.L_798:
        /*0088*/ 	.byte	0x04, 0x17
        /*008a*/ 	.short	(.L_800 - .L_799)
.L_799:
        /*008c*/ 	.word	0x00000000
        /*0090*/ 	.short	0x000c
        /*0092*/ 	.short	0x004c
        /*0094*/ 	.byte	0x00, 0xf0, 0x11, 0x00


	//----- nvinfo : EIATTR_KPARAM_INFO
	.align		4
.L_800:
        /*0098*/ 	.byte	0x04, 0x17
        /*009a*/ 	.short	(.L_802 - .L_801)
.L_801:
        /*009c*/ 	.word	0x00000000
        /*00a0*/ 	.short	0x000b
        /*00a2*/ 	.short	0x0048
        /*00a4*/ 	.byte	0x00, 0xf0, 0x11, 0x00


	//----- nvinfo : EIATTR_KPARAM_INFO
	.align		4
.L_802:
        /*00a8*/ 	.byte	0x04, 0x17
        /*00aa*/ 	.short	(.L_804 - .L_803)
.L_803:
        /*00ac*/ 	.word	0x00000000
        /*00b0*/ 	.short	0x000a
        /*00b2*/ 	.short	0x0044
        /*00b4*/ 	.byte	0x00, 0xf0, 0x11, 0x00


	//----- nvinfo : EIATTR_KPARAM_INFO
	.align		4
.L_804:
        /*00b8*/ 	.byte	0x04, 0x17
        /*00ba*/ 	.short	(.L_806 - .L_805)
.L_805:
        /*00bc*/ 	.word	0x00000000
        /*00c0*/ 	.short	0x0009
        /*00c2*/ 	.short	0x0040
        /*00c4*/ 	.byte	0x00, 0xf0, 0x11, 0x00


	//----- nvinfo : EIATTR_KPARAM_INFO
	.align		4
.L_806:
        /*00c8*/ 	.byte	0x04, 0x17
        /*00ca*/ 	.short	(.L_808 - .L_807)
.L_807:
        /*00cc*/ 	.word	0x00000000
        /*00d0*/ 	.short	0x0008
        /*00d2*/ 	.short	0x003c
        /*00d4*/ 	.byte	0x00, 0xf0, 0x11, 0x00


	//----- nvinfo : EIATTR_KPARAM_INFO
	.align		4
.L_808:
        /*00d8*/ 	.byte	0x04, 0x17
        /*00da*/ 	.short	(.L_810 - .L_809)
.L_809:
        /*00dc*/ 	.word	0x00000000
        /*00e0*/ 	.short	0x0007
        /*00e2*/ 	.short	0x0038
        /*00e4*/ 	.byte	0x00, 0xf0, 0x11, 0x00


	//----- nvinfo : EIATTR_KPARAM_INFO
	.align		4
.L_810:
        /*00e8*/ 	.byte	0x04, 0x17
        /*00ea*/ 	.short	(.L_812 - .L_811)
.L_811:
        /*00ec*/ 	.word	0x00000000
        /*00f0*/ 	.short	0x0006
        /*00f2*/ 	.short	0x0030
        /*00f4*/ 	.byte	0x00, 0xf0, 0x21, 0x00


	//----- nvinfo : EIATTR_KPARAM_INFO
	.align		4
.L_812:
        /*00f8*/ 	.byte	0x04, 0x17
        /*00fa*/ 	.short	(.L_814 - .L_813)
.L_813:
        /*00fc*/ 	.word	0x00000000
        /*0100*/ 	.short	0x0005
        /*0102*/ 	.short	0x0028
        /*0104*/ 	.byte	0x00, 0xf0, 0x21, 0x00


	//----- nvinfo : EIATTR_KPARAM_INFO
	.align		4
.L_814:
        /*0108*/ 	.byte	0x04, 0x17
        /*010a*/ 	.short	(.L_816 - .L_815)
.L_815:
        /*010c*/ 	.word	0x00000000
        /*0110*/ 	.short	0x0004
        /*0112*/ 	.short	0x0020
        /*0114*/ 	.byte	0x00, 0xf0, 0x21, 0x00


	//----- nvinfo : EIATTR_KPARAM_INFO
	.align		4
.L_816:
        /*0118*/ 	.byte	0x04, 0x17
        /*011a*/ 	.short	(.L_818 - .L_817)
.L_817:
        /*011c*/ 	.word	0x00000000
        /*0120*/ 	.short	0x0003
        /*0122*/ 	.short	0x0018
        /*0124*/ 	.byte	0x00, 0xf0, 0x21, 0x00


	//----- nvinfo : EIATTR_KPARAM_INFO
	.align		4
.L_818:
        /*0128*/ 	.byte	0x04, 0x17
        /*012a*/ 	.short	(.L_820 - .L_819)
.L_819:
        /*012c*/ 	.word	0x00000000
        /*0130*/ 	.short	0x0002
        /*0132*/ 	.short	0x0010
        /*0134*/ 	.byte	0x00, 0xf0, 0x21, 0x00


	//----- nvinfo : EIATTR_KPARAM_INFO
	.align		4
.L_820:
        /*0138*/ 	.byte	0x04, 0x17
        /*013a*/ 	.short	(.L_822 - .L_821)
.L_821:
        /*013c*/ 	.word	0x00000000
        /*0140*/ 	.short	0x0001
        /*0142*/ 	.short	0x0008
        /*0144*/ 	.byte	0x00, 0xf0, 0x21, 0x00


	//----- nvinfo : EIATTR_KPARAM_INFO
	.align		4
.L_822:
        /*0148*/ 	.byte	0x04, 0x17
        /*014a*/ 	.short	(.L_824 - .L_823)
.L_823:
        /*014c*/ 	.word	0x00000000
        /*0150*/ 	.short	0x0000
        /*0152*/ 	.short	0x0000
        /*0154*/ 	.byte	0x00, 0xf0, 0x21, 0x00


	//----- nvinfo : EIATTR_SPARSE_MMA_MASK
	.align		4
.L_824:
        /*0158*/ 	.byte	0x03, 0x50
        /*015a*/ 	.short	0x0000


	//----- nvinfo : EIATTR_MAXREG_COUNT
	.align		4
        /*015c*/ 	.byte	0x03, 0x1b
        /*015e*/ 	.short	0x00ff


	//----- nvinfo : EIATTR_MERCURY_ISA_VERSION
	.align		4
        /*0160*/ 	.byte	0x03, 0x5f
        /*0162*/ 	.short	0x0101


	//----- nvinfo : EIATTR_EXIT_INSTR_OFFSETS
	.align		4
        /*0164*/ 	.byte	0x04, 0x1c
        /*0166*/ 	.short	(.L_826 - .L_825)


	//   ....[0]....
.L_825:
        /*0168*/ 	.word	0x00000c70


	//----- nvinfo : EIATTR_CBANK_PARAM_SIZE
	.align		4
.L_826:
        /*016c*/ 	.byte	0x03, 0x19
        /*016e*/ 	.short	0x0081


	//----- nvinfo : EIATTR_PARAM_CBANK
	.align		4
        /*0170*/ 	.byte	0x04, 0x0a
        /*0172*/ 	.short	(.L_828 - .L_827)
	.align		4
.L_827:
        /*0174*/ 	.word	index@(.nv.constant0._ZN17fastertransformer44add_QK_bias_transform_rebuild_padding_varlenIfEEvPaS1_PKaPKT_S3_S6_PKiiiiiiiiiiPKfSA_SA_SA_b)
        /*0178*/ 	.short	0x0210
        /*017a*/ 	.short	0x0081


	//----- nvinfo : EIATTR_SW_WAR
	.align		4
.L_828:
        /*017c*/ 	.byte	0x04, 0x36
        /*017e*/ 	.short	(.L_830 - .L_829)
.L_829:
        /*0180*/ 	.word	0x00000008
.L_830:


//--------------------- .nv.info._ZN17fastertransformer37add_QK_bias_transform_rebuild_paddingI6__halfEEvPaS2_PKiPKT_S4_S7_S4_iiiiiiiPKfS9_S9_S9_S9_S9_b --------------------------
	.section	.nv.info._ZN17fastertransformer37add_QK_bias_transform_rebuild_paddingI6__halfEEvPaS2_PKiPKT_S4_S7_S4_iiiiiiiPKfS9_S9_S9_S9_S9_b,"",@"SHT_CUDA_INFO"
	.sectionflags	@""
	.align	4


	//----- nvinfo : EIATTR_CUDA_API_VERSION
	.align		4
        /*0000*/ 	.byte	0x04, 0x37
        /*0002*/ 	.short	(.L_832 - .L_831)
.L_831:
        /*0004*/ 	.word	0x00000082


	//----- nvinfo : EIATTR_KPARAM_INFO
	.align		4
.L_832:
        /*0008*/ 	.byte	0x04, 0x17
        /*000a*/ 	.short	(.L_834 - .L_833)
.L_833:
        /*000c*/ 	.word	0x00000000
        /*0010*/ 	.short	0x0014
        /*0012*/ 	.short	0x0088
        /*0014*/ 	.byte	0x00, 0xf0, 0x05, 0x00


	//----- nvinfo : EIATTR_KPARAM_INFO
	.align		4
.L_834:
        /*0018*/ 	.byte	0x04, 0x17
        /*001a*/ 	.short	(.L_836 - .L_835)
.L_835:
        /*001c*/ 	.word	0x00000000
        /*0020*/ 	.short	0x0013
        /*0022*/ 	.short	0x0080
        /*0024*/ 	.byte	0x00, 0xf0, 0x21, 0x00


	//----- nvinfo : EIATTR_KPARAM_INFO
	.align		4
.L_836:
        /*0028*/ 	.byte	0x04, 0x17
        /*002a*/ 	.short	(.L_838 - .L_837)
.L_837:
        /*002c*/ 	.word	0x00000000
        /*0030*/ 	.short	0x0012
        /*0032*/ 	.short	0x0078
        /*0034*/ 	.byte	0x00, 0xf0, 0x21, 0x00


	//----- nvinfo : EIATTR_KPARAM_INFO
	.align		4
.L_838:
        /*0038*/ 	.byte	0x04, 0x17
        /*003a*/ 	.short	(.L_840 - .L_839)
.L_839:
        /*003c*/ 	.word	0x00000000
        /*0040*/ 	.short	0x0011
        /*0042*/ 	.short	0x0070
        /*0044*/ 	.byte	0x00, 0xf0, 0x21, 0x00


	//----- nvinfo : EIATTR_KPARAM_INFO
	.align		4
.L_840:
        /*0048*/ 	.byte	0x04, 0x17
        /*004a*/ 	.short	(.L_842 - .L_841)
.L_841:
        /*004c*/ 	.word	0x00000000
        /*0050*/ 	.short	0x0010
        /*0052*/ 	.short	0x0068
        /*0054*/ 	.byte	0x00, 0xf0, 0x21, 0x00


	//----- nvinfo : EIATTR_KPARAM_INFO
	.align		4
.L_842:
        /*0058*/ 	.byte	0x04, 0x17
        /*005a*/ 	.short	(.L_844 - .L_843)
.L_843:
        /*005c*/ 	.word	0x00000000
        /*0060*/ 	.short	0x000f
        /*0062*/ 	.short	0x0060
        /*0064*/ 	.byte	0x00, 0xf0, 0x21, 0x00


	//----- nvinfo : EIATTR_KPARAM_INFO
	.align		4
.L_844:
        /*0068*/ 	.byte	0x04, 0x17
        /*006a*/ 	.short	(.L_846 - .L_845)
.L_845:
        /*006c*/ 	.word	0x00000000
        /*0070*/ 	.short	0x000e
        /*0072*/ 	.short	0x0058
        /*0074*/ 	.byte	0x00, 0xf0, 0x21, 0x00


	//----- nvinfo : EIATTR_KPARAM_INFO
	.align		4
.L_846:
        /*0078*/ 	.byte	0x04, 0x17
        /*007a*/ 	.short	(.L_848 - .L_847)
.L_847:
        /*007c*/ 	.word	0x00000000
        /*0080*/ 	.short	0x000d
        /*0082*/ 	.short	0x0050
        /*0084*/ 	.byte	0x00, 0xf0, 0x11, 0x00


	//----- nvinfo : EIATTR_KPARAM_INFO
	.align		4
.L_848:
        /*0088*/ 	.byte	0x04, 0x17
        /*008a*/ 	.short	(.L_850 - .L_849)
.L_849:
        /*008c*/ 	.word	0x00000000
        /*0090*/ 	.short	0x000c
        /*0092*/ 	.short	0x004c
        /*0094*/ 	.byte	0x00, 0xf0, 0x11, 0x00


	//----- nvinfo : EIATTR_KPARAM_INFO
	.align		4
.L_850:
        /*0098*/ 	.byte	0x04, 0x17
        /*009a*/ 	.short	(.L_852 - .L_851)
.L_851:
        /*009c*/ 	.word	0x00000000
        /*00a0*/ 	.short	0x000b
        /*00a2*/ 	.short	0x0048
        /*00a4*/ 	.byte	0x00, 0xf0, 0x11, 0x00


	//----- nvinfo : EIATTR_KPARAM_INFO
	.align		4
.L_852:
        /*00a8*/ 	.byte	0x04, 0x17
        /*00aa*/ 	.short	(.L_854 - .L_853)
.L_853:
        /*00ac*/ 	.word	0x00000000
        /*00b0*/ 	.short	0x000a
        /*00b2*/ 	.short	0x0044
        /*00b4*/ 	.byte	0x00, 0xf0, 0x11, 0x00


	//----- nvinfo : EIATTR_KPARAM_INFO
	.align		4
.L_854:
        /*00b8*/ 	.byte	0x04, 0x17
        /*00ba*/ 	.short	(.L_856 - .L_855)
.L_855:
        /*00bc*/ 	.word	0x00000000
        /*00c0*/ 	.short	0x0009
        /*00c2*/ 	.short	0x0040
        /*00c4*/ 	.byte	0x00, 0xf0, 0x11, 0x00


	//----- nvinfo : EIATTR_KPARAM_INFO
	.align		4
.L_856:
        /*00c8*/ 	.byte	0x04, 0x17
        /*00ca*/ 	.short	(.L_858 - .L_857)
.L_857:
        /*00cc*/ 	.word	0x00000000
        /*00d0*/ 	.short	0x0008
        /*00d2*/ 	.short	0x003c
        /*00d4*/ 	.byte	0x00, 0xf0, 0x11, 0x00


	//----- nvinfo : EIATTR_KPARAM_INFO
	.align		4
.L_858:
        /*00d8*/ 	.byte	0x04, 0x17
        /*00da*/ 	.short	(.L_860 - .L_859)
.L_859:
        /*00dc*/ 	.word	0x00000000
        /*00e0*/ 	.short	0x0007
        /*00e2*/ 	.short	0x0038
        /*00e4*/ 	.byte	0x00, 0xf0, 0x11, 0x00


	//----- nvinfo : EIATTR_KPARAM_INFO
	.align		4
.L_860:
        /*00e8*/ 	.byte	0x04, 0x17
        /*00ea*/ 	.short	(.L_862 - .L_861)
.L_861:
        /*00ec*/ 	.word	0x00000000
        /*00f0*/ 	.short	0x0006
        /*00f2*/ 	.short	0x0030
        /*00f4*/ 	.byte	0x00, 0xf0, 0x21, 0x00


	//----- nvinfo : EIATTR_KPARAM_INFO
	.align		4
.L_862:
        /*00f8*/ 	.byte	0x04, 0x17
        /*00fa*/ 	.short	(.L_864 - .L_863)
.L_863:
        /*00fc*/ 	.word	0x00000000
        /*0100*/ 	.short	0x0005
        /*0102*/ 	.short	0x0028
        /*0104*/ 	.byte	0x00, 0xf0, 0x21, 0x00


	//----- nvinfo : EIATTR_KPARAM_INFO
	.align		4
.L_864:
        /*0108*/ 	.byte	0x04, 0x17
        /*010a*/ 	.short	(.L_866 - .L_865)
.L_865:
        /*010c*/ 	.word	0x00000000
        /*0110*/ 	.short	0x0004
        /*0112*/ 	.short	0x0020
        /*0114*/ 	.byte	0x00, 0xf0, 0x21, 0x00


	//----- nvinfo : EIATTR_KPARAM_INFO
	.align		4
.L_866:
        /*0118*/ 	.byte	0x04, 0x17
        /*011a*/ 	.short	(.L_868 - .L_867)
.L_867:
        /*011c*/ 	.word	0x00000000
        /*0120*/ 	.short	0x0003
        /*0122*/ 	.short	0x0018
        /*0124*/ 	.byte	0x00, 0xf0, 0x21, 0x00


	//----- nvinfo : EIATTR_KPARAM_INFO
	.align		4
.L_868:
        /*0128*/ 	.byte	0x04, 0x17
        /*012a*/ 	.short	(.L_870 - .L_869)
.L_869:
        /*012c*/ 	.word	0x00000000
        /*0130*/ 	.short	0x0002
        /*0132*/ 	.short	0x0010
        /*0134*/ 	.byte	0x00, 0xf0, 0x21, 0x00


	//----- nvinfo : EIATTR_KPARAM_INFO
	.align		4
.L_870:
        /*0138*/ 	.byte	0x04, 0x17
        /*013a*/ 	.short	(.L_872 - .L_871)
.L_871:
        /*013c*/ 	.word	0x00000000
        /*0140*/ 	.short	0x0001
        /*0142*/ 	.short	0x0008
        /*0144*/ 	.byte	0x00, 0xf0, 0x21, 0x00


	//----- nvinfo : EIATTR_KPARAM_INFO
	.align		4
.L_872:
        /*0148*/ 	.byte	0x04, 0x17
        /*014a*/ 	.short	(.L_874 - .L_873)
.L_873:
        /*014c*/ 	.word	0x00000000
        /*0150*/ 	.short	0x0000
        /*0152*/ 	.short	0x0000
        /*0154*/ 	.byte	0x00, 0xf0, 0x21, 0x00


	//----- nvinfo : EIATTR_SPARSE_MMA_MASK
	.align		4
.L_874:
        /*0158*/ 	.byte	0x03, 0x50
        /*015a*/ 	.short	0x0000


	//----- nvinfo : EIATTR_MAXREG_COUNT
	.align		4
        /*015c*/ 	.byte	0x03, 0x1b
        /*015e*/ 	.short	0x00ff


	//----- nvinfo : EIATTR_MERCURY_ISA_VERSION
	.align		4
        /*0160*/ 	.byte	0x03, 0x5f
        /*0162*/ 	.short	0x0101


	//----- nvinfo : EIATTR_EXIT_INSTR_OFFSETS
	.align		4
        /*0164*/ 	.byte	0x04, 0x1c
        /*0166*/ 	.short	(.L_876 - .L_875)


	//   ....[0]....
.L_875:
        /*0168*/ 	.word	0x00000da0


	//----- nvinfo : EIATTR_CBANK_PARAM_SIZE
	.align		4
.L_876:
        /*016c*/ 	.byte	0x03, 0x19
        /*016e*/ 	.short	0x0089


	//----- nvinfo : EIATTR_PARAM_CBANK
	.align		4
        /*0170*/ 	.byte	0x04, 0x0a
        /*0172*/ 	.short	(.L_878 - .L_877)
	.align		4
.L_877:
        /*0174*/ 	.word	index@(.nv.constant0._ZN17fastertransformer37add_QK_bias_transform_rebuild_paddingI6__halfEEvPaS2_PKiPKT_S4_S7_S4_iiiiiiiPKfS9_S9_S9_S9_S9_b)
        /*0178*/ 	.short	0x0210
        /*017a*/ 	.short	0x0089


	//----- nvinfo : EIATTR_SW_WAR
	.align		4
.L_878:
        /*017c*/ 	.byte	0x04, 0x36
        /*017e*/ 	.short	(.L_880 - .L_879)
.L_879:
        /*0180*/ 	.word	0x00000008
.L_880:


//--------------------- .nv.info._ZN17fastertransformer37add_QK_bias_transform_rebuild_paddingIfEEvPaS1_PKiPKT_S3_S6_S3_iiiiiiiPKfS8_S8_S8_S8_S8_b --------------------------
	.section	.nv.info._ZN17fastertransformer37add_QK_bias_transform_rebuild_paddingIfEEvPaS1_PKiPKT_S3_S6_S3_iiiiiiiPKfS8_S8_S8_S8_S8_b,"",@"SHT_CUDA_INFO"
	.sectionflags	@""
	.align	4


	//----- nvinfo : EIATTR_CUDA_API_VERSION
	.align		4
        /*0000*/ 	.byte	0x04, 0x37
        /*0002*/ 	.short	(.L_882 - .L_881)
.L_881:
        /*0004*/ 	.word	0x00000082


	//----- nvinfo : EIATTR_KPARAM_INFO
	.align		4
.L_882:
        /*0008*/ 	.byte	0x04, 0x17
        /*000a*/ 	.short	(.L_884 - .L_883)
.L_883:
        /*000c*/ 	.word	0x00000000
        /*0010*/ 	.short	0x0014
        /*0012*/ 	.short	0x0088
        /*0014*/ 	.byte	0x00, 0xf0, 0x05, 0x00


	//----- nvinfo : EIATTR_KPARAM_INFO
	.align		4
.L_884:
        /*0018*/ 	.byte	0x04, 0x17
        /*001a*/ 	.short	(.L_886 - .L_885)
.L_885:
        /*001c*/ 	.word	0x00000000
        /*0020*/ 	.short	0x0013
        /*0022*/ 	.short	0x0080
        /*0024*/ 	.byte	0x00, 0xf0, 0x21, 0x00


	//----- nvinfo : EIATTR_KPARAM_INFO
	.align		4
.L_886:
        /*0028*/ 	.byte	0x04, 0x17
        /*002a*/ 	.short	(.L_888 - .L_887)
.L_887:
        /*002c*/ 	.word	0x00000000
        /*0030*/ 	.short	0x0012
        /*0032*/ 	.short	0x0078
        /*0034*/ 	.byte	0x00, 0xf0, 0x21, 0x00


	//----- nvinfo : EIATTR_KPARAM_INFO
	.align		4
.L_888:
        /*0038*/ 	.byte	0x04, 0x17
        /*003a*/ 	.short	(.L_890 - .L_889)
.L_889:
        /*003c*/ 	.word	0x00000000
        /*0040*/ 	.short	0x0011
        /*0042*/ 	.short	0x0070
        /*0044*/ 	.byte	0x00, 0xf0, 0x21, 0x00


	//----- nvinfo : EIATTR_KPARAM_INFO
	.align		4
.L_890:
        /*0048*/ 	.byte	0x04, 0x17
        /*004a*/ 	.short	(.L_892 - .L_891)
.L_891:
        /*004c*/ 	.word	0x00000000
        /*0050*/ 	.short	0x0010
        /*0052*/ 	.short	0x0068
        /*0054*/ 	.byte	0x00, 0xf0, 0x21, 0x00


	//----- nvinfo : EIATTR_KPARAM_INFO
	.align		4
.L_892:
        /*0058*/ 	.byte	0x04, 0x17
        /*005a*/ 	.short	(.L_894 - .L_893)
.L_893:
        /*005c*/ 	.word	0x00000000
        /*0060*/ 	.short	0x000f
        /*0062*/ 	.short	0x0060
        /*0064*/ 	.byte	0x00, 0xf0, 0x21, 0x00


	//----- nvinfo : EIATTR_KPARAM_INFO
	.align		4
.L_894:
        /*0068*/ 	.byte	0x04, 0x17
        /*006a*/ 	.short	(.L_896 - .L_895)
.L_895:
        /*006c*/ 	.word	0x00000000
        /*0070*/ 	.short	0x000e
        /*0072*/ 	.short	0x0058
        /*0074*/ 	.byte	0x00, 0xf0, 0x21, 0x00


	//----- nvinfo : EIATTR_KPARAM_INFO
	.align		4
.L_896:
        /*0078*/ 	.byte	0x04, 0x17
        /*007a*/ 	.short	(.L_898 - .L_897)
.L_897:
        /*007c*/ 	.word	0x00000000
        /*0080*/ 	.short	0x000d
        /*0082*/ 	.short	0x0050
        /*0084*/ 	.byte	0x00, 0xf0, 0x11, 0x00


	//----- nvinfo : EIATTR_KPARAM_INFO
	.align		4
.L_898:
        /*0088*/ 	.byte	0x04, 0x17
        /*008a*/ 	.short	(.L_900 - .L_899)
.L_899:
        /*008c*/ 	.word	0x00000000
        /*0090*/ 	.short	0x000c
        /*0092*/ 	.short	0x004c
        /*0094*/ 	.byte	0x00, 0xf0, 0x11, 0x00


	//----- nvinfo : EIATTR_KPARAM_INFO
	.align		4
.L_900:
        /*0098*/ 	.byte	0x04, 0x17
        /*009a*/ 	.short	(.L_902 - .L_901)
.L_901:
        /*009c*/ 	.word	0x00000000
        /*00a0*/ 	.short	0x000b
        /*00a2*/ 	.short	0x0048
        /*00a4*/ 	.byte	0x00, 0xf0, 0x11, 0x00


	//----- nvinfo : EIATTR_KPARAM_INFO
	.align		4
.L_902:
        /*00a8*/ 	.byte	0x04, 0x17
        /*00aa*/ 	.short	(.L_904 - .L_903)
.L_903:
        /*00ac*/ 	.word	0x00000000
        /*00b0*/ 	.short	0x000a
        /*00b2*/ 	.short	0x0044
        /*00b4*/ 	.byte	0x00, 0xf0, 0x11, 0x00


	//----- nvinfo : EIATTR_KPARAM_INFO
	.align		4
.L_904:
        /*00b8*/ 	.byte	0x04, 0x17
        /*00ba*/ 	.short	(.L_906 - .L_905)
.L_905:
        /*00bc*/ 	.word	0x00000000
        /*00c0*/ 	.short	0x0009
        /*00c2*/ 	.short	0x0040
        /*00c4*/ 	.byte	0x00, 0xf0, 0x11, 0x00


	//----- nvinfo : EIATTR_KPARAM_INFO
	.align		4
.L_906:
        /*00c8*/ 	.byte	0x04, 0x17
        /*00ca*/ 	.short	(.L_908 - .L_907)
.L_907:
        /*00cc*/ 	.word	0x00000000
        /*00d0*/ 	.short	0x0008
        /*00d2*/ 	.short	0x003c
        /*00d4*/ 	.byte	0x00, 0xf0, 0x11, 0x00


	//----- nvinfo : EIATTR_KPARAM_INFO
	.align		4
.L_908:
        /*00d8*/ 	.byte	0x04, 0x17
        /*00da*/ 	.short	(.L_910 - .L_909)
.L_909:
        /*00dc*/ 	.word	0x00000000
        /*00e0*/ 	.short	0x0007
        /*00e2*/ 	.short	0x0038
        /*00e4*/ 	.byte	0x00, 0xf0, 0x11, 0x00


	//----- nvinfo : EIATTR_KPARAM_INFO
	.align		4
.L_910:
        /*00e8*/ 	.byte	0x04, 0x17
        /*00ea*/ 	.short	(.L_912 - .L_911)
.L_911:
        /*00ec*/ 	.word	0x00000000
        /*00f0*/ 	.short	0x0006
        /*00f2*/ 	.short	0x0030
        /*00f4*/ 	.byte	0x00, 0xf0, 0x21, 0x00


	//----- nvinfo : EIATTR_KPARAM_INFO
	.align		4
.L_912:
        /*00f8*/ 	.byte	0x04, 0x17
        /*00fa*/ 	.short	(.L_914 - .L_913)
.L_913:
        /*00fc*/ 	.word	0x00000000
        /*0100*/ 	.short	0x0005
        /*0102*/ 	.short	0x0028
        /*0104*/ 	.byte	0x00, 0xf0, 0x21, 0x00


	//----- nvinfo : EIATTR_KPARAM_INFO
	.align		4
.L_914:
        /*0108*/ 	.byte	0x04, 0x17
        /*010a*/ 	.short	(.L_916 - .L_915)
.L_915:
        /*010c*/ 	.word	0x00000000
        /*0110*/ 	.short	0x0004
        /*0112*/ 	.short	0x0020
        /*0114*/ 	.byte	0x00, 0xf0, 0x21, 0x00


	//----- nvinfo : EIATTR_KPARAM_INFO
	.align		4
.L_916:
        /*0118*/ 	.byte	0x04, 0x17
        /*011a*/ 	.short	(.L_918 - .L_917)
.L_917:
        /*011c*/ 	.word	0x00000000
        /*0120*/ 	.short	0x0003
        /*0122*/ 	.short	0x0018
        /*0124*/ 	.byte	0x00, 0xf0, 0x21, 0x00


	//----- nvinfo : EIATTR_KPARAM_INFO
	.align		4
.L_918:
        /*0128*/ 	.byte	0x04, 0x17
        /*012a*/ 	.short	(.L_920 - .L_919)
.L_919:
        /*012c*/ 	.word	0x00000000
        /*0130*/ 	.short	0x0002
        /*0132*/ 	.short	0x0010
        /*0134*/ 	.byte	0x00, 0xf0, 0x21, 0x00


	//----- nvinfo : EIATTR_KPARAM_INFO
	.align		4
.L_920:
        /*0138*/ 	.byte	0x04, 0x17
        /*013a*/ 	.short	(.L_922 - .L_921)
.L_921:
        /*013c*/ 	.word	0x00000000
        /*0140*/ 	.short	0x0001
        /*0142*/ 	.short	0x0008
        /*0144*/ 	.byte	0x00, 0xf0, 0x21, 0x00


	//----- nvinfo : EIATTR_KPARAM_INFO
	.align		4
.L_922:
        /*0148*/ 	.byte	0x04, 0x17
        /*014a*/ 	.short	(.L_924 - .L_923)
.L_923:
        /*014c*/ 	.word	0x00000000
        /*0150*/ 	.short	0x0000
        /*0152*/ 	.short	0x0000
        /*0154*/ 	.byte	0x00, 0xf0, 0x21, 0x00


	//----- nvinfo : EIATTR_SPARSE_MMA_MASK
	.align		4
.L_924:
        /*0158*/ 	.byte	0x03, 0x50
        /*015a*/ 	.short	0x0000


	//----- nvinfo : EIATTR_MAXREG_COUNT
	.align		4
        /*015c*/ 	.byte	0x03, 0x1b
        /*015e*/ 	.short	0x00ff


	//----- nvinfo : EIATTR_MERCURY_ISA_VERSION
	.align		4
        /*0160*/ 	.byte	0x03, 0x5f
        /*0162*/ 	.short	0x0101


	//----- nvinfo : EIATTR_EXIT_INSTR_OFFSETS
	.align		4
        /*0164*/ 	.byte	0x04, 0x1c
        /*0166*/ 	.short	(.L_926 - .L_925)


	//   ....[0]....
.L_925:
        /*0168*/ 	.word	0x00000d40


	//----- nvinfo : EIATTR_CBANK_PARAM_SIZE
	.align		4
.L_926:
        /*016c*/ 	.byte	0x03, 0x19
        /*016e*/ 	.short	0x0089


	//----- nvinfo : EIATTR_PARAM_CBANK
	.align		4
        /*0170*/ 	.byte	0x04, 0x0a
        /*0172*/ 	.short	(.L_928 - .L_927)
	.align		4
.L_927:
        /*0174*/ 	.word	index@(.nv.constant0._ZN17fastertransformer37add_QK_bias_transform_rebuild_paddingIfEEvPaS1_PKiPKT_S3_S6_S3_iiiiiiiPKfS8_S8_S8_S8_S8_b)
        /*0178*/ 	.short	0x0210
        /*017a*/ 	.short	0x0089


	//----- nvinfo : EIATTR_SW_WAR
	.align		4
.L_928:
        /*017c*/ 	.byte	0x04, 0x36
        /*017e*/ 	.short	(.L_930 - .L_929)
.L_929:
        /*0180*/ 	.word	0x00000008
.L_930:


//--------------------- .nv.info._ZN17fastertransformer32add_QK_bias_transform_varlen_rowI6__halfEEvPaS2_PKaPKT_S4_S7_iiiiiiiiPKfS9_S9_S9_bi --------------------------
	.section	.nv.info._ZN17fastertransformer32add_QK_bias_transform_varlen_rowI6__halfEEvPaS2_PKaPKT_S4_S7_iiiiiiiiPKfS9_S9_S9_bi,"",@"SHT_CUDA_INFO"
	.sectionflags	@""
	.align	4


	//----- nvinfo : EIATTR_CUDA_API_VERSION
	.align		4
        /*0000*/ 	.byte	0x04, 0x37
        /*0002*/ 	.short	(.L_932 - .L_931)
.L_931:
        /*0004*/ 	.word	0x00000082


	//----- nvinfo : EIATTR_KPARAM_INFO
	.align		4
.L_932:
        /*0008*/ 	.byte	0x04, 0x17
        /*000a*/ 	.short	(.L_934 - .L_933)
.L_933:
        /*000c*/ 	.word	0x00000000
        /*0010*/ 	.short	0x0013
        /*0012*/ 	.short	0x0074
        /*0014*/ 	.byte	0x00, 0xf0, 0x11, 0x00


	//----- nvinfo : EIATTR_KPARAM_INFO
	.align		4
.L_934:
        /*0018*/ 	.byte	0x04, 0x17
        /*001a*/ 	.short	(.L_936 - .L_935)
.L_935:
        /*001c*/ 	.word	0x00000000
        /*0020*/ 	.short	0x0012
        /*0022*/ 	.short	0x0070
        /*0024*/ 	.byte	0x00, 0xf0, 0x05, 0x00


	//----- nvinfo : EIATTR_KPARAM_INFO
	.align		4
.L_936:
        /*0028*/ 	.byte	0x04, 0x17
        /*002a*/ 	.short	(.L_938 - .L_937)
.L_937:
        /*002c*/ 	.word	0x00000000
        /*0030*/ 	.short	0x0011
        /*0032*/ 	.short	0x0068
        /*0034*/ 	.byte	0x00, 0xf0, 0x21, 0x00


	//----- nvinfo : EIATTR_KPARAM_INFO
	.align		4
.L_938:
        /*0038*/ 	.byte	0x04, 0x17
        /*003a*/ 	.short	(.L_940 - .L_939)
.L_939:
        /*003c*/ 	.word	0x00000000
        /*0040*/ 	.short	0x0010
        /*0042*/ 	.short	0x0060
        /*0044*/ 	.byte	0x00, 0xf0, 0x21, 0x00


	//----- nvinfo : EIATTR_KPARAM_INFO
	.align		4
.L_940:
        /*0048*/ 	.byte	0x04, 0x17
        /*004a*/ 	.short	(.L_942 - .L_941)
.L_941:
        /*004c*/ 	.word	0x00000000
        /*0050*/ 	.short	0x000f
        /*0052*/ 	.short	0x0058
        /*0054*/ 	.byte	0x00, 0xf0, 0x21, 0x00


	//----- nvinfo : EIATTR_KPARAM_INFO
	.align		4
.L_942:
        /*0058*/ 	.byte	0x04, 0x17
        /*005a*/ 	.short	(.L_944 - .L_943)
.L_943:
        /*005c*/ 	.word	0x00000000
        /*0060*/ 	.short	0x000e
        /*0062*/ 	.short	0x0050
        /*0064*/ 	.byte	0x00, 0xf0, 0x21, 0x00


	//----- nvinfo : EIATTR_KPARAM_INFO
	.align		4
.L_944:
        /*0068*/ 	.byte	0x04, 0x17
        /*006a*/ 	.short	(.L_946 - .L_945)
.L_945:
        /*006c*/ 	.word	0x00000000
        /*0070*/ 	.short	0x000d
        /*0072*/ 	.short	0x004c
        /*0074*/ 	.byte	0x00, 0xf0, 0x11, 0x00


	//----- nvinfo : EIATTR_KPARAM_INFO
	.align		4
.L_946:
        /*0078*/ 	.byte	0x04, 0x17
        /*007a*/ 	.short	(.L_948 - .L_947)
.L_947:
        /*007c*/ 	.word	0x00000000
        /*0080*/ 	.short	0x000c
        /*0082*/ 	.short	0x0048
        /*0084*/ 	.byte	0x00, 0xf0, 0x11, 0x00


	//----- nvinfo : EIATTR_KPARAM_INFO
	.align		4
.L_948:
        /*0088*/ 	.byte	0x04, 0x17
        /*008a*/ 	.short	(.L_950 - .L_949)
.L_949:
        /*008c*/ 	.word	0x00000000
        /*0090*/ 	.short	0x000b
        /*0092*/ 	.short	0x0044
        /*0094*/ 	.byte	0x00, 0xf0, 0x11, 0x00


	//----- nvinfo : EIATTR_KPARAM_INFO
	.align		4
.L_950:
        /*0098*/ 	.byte	0x04, 0x17
        /*009a*/ 	.short	(.L_952 - .L_951)
.L_951:
        /*009c*/ 	.word	0x00000000
        /*00a0*/ 	.short	0x000a
        /*00a2*/ 	.short	0x0040
        /*00a4*/ 	.byte	0x00, 0xf0, 0x11, 0x00


	//----- nvinfo : EIATTR_KPARAM_INFO
	.align		4
.L_952:
        /*00a8*/ 	.byte	0x04, 0x17
        /*00aa*/ 	.short	(.L_954 - .L_953)
.L_953:
        /*00ac*/ 	.word	0x00000000
        /*00b0*/ 	.short	0x0009
        /*00b2*/ 	.short	0x003c
        /*00b4*/ 	.byte	0x00, 0xf0, 0x11, 0x00


	//----- nvinfo : EIATTR_KPARAM_INFO
	.align		4
.L_954:
        /*00b8*/ 	.byte	0x04, 0x17
        /*00ba*/ 	.short	(.L_956 - .L_955)
.L_955:
        /*00bc*/ 	.word	0x00000000
        /*00c0*/ 	.short	0x0008
        /*00c2*/ 	.short	0x0038
        /*00c4*/ 	.byte	0x00, 0xf0, 0x11, 0x00


	//----- nvinfo : EIATTR_KPARAM_INFO
	.align		4
.L_956:
        /*00c8*/ 	.byte	0x04, 0x17
        /*00ca*/ 	.short	(.L_958 - .L_957)
.L_957:
        /*00cc*/ 	.word	0x00000000
        /*00d0*/ 	.short	0x0007
        /*00d2*/ 	.short	0x0034
        /*00d4*/ 	.byte	0x00, 0xf0, 0x11, 0x00


	//----- nvinfo : EIATTR_KPARAM_INFO
	.align		4
.L_958:
        /*00d8*/ 	.byte	0x04, 0x17
        /*00da*/ 	.short	(.L_960 - .L_959)
.L_959:
        /*00dc*/ 	.word	0x00000000
        /*00e0*/ 	.short	0x0006
        /*00e2*/ 	.short	0x0030
        /*00e4*/ 	.byte	0x00, 0xf0, 0x11, 0x00


	//----- nvinfo : EIATTR_KPARAM_INFO
	.align		4
.L_960:
        /*00e8*/ 	.byte	0x04, 0x17
        /*00ea*/ 	.short	(.L_962 - .L_961)
.L_961:
        /*00ec*/ 	.word	0x00000000
        /*00f0*/ 	.short	0x0005
        /*00f2*/ 	.short	0x0028
        /*00f4*/ 	.byte	0x00, 0xf0, 0x21, 0x00


	//----- nvinfo : EIATTR_KPARAM_INFO
	.align		4
.L_962:
        /*00f8*/ 	.byte	0x04, 0x17
        /*00fa*/ 	.short	(.L_964 - .L_963)
.L_963:
        /*00fc*/ 	.word	0x00000000
        /*0100*/ 	.short	0x0004
        /*0102*/ 	.short	0x0020
        /*0104*/ 	.byte	0x00, 0xf0, 0x21, 0x00


	//----- nvinfo : EIATTR_KPARAM_INFO
	.align		4
.L_964:
        /*0108*/ 	.byte	0x04, 0x17
        /*010a*/ 	.short	(.L_966 - .L_965)
.L_965:
        /*010c*/ 	.word	0x00000000
        /*0110*/ 	.short	0x0003
        /*0112*/ 	.short	0x0018
        /*0114*/ 	.byte	0x00, 0xf0, 0x21, 0x00


	//----- nvinfo : EIATTR_KPARAM_INFO
	.align		4
.L_966:
        /*0118*/ 	.byte	0x04, 0x17
        /*011a*/ 	.short	(.L_968 - .L_967)
.L_967:
        /*011c*/ 	.word	0x00000000
        /*0120*/ 	.short	0x0002
        /*0122*/ 	.short	0x0010
        /*0124*/ 	.byte	0x00, 0xf0, 0x21, 0x00


	//----- nvinfo : EIATTR_KPARAM_INFO
	.align		4
.L_968:
        /*0128*/ 	.byte	0x04, 0x17
        /*012a*/ 	.short	(.L_970 - .L_969)
.L_969:
        /*012c*/ 	.word	0x00000000
        /*0130*/ 	.short	0x0001
        /*0132*/ 	.short	0x0008
        /*0134*/ 	.byte	0x00, 0xf0, 0x21, 0x00


	//----- nvinfo : EIATTR_KPARAM_INFO
	.align		4
.L_970:
        /*0138*/ 	.byte	0x04, 0x17
        /*013a*/ 	.short	(.L_972 - .L_971)
.L_971:
        /*013c*/ 	.word	0x00000000
        /*0140*/ 	.short	0x0000
        /*0142*/ 	.short	0x0000
        /*0144*/ 	.byte	0x00, 0xf0, 0x21, 0x00


	//----- nvinfo : EIATTR_SPARSE_MMA_MASK
	.align		4
.L_972:
        /*0148*/ 	.byte	0x03, 0x50
        /*014a*/ 	.short	0x0000


	//----- nvinfo : EIATTR_MAXREG_COUNT
	.align		4
        /*014c*/ 	.byte	0x03, 0x1b
        /*014e*/ 	.short	0x00ff


	//----- nvinfo : EIATTR_MERCURY_ISA_VERSION
	.align		4
        /*0150*/ 	.byte	0x03, 0x5f
        /*0152*/ 	.short	0x0101


	//----- nvinfo : EIATTR_EXIT_INSTR_OFFSETS
	.align		4
        /*0154*/ 	.byte	0x04, 0x1c
        /*0156*/ 	.short	(.L_974 - .L_973)


	//   ....[0]....
.L_973:
        /*0158*/ 	.word	0x00000cf0


	//----- nvinfo : EIATTR_CBANK_PARAM_SIZE
	.align		4
.L_974:
        /*015c*/ 	.byte	0x03, 0x19
        /*015e*/ 	.short	0x0078


	//----- nvinfo : EIATTR_PARAM_CBANK
	.align		4
        /*0160*/ 	.byte	0x04, 0x0a
        /*0162*/ 	.short	(.L_976 - .L_975)
	.align		4
.L_975:
        /*0164*/ 	.word	index@(.nv.constant0._ZN17fastertransformer32add_QK_bias_transform_varlen_rowI6__halfEEvPaS2_PKaPKT_S4_S7_iiiiiiiiPKfS9_S9_S9_bi)
        /*0168*/ 	.short	0x0210
        /*016a*/ 	.short	0x0078


	//----- nvinfo : EIATTR_SW_WAR
	.align		4
.L_976:
        /*016c*/ 	.byte	0x04, 0x36
        /*016e*/ 	.short	(.L_978 - .L_977)
.L_977:
        /*0170*/ 	.word	0x00000008
.L_978:


//--------------------- .nv.info._ZN17fastertransformer32add_QK_bias_transform_varlen_rowIfEEvPaS1_PKaPKT_S3_S6_iiiiiiiiPKfS8_S8_S8_bi --------------------------
	.section	.nv.info._ZN17fastertransformer32add_QK_bias_transform_varlen_rowIfEEvPaS1_PKaPKT_S3_S6_iiiiiiiiPKfS8_S8_S8_bi,"",@"SHT_CUDA_INFO"
	.sectionflags	@""
	.align	4


	//----- nvinfo : EIATTR_CUDA_API_VERSION
	.align		4
        /*0000*/ 	.byte	0x04, 0x37
        /*0002*/ 	.short	(.L_980 - .L_979)
.L_979:
        /*0004*/ 	.word	0x00000082


	//----- nvinfo : EIATTR_KPARAM_INFO
	.align		4
.L_980:
        /*0008*/ 	.byte	0x04, 0x17
        /*000a*/ 	.short	(.L_982 - .L_981)
.L_981:
        /*000c*/ 	.word	0x00000000
        /*0010*/ 	.short	0x0013
        /*0012*/ 	.short	0x0074
        /*0014*/ 	.byte	0x00, 0xf0, 0x11, 0x00


	//----- nvinfo : EIATTR_KPARAM_INFO
	.align		4
.L_982:
        /*0018*/ 	.byte	0x04, 0x17
        /*001a*/ 	.short	(.L_984 - .L_983)
.L_983:
        /*001c*/ 	.word	0x00000000
        /*0020*/ 	.short	0x0012
        /*0022*/ 	.short	0x0070
        /*0024*/ 	.byte	0x00, 0xf0, 0x05, 0x00


	//----- nvinfo : EIATTR_KPARAM_INFO
	.align		4
.L_984:
        /*0028*/ 	.byte	0x04, 0x17
        /*002a*/ 	.short	(.L_986 - .L_985)
.L_985:
        /*002c*/ 	.word	0x00000000
        /*0030*/ 	.short	0x0011
        /*0032*/ 	.short	0x0068
        /*0034*/ 	.byte	0x00, 0xf0, 0x21, 0x00


	//----- nvinfo : EIATTR_KPARAM_INFO
	.align		4
.L_986:
        /*0038*/ 	.byte	0x04, 0x17
        /*003a*/ 	.short	(.L_988 - .L_987)
.L_987:
        /*003c*/ 	.word	0x00000000
        /*0040*/ 	.short	0x0010
        /*0042*/ 	.short	0x0060
        /*0044*/ 	.byte	0x00, 0xf0, 0x21, 0x00


	//----- nvinfo : EIATTR_KPARAM_INFO
	.align		4
.L_988:
        /*0048*/ 	.byte	0x04, 0x17
        /*004a*/ 	.short	(.L_990 - .L_989)
.L_989:
        /*004c*/ 	.word	0x00000000
        /*0050*/ 	.short	0x000f
        /*0052*/ 	.short	0x0058
        /*0054*/ 	.byte	0x00, 0xf0, 0x21, 0x00


	//----- nvinfo : EIATTR_KPARAM_INFO
	.align		4
.L_990:
        /*0058*/ 	.byte	0x04, 0x17
        /*005a*/ 	.short	(.L_992 - .L_991)
.L_991:
        /*005c*/ 	.word	0x00000000
        /*0060*/ 	.short	0x000e
        /*0062*/ 	.short	0x0050
        /*0064*/ 	.byte	0x00, 0xf0, 0x21, 0x00


	//----- nvinfo : EIATTR_KPARAM_INFO
	.align		4
.L_992:
        /*0068*/ 	.byte	0x04, 0x17
        /*006a*/ 	.short	(.L_994 - .L_993)
.L_993:
        /*006c*/ 	.word	0x00000000
        /*0070*/ 	.short	0x000d
        /*0072*/ 	.short	0x004c
        /*0074*/ 	.byte	0x00, 0xf0, 0x11, 0x00


	//----- nvinfo : EIATTR_KPARAM_INFO
	.align		4
.L_994:
        /*0078*/ 	.byte	0x04, 0x17
        /*007a*/ 	.short	(.L_996 - .L_995)
.L_995:
        /*007c*/ 	.word	0x00000000
        /*0080*/ 	.short	0x000c
        /*0082*/ 	.short	0x0048
        /*0084*/ 	.byte	0x00, 0xf0, 0x11, 0x00


	//----- nvinfo : EIATTR_KPARAM_INFO
	.align		4
.L_996:
        /*0088*/ 	.byte	0x04, 0x17
        /*008a*/ 	.short	(.L_998 - .L_997)
.L_997:
        /*008c*/ 	.word	0x00000000
        /*0090*/ 	.short	0x000b
        /*0092*/ 	.short	0x0044
        /*0094*/ 	.byte	0x00, 0xf0, 0x11, 0x00


	//----- nvinfo : EIATTR_KPARAM_INFO
	.align		4
.L_998:
        /*0098*/ 	.byte	0x04, 0x17
        /*009a*/ 	.short	(.L_1000 - .L_999)
.L_999:
        /*009c*/ 	.word	0x00000000
        /*00a0*/ 	.short	0x000a
        /*00a2*/ 	.short	0x0040
        /*00a4*/ 	.byte	0x00, 0xf0, 0x11, 0x00


	//----- nvinfo : EIATTR_KPARAM_INFO
	.align		4
.L_1000:
        /*00a8*/ 	.byte	0x04, 0x17
        /*00aa*/ 	.short	(.L_1002 - .L_1001)
.L_1001:
        /*00ac*/ 	.word	0x00000000
        /*00b0*/ 	.short	0x0009
        /*00b2*/ 	.short	0x003c
        /*00b4*/ 	.byte	0x00, 0xf0, 0x11, 0x00


	//----- nvinfo : EIATTR_KPARAM_INFO
	.align		4
.L_1002:
        /*00b8*/ 	.byte	0x04, 0x17
        /*00ba*/ 	.short	(.L_1004 - .L_1003)
.L_1003:
        /*00bc*/ 	.word	0x00000000
        /*00c0*/ 	.short	0x0008
        /*00c2*/ 	.short	0x0038
        /*00c4*/ 	.byte	0x00, 0xf0, 0x11, 0x00


	//----- nvinfo : EIATTR_KPARAM_INFO
	.align		4
.L_1004:
        /*00c8*/ 	.byte	0x04, 0x17
        /*00ca*/ 	.short	(.L_1006 - .L_1005)
.L_1005:
        /*00cc*/ 	.word	0x00000000
        /*00d0*/ 	.short	0x0007
        /*00d2*/ 	.short	0x0034
        /*00d4*/ 	.byte	0x00, 0xf0, 0x11, 0x00


	//----- nvinfo : EIATTR_KPARAM_INFO
	.align		4
.L_1006:
        /*00d8*/ 	.byte	0x04, 0x17
        /*00da*/ 	.short	(.L_1008 - .L_1007)
.L_1007:
        /*00dc*/ 	.word	0x00000000
        /*00e0*/ 	.short	0x0006
        /*00e2*/ 	.short	0x0030
        /*00e4*/ 	.byte	0x00, 0xf0, 0x11, 0x00


	//----- nvinfo : EIATTR_KPARAM_INFO
	.align		4
.L_1008:
        /*00e8*/ 	.byte	0x04, 0x17
        /*00ea*/ 	.short	(.L_1010 - .L_1009)
.L_1009:
        /*00ec*/ 	.word	0x00000000
        /*00f0*/ 	.short	0x0005
        /*00f2*/ 	.short	0x0028
        /*00f4*/ 	.byte	0x00, 0xf0, 0x21, 0x00


	//----- nvinfo : EIATTR_KPARAM_INFO
	.align		4
.L_1010:
        /*00f8*/ 	.byte	0x04, 0x17
        /*00fa*/ 	.short	(.L_1012 - .L_1011)
.L_1011:
        /*00fc*/ 	.word	0x00000000
        /*0100*/ 	.short	0x0004
        /*0102*/ 	.short	0x0020
        /*0104*/ 	.byte	0x00, 0xf0, 0x21, 0x00


	//----- nvinfo : EIATTR_KPARAM_INFO
	.align		4
.L_1012:
        /*0108*/ 	.byte	0x04, 0x17
        /*010a*/ 	.short	(.L_1014 - .L_1013)
.L_1013:
        /*010c*/ 	.word	0x00000000
        /*0110*/ 	.short	0x0003
        /*0112*/ 	.short	0x0018
        /*0114*/ 	.byte	0x00, 0xf0, 0x21, 0x00


	//----- nvinfo : EIATTR_KPARAM_INFO
	.align		4
.L_1014:
        /*0118*/ 	.byte	0x04, 0x17
        /*011a*/ 	.short	(.L_1016 - .L_1015)
.L_1015:
        /*011c*/ 	.word	0x00000000
        /*0120*/ 	.short	0x0002
        /*0122*/ 	.short	0x0010
        /*0124*/ 	.byte	0x00, 0xf0, 0x21, 0x00


	//----- nvinfo : EIATTR_KPARAM_INFO
	.align		4
.L_1016:
        /*0128*/ 	.byte	0x04, 0x17
        /*012a*/ 	.short	(.L_1018 - .L_1017)
.L_1017:
        /*012c*/ 	.word	0x00000000
        /*0130*/ 	.short	0x0001
        /*0132*/ 	.short	0x0008
        /*0134*/ 	.byte	0x00, 0xf0, 0x21, 0x00


	//----- nvinfo : EIATTR_KPARAM_INFO
	.align		4
.L_1018:
        /*0138*/ 	.byte	0x04, 0x17
        /*013a*/ 	.short	(.L_1020 - .L_1019)
.L_1019:
        /*013c*/ 	.word	0x00000000
        /*0140*/ 	.short	0x0000
        /*0142*/ 	.short	0x0000
        /*0144*/ 	.byte	0x00, 0xf0, 0x21, 0x00


	//----- nvinfo : EIATTR_SPARSE_MMA_MASK
	.align		4
.L_1020:
        /*0148*/ 	.byte	0x03, 0x50
        /*014a*/ 	.short	0x0000


	//----- nvinfo : EIATTR_MAXREG_COUNT
	.align		4
        /*014c*/ 	.byte	0x03, 0x1b
        /*014e*/ 	.short	0x00ff


	//----- nvinfo : EIATTR_MERCURY_ISA_VERSION
	.align		4
        /*0150*/ 	.byte	0x03, 0x5f
        /*0152*/ 	.short	0x0101


	//----- nvinfo : EIATTR_EXIT_INSTR_OFFSETS
	.align		4
        /*0154*/ 	.byte	0x04, 0x1c
        /*0156*/ 	.short	(.L_1022 - .L_1021)


	//   ....[0]....
.L_1021:
        /*0158*/ 	.word	0x00000cb0


	//----- nvinfo : EIATTR_CBANK_PARAM_SIZE
	.align		4
.L_1022:
        /*015c*/ 	.byte	0x03, 0x19
        /*015e*/ 	.short	0x0078


	//----- nvinfo : EIATTR_PARAM_CBANK
	.align		4
        /*0160*/ 	.byte	0x04, 0x0a
        /*0162*/ 	.short	(.L_1024 - .L_1023)
	.align		4
.L_1023:
        /*0164*/ 	.word	index@(.nv.constant0._ZN17fastertransformer32add_QK_bias_transform_varlen_rowIfEEvPaS1_PKaPKT_S3_S6_iiiiiiiiPKfS8_S8_S8_bi)
        /*0168*/ 	.short	0x0210
        /*016a*/ 	.short	0x0078


	//----- nvinfo : EIATTR_SW_WAR
	.align		4
.L_1024:
        /*016c*/ 	.byte	0x04, 0x36
        /*016e*/ 	.short	(.L_1026 - .L_1025)
.L_1025:
        /*0170*/ 	.word	0x00000008
.L_1026:


//--------------------- .nv.info._ZN17fastertransformer28add_QK_bias_transform_varlenI6__halfEEvPaS2_PKaPKT_S4_S7_iiiiiiiiPKfS9_S9_S9_b --------------------------
	.section	.nv.info._ZN17fastertransformer28add_QK_bias_transform_varlenI6__halfEEvPaS2_PKaPKT_S4_S7_iiiiiiiiPKfS9_S9_S9_b,"",@"SHT_CUDA_INFO"
	.sectionflags	@""
	.align	4


	//----- nvinfo : EIATTR_CUDA_API_VERSION
	.align		4
        /*0000*/ 	.byte	0x04, 0x37
        /*0002*/ 	.short	(.L_1028 - .L_1027)
.L_1027:
        /*0004*/ 	.word	0x00000082


	//----- nvinfo : EIATTR_KPARAM_INFO
	.align		4
.L_1028:
        /*0008*/ 	.byte	0x04, 0x17
        /*000a*/ 	.short	(.L_1030 - .L_1029)
.L_1029:
        /*000c*/ 	.word	0x00000000
        /*0010*/ 	.short	0x0012
        /*0012*/ 	.short	0x0070
        /*0014*/ 	.byte	0x00, 0xf0, 0x05, 0x00


	//----- nvinfo : EIATTR_KPARAM_INFO
	.align		4
.L_1030:
        /*0018*/ 	.byte	0x04, 0x17
        /*001a*/ 	.short	(.L_1032 - .L_1031)
.L_1031:
        /*001c*/ 	.word	0x00000000
        /*0020*/ 	.short	0x0011
        /*0022*/ 	.short	0x0068
        /*0024*/ 	.byte	0x00, 0xf0, 0x21, 0x00


	//----- nvinfo : EIATTR_KPARAM_INFO
	.align		4
.L_1032:
        /*0028*/ 	.byte	0x04, 0x17
        /*002a*/ 	.short	(.L_1034 - .L_1033)
.L_1033:
        /*002c*/ 	.word	0x00000000
        /*0030*/ 	.short	0x0010
        /*0032*/ 	.short	0x0060
        /*0034*/ 	.byte	0x00, 0xf0, 0x21, 0x00


	//----- nvinfo : EIATTR_KPARAM_INFO
	.align		4
.L_1034:
        /*0038*/ 	.byte	0x04, 0x17
        /*003a*/ 	.short	(.L_1036 - .L_1035)
.L_1035:
        /*003c*/ 	.word	0x00000000
        /*0040*/ 	.short	0x000f
        /*0042*/ 	.short	0x0058
        /*0044*/ 	.byte	0x00, 0xf0, 0x21, 0x00


	//----- nvinfo : EIATTR_KPARAM_INFO
	.align		4
.L_1036:
        /*0048*/ 	.byte	0x04, 0x17
        /*004a*/ 	.short	(.L_1038 - .L_1037)
.L_1037:
        /*004c*/ 	.word	0x00000000
        /*0050*/ 	.short	0x000e
        /*0052*/ 	.short	0x0050
        /*0054*/ 	.byte	0x00, 0xf0, 0x21, 0x00


	//----- nvinfo : EIATTR_KPARAM_INFO
	.align		4
.L_1038:
        /*0058*/ 	.byte	0x04, 0x17
        /*005a*/ 	.short	(.L_1040 - .L_1039)
.L_1039:
        /*005c*/ 	.word	0x00000000
        /*0060*/ 	.short	0x000d
        /*0062*/ 	.short	0x004c
        /*0064*/ 	.byte	0x00, 0xf0, 0x11, 0x00


	//----- nvinfo : EIATTR_KPARAM_INFO
	.align		4
.L_1040:
        /*0068*/ 	.byte	0x04, 0x17
        /*006a*/ 	.short	(.L_1042 - .L_1041)
.L_1041:
        /*006c*/ 	.word	0x00000000
        /*0070*/ 	.short	0x000c
        /*0072*/ 	.short	0x0048
        /*0074*/ 	.byte	0x00, 0xf0, 0x11, 0x00


	//----- nvinfo : EIATTR_KPARAM_INFO
	.align		4
.L_1042:
        /*0078*/ 	.byte	0x04, 0x17
        /*007a*/ 	.short	(.L_1044 - .L_1043)
.L_1043:
        /*007c*/ 	.word	0x00000000
        /*0080*/ 	.short	0x000b
        /*0082*/ 	.short	0x0044
        /*0084*/ 	.byte	0x00, 0xf0, 0x11, 0x00


	//----- nvinfo : EIATTR_KPARAM_INFO
	.align		4
.L_1044:
        /*0088*/ 	.byte	0x04, 0x17
        /*008a*/ 	.short	(.L_1046 - .L_1045)
.L_1045:
        /*008c*/ 	.word	0x00000000
        /*0090*/ 	.short	0x000a
        /*0092*/ 	.short	0x0040
        /*0094*/ 	.byte	0x00, 0xf0, 0x11, 0x00


	//----- nvinfo : EIATTR_KPARAM_INFO
	.align		4
.L_1046:
        /*0098*/ 	.byte	0x04, 0x17
        /*009a*/ 	.short	(.L_1048 - .L_1047)
.L_1047:
        /*009c*/ 	.word	0x00000000
        /*00a0*/ 	.short	0x0009
        /*00a2*/ 	.short	0x003c
        /*00a4*/ 	.byte	0x00, 0xf0, 0x11, 0x00


	//----- nvinfo : EIATTR_KPARAM_INFO
	.align		4
.L_1048:
        /*00a8*/ 	.byte	0x04, 0x17
        /*00aa*/ 	.short	(.L_1050 - .L_1049)
.L_1049:
        /*00ac*/ 	.word	0x00000000
        /*00b0*/ 	.short	0x0008
        /*00b2*/ 	.short	0x0038
        /*00b4*/ 	.byte	0x00, 0xf0, 0x11, 0x00


	//----- nvinfo : EIATTR_KPARAM_INFO
	.align		4
.L_1050:
        /*00b8*/ 	.byte	0x04, 0x17
        /*00ba*/ 	.short	(.L_1052 - .L_1051)
.L_1051:
        /*00bc*/ 	.word	0x00000000
        /*00c0*/ 	.short	0x0007
        /*00c2*/ 	.short	0x0034
        /*00c4*/ 	.byte	0x00, 0xf0, 0x11, 0x00


	//----- nvinfo : EIATTR_KPARAM_INFO
	.align		4
.L_1052:
        /*00c8*/ 	.byte	0x04, 0x17
        /*00ca*/ 	.short	(.L_1054 - .L_1053)
.L_1053:
        /*00cc*/ 	.word	0x00000000
        /*00d0*/ 	.short	0x0006
        /*00d2*/ 	.short	0x0030
        /*00d4*/ 	.byte	0x00, 0xf0, 0x11, 0x00


	//----- nvinfo : EIATTR_KPARAM_INFO
	.align		4
.L_1054:
        /*00d8*/ 	.byte	0x04, 0x17
        /*00da*/ 	.short	(.L_1056 - .L_1055)
.L_1055:
        /*00dc*/ 	.word	0x00000000
        /*00e0*/ 	.short	0x0005
        /*00e2*/ 	.short	0x0028
        /*00e4*/ 	.byte	0x00, 0xf0, 0x21, 0x00


	//----- nvinfo : EIATTR_KPARAM_INFO
	.align		4
.L_1056:
        /*00e8*/ 	.byte	0x04, 0x17
        /*00ea*/ 	.short	(.L_1058 - .L_1057)
.L_1057:
        /*00ec*/ 	.word	0x00000000
        /*00f0*/ 	.short	0x0004
        /*00f2*/ 	.short	0x0020
        /*00f4*/ 	.byte	0x00, 0xf0, 0x21, 0x00


	//----- nvinfo : EIATTR_KPARAM_INFO
	.align		4
.L_1058:
        /*00f8*/ 	.byte	0x04, 0x17
        /*00fa*/ 	.short	(.L_1060 - .L_1059)
.L_1059:
        /*00fc*/ 	.word	0x00000000
        /*0100*/ 	.short	0x0003
        /*0102*/ 	.short	0x0018
        /*0104*/ 	.byte	0x00, 0xf0, 0x21, 0x00


	//----- nvinfo : EIATTR_KPARAM_INFO
	.align		4
.L_1060:
        /*0108*/ 	.byte	0x04, 0x17
        /*010a*/ 	.short	(.L_1062 - .L_1061)
.L_1061:
        /*010c*/ 	.word	0x00000000
        /*0110*/ 	.short	0x0002
        /*0112*/ 	.short	0x0010
        /*0114*/ 	.byte	0x00, 0xf0, 0x21, 0x00


	//----- nvinfo : EIATTR_KPARAM_INFO
	.align		4
.L_1062:
        /*0118*/ 	.byte	0x04, 0x17
        /*011a*/ 	.short	(.L_1064 - .L_1063)
.L_1063:
        /*011c*/ 	.word	0x00000000
        /*0120*/ 	.short	0x0001
        /*0122*/ 	.short	0x0008
        /*0124*/ 	.byte	0x00, 0xf0, 0x21, 0x00


	//----- nvinfo : EIATTR_KPARAM_INFO
	.align		4
.L_1064:
        /*0128*/ 	.byte	0x04, 0x17
        /*012a*/ 	.short	(.L_1066 - .L_1065)
.L_1065:
        /*012c*/ 	.word	0x00000000
        /*0130*/ 	.short	0x0000
        /*0132*/ 	.short	0x0000
        /*0134*/ 	.byte	0x00, 0xf0, 0x21, 0x00


	//----- nvinfo : EIATTR_SPARSE_MMA_MASK
	.align		4
.L_1066:
        /*0138*/ 	.byte	0x03, 0x50
        /*013a*/ 	.short	0x0000


	//----- nvinfo : EIATTR_MAXREG_COUNT
	.align		4
        /*013c*/ 	.byte	0x03, 0x1b
        /*013e*/ 	.short	0x00ff


	//----- nvinfo : EIATTR_MERCURY_ISA_VERSION
	.align		4
        /*0140*/ 	.byte	0x03, 0x5f
        /*0142*/ 	.short	0x0101


	//----- nvinfo : EIATTR_EXIT_INSTR_OFFSETS
	.align		4
        /*0144*/ 	.byte	0x04, 0x1c
        /*0146*/ 	.short	(.L_1068 - .L_1067)


	//   ....[0]....
.L_1067:
        /*0148*/ 	.word	0x00000c30


	//----- nvinfo : EIATTR_CBANK_PARAM_SIZE
	.align		4
.L_1068:
        /*014c*/ 	.byte	0x03, 0x19
        /*014e*/ 	.short	0x0071


	//----- nvinfo : EIATTR_PARAM_CBANK
	.align		4
        /*0150*/ 	.byte	0x04, 0x0a
        /*0152*/ 	.short	(.L_1070 - .L_1069)
	.align		4
.L_1069:
        /*0154*/ 	.word	index@(.nv.constant0._ZN17fastertransformer28add_QK_bias_transform_varlenI6__halfEEvPaS2_PKaPKT_S4_S7_iiiiiiiiPKfS9_S9_S9_b)
        /*0158*/ 	.short	0x0210
        /*015a*/ 	.short	0x0071


	//----- nvinfo : EIATTR_SW_WAR
	.align		4
.L_1070:
        /*015c*/ 	.byte	0x04, 0x36
        /*015e*/ 	.short	(.L_1072 - .L_1071)
.L_1071:
        /*0160*/ 	.word	0x00000008
.L_1072:


//--------------------- .nv.info._ZN17fastertransformer28add_QK_bias_transform_varlenIfEEvPaS1_PKaPKT_S3_S6_iiiiiiiiPKfS8_S8_S8_b --------------------------
	.section	.nv.info._ZN17fastertransformer28add_QK_bias_transform_varlenIfEEvPaS1_PKaPKT_S3_S6_iiiiiiiiPKfS8_S8_S8_b,"",@"SHT_CUDA_INFO"
	.sectionflags	@""
	.align	4


	//----- nvinfo : EIATTR_CUDA_API_VERSION
	.align		4
        /*0000*/ 	.byte	0x04, 0x37
        /*0002*/ 	.short	(.L_1074 - .L_1073)
.L_1073:
        /*0004*/ 	.word	0x00000082


	//----- nvinfo : EIATTR_KPARAM_INFO
	.align		4
.L_1074:
        /*0008*/ 	.byte	0x04, 0x17
        /*000a*/ 	.short	(.L_1076 - .L_1075)
.L_1075:
        /*000c*/ 	.word	0x00000000
        /*0010*/ 	.short	0x0012
        /*0012*/ 	.short	0x0070
        /*0014*/ 	.byte	0x00, 0xf0, 0x05, 0x00


	//----- nvinfo : EIATTR_KPARAM_INFO
	.align		4
.L_1076:
        /*0018*/ 	.byte	0x04, 0x17
        /*001a*/ 	.short	(.L_1078 - .L_1077)
.L_1077:
        /*001c*/ 	.word	0x00000000
        /*0020*/ 	.short	0x0011
        /*0022*/ 	.short	0x0068
        /*0024*/ 	.byte	0x00, 0xf0, 0x21, 0x00


	//----- nvinfo : EIATTR_KPARAM_INFO
	.align		4
.L_1078:
        /*0028*/ 	.byte	0x04, 0x17
        /*002a*/ 	.short	(.L_1080 - .L_1079)
.L_1079:
        /*002c*/ 	.word	0x00000000
        /*0030*/ 	.short	0x0010
        /*0032*/ 	.short	0x0060
        /*0034*/ 	.byte	0x00, 0xf0, 0x21, 0x00


	//----- nvinfo : EIATTR_KPARAM_INFO
	.align		4
.L_1080:
        /*0038*/ 	.byte	0x04, 0x17
        /*003a*/ 	.short	(.L_1082 - .L_1081)
.L_1081:
        /*003c*/ 	.word	0x00000000
        /*0040*/ 	.short	0x000f
        /*0042*/ 	.short	0x0058
        /*0044*/ 	.byte	0x00, 0xf0, 0x21, 0x00


	//----- nvinfo : EIATTR_KPARAM_INFO
	.align		4
.L_1082:
        /*0048*/ 	.byte	0x04, 0x17
        /*004a*/ 	.short	(.L_1084 - .L_1083)
.L_1083:
        /*004c*/ 	.word	0x00000000
        /*0050*/ 	.short	0x000e
        /*0052*/ 	.short	0x0050
        /*0054*/ 	.byte	0x00, 0xf0, 0x21, 0x00


	//----- nvinfo : EIATTR_KPARAM_INFO
	.align		4
.L_1084:
        /*0058*/ 	.byte	0x04, 0x17
        /*005a*/ 	.short	(.L_1086 - .L_1085)
.L_1085:
        /*005c*/ 	.word	0x00000000
        /*0060*/ 	.short	0x000d
        /*0062*/ 	.short	0x004c
        /*0064*/ 	.byte	0x00, 0xf0, 0x11, 0x00


	//----- nvinfo : EIATTR_KPARAM_INFO
	.align		4
.L_1086:
        /*0068*/ 	.byte	0x04, 0x17
        /*006a*/ 	.short	(.L_1088 - .L_1087)
.L_1087:
        /*006c*/ 	.word	0x00000000
        /*0070*/ 	.short	0x000c
        /*0072*/ 	.short	0x0048
        /*0074*/ 	.byte	0x00, 0xf0, 0x11, 0x00


	//----- nvinfo : EIATTR_KPARAM_INFO
	.align		4
.L_1088:
        /*0078*/ 	.byte	0x04, 0x17
        /*007a*/ 	.short	(.L_1090 - .L_1089)
.L_1089:
        /*007c*/ 	.word	0x00000000
        /*0080*/ 	.short	0x000b
        /*0082*/ 	.short	0x0044
        /*0084*/ 	.byte	0x00, 0xf0, 0x11, 0x00


	//----- nvinfo : EIATTR_KPARAM_INFO
	.align		4
.L_1090:
        /*0088*/ 	.byte	0x04, 0x17
        /*008a*/ 	.short	(.L_1092 - .L_1091)
.L_1091:
        /*008c*/ 	.word	0x00000000
        /*0090*/ 	.short	0x000a
        /*0092*/ 	.short	0x0040
        /*0094*/ 	.byte	0x00, 0xf0, 0x11, 0x00


	//----- nvinfo : EIATTR_KPARAM_INFO
	.align		4
.L_1092:
        /*0098*/ 	.byte	0x04, 0x17
        /*009a*/ 	.short	(.L_1094 - .L_1093)
.L_1093:
        /*009c*/ 	.word	0x00000000
        /*00a0*/ 	.short	0x0009
        /*00a2*/ 	.short	0x003c
        /*00a4*/ 	.byte	0x00, 0xf0, 0x11, 0x00


	//----- nvinfo : EIATTR_KPARAM_INFO
	.align		4
.L_1094:
        /*00a8*/ 	.byte	0x04, 0x17
        /*00aa*/ 	.short	(.L_1096 - .L_1095)
.L_1095:
        /*00ac*/ 	.word	0x00000000
        /*00b0*/ 	.short	0x0008
        /*00b2*/ 	.short	0x0038
        /*00b4*/ 	.byte	0x00, 0xf0, 0x11, 0x00


	//----- nvinfo : EIATTR_KPARAM_INFO
	.align		4
.L_1096:
        /*00b8*/ 	.byte	0x04, 0x17
        /*00ba*/ 	.short	(.L_1098 - .L_1097)
.L_1097:
        /*00bc*/ 	.word	0x00000000
        /*00c0*/ 	.short	0x0007
        /*00c2*/ 	.short	0x0034
        /*00c4*/ 	.byte	0x00, 0xf0, 0x11, 0x00


	//----- nvinfo : EIATTR_KPARAM_INFO
	.align		4
.L_1098:
        /*00c8*/ 	.byte	0x04, 0x17
        /*00ca*/ 	.short	(.L_1100 - .L_1099)
.L_1099:
        /*00cc*/ 	.word	0x00000000
        /*00d0*/ 	.short	0x0006
        /*00d2*/ 	.short	0x0030
        /*00d4*/ 	.byte	0x00, 0xf0, 0x11, 0x00


	//----- nvinfo : EIATTR_KPARAM_INFO
	.align		4
.L_1100:
        /*00d8*/ 	.byte	0x04, 0x17
        /*00da*/ 	.short	(.L_1102 - .L_1101)
.L_1101:
        /*00dc*/ 	.word	0x00000000
        /*00e0*/ 	.short	0x0005
        /*00e2*/ 	.short	0x0028
        /*00e4*/ 	.byte	0x00, 0xf0, 0x21, 0x00


	//----- nvinfo : EIATTR_KPARAM_INFO
	.align		4
.L_1102:
        /*00e8*/ 	.byte	0x04, 0x17
        /*00ea*/ 	.short	(.L_1104 - .L_1103)
.L_1103:
        /*00ec*/ 	.word	0x00000000
        /*00f0*/ 	.short	0x0004
        /*00f2*/ 	.short	0x0020
        /*00f4*/ 	.byte	0x00, 0xf0, 0x21, 0x00


	//----- nvinfo : EIATTR_KPARAM_INFO
	.align		4
.L_1104:
        /*00f8*/ 	.byte	0x04, 0x17
        /*00fa*/ 	.short	(.L_1106 - .L_1105)
.L_1105:
        /*00fc*/ 	.word	0x00000000
        /*0100*/ 	.short	0x0003
        /*0102*/ 	.short	0x0018
        /*0104*/ 	.byte	0x00, 0xf0, 0x21, 0x00


	//----- nvinfo : EIATTR_KPARAM_INFO
	.align		4
.L_1106:
        /*0108*/ 	.byte	0x04, 0x17
        /*010a*/ 	.short	(.L_1108 - .L_1107)
.L_1107:
        /*010c*/ 	.word	0x00000000
        /*0110*/ 	.short	0x0002
        /*0112*/ 	.short	0x0010
        /*0114*/ 	.byte	0x00, 0xf0, 0x21, 0x00


	//----- nvinfo : EIATTR_KPARAM_INFO
	.align		4
.L_1108:
        /*0118*/ 	.byte	0x04, 0x17
        /*011a*/ 	.short	(.L_1110 - .L_1109)
.L_1109:
        /*011c*/ 	.word	0x00000000
        /*0120*/ 	.short	0x0001
        /*0122*/ 	.short	0x0008
        /*0124*/ 	.byte	0x00, 0xf0, 0x21, 0x00


	//----- nvinfo : EIATTR_KPARAM_INFO
	.align		4
.L_1110:
        /*0128*/ 	.byte	0x04, 0x17
        /*012a*/ 	.short	(.L_1112 - .L_1111)
.L_1111:
        /*012c*/ 	.word	0x00000000
        /*0130*/ 	.short	0x0000
        /*0132*/ 	.short	0x0000
        /*0134*/ 	.byte	0x00, 0xf0, 0x21, 0x00


	//----- nvinfo : EIATTR_SPARSE_MMA_MASK
	.align		4
.L_1112:
        /*0138*/ 	.byte	0x03, 0x50
        /*013a*/ 	.short	0x0000


	//----- nvinfo : EIATTR_MAXREG_COUNT
	.align		4
        /*013c*/ 	.byte	0x03, 0x1b
        /*013e*/ 	.short	0x00ff


	//----- nvinfo : EIATTR_MERCURY_ISA_VERSION
	.align		4
        /*0140*/ 	.byte	0x03, 0x5f
        /*0142*/ 	.short	0x0101


	//----- nvinfo : EIATTR_EXIT_INSTR_OFFSETS
	.align		4
        /*0144*/ 	.byte	0x04, 0x1c
        /*0146*/ 	.short	(.L_1114 - .L_1113)


	//   ....[0]....
.L_1113:
        /*0148*/ 	.word	0x00000bf0


	//----- nvinfo : EIATTR_CBANK_PARAM_SIZE
	.align		4
.L_1114:
        /*014c*/ 	.byte	0x03, 0x19
        /*014e*/ 	.short	0x0071


	//----- nvinfo : EIATTR_PARAM_CBANK
	.align		4
        /*0150*/ 	.byte	0x04, 0x0a
        /*0152*/ 	.short	(.L_1116 - .L_1115)
	.align		4
.L_1115:
        /*0154*/ 	.word	index@(.nv.constant0._ZN17fastertransformer28add_QK_bias_transform_varlenIfEEvPaS1_PKaPKT_S3_S6_iiiiiiiiPKfS8_S8_S8_b)
        /*0158*/ 	.short	0x0210
        /*015a*/ 	.short	0x0071


	//----- nvinfo : EIATTR_SW_WAR
	.align		4
.L_1116:
        /*015c*/ 	.byte	0x04, 0x36
        /*015e*/ 	.short	(.L_1118 - .L_1117)
.L_1117:
        /*0160*/ 	.word	0x00000008
.L_1118:


//--------------------- .nv.info._ZN17fastertransformer28add_QK_bias_transform_varlenI6__halfEEvPaS2_PKiPKT_S4_S7_iiiiiiiiPKfS9_S9_S9_S9_S9_b --------------------------
	.section	.nv.info._ZN17fastertransformer28add_QK_bias_transform_varlenI6__halfEEvPaS2_PKiPKT_S4_S7_iiiiiiiiPKfS9_S9_S9_S9_S9_b,"",@"SHT_CUDA_INFO"
	.sectionflags	@""
	.align	4


	//----- nvinfo : EIATTR_CUDA_API_VERSION
	.align		4
        /*0000*/ 	.byte	0x04, 0x37
        /*0002*/ 	.short	(.L_1120 - .L_1119)
.L_1119:
        /*0004*/ 	.word	0x00000082


	//----- nvinfo : EIATTR_KPARAM_INFO
	.align		4
.L_1120:
        /*0008*/ 	.byte	0x04, 0x17
        /*000a*/ 	.short	(.L_1122 - .L_1121)
.L_1121:
        /*000c*/ 	.word	0x00000000
        /*0010*/ 	.short	0x0014
        /*0012*/ 	.short	0x0080
        /*0014*/ 	.byte	0x00, 0xf0, 0x05, 0x00


	//----- nvinfo : EIATTR_KPARAM_INFO
	.align		4
.L_1122:
        /*0018*/ 	.byte	0x04, 0x17
        /*001a*/ 	.short	(.L_1124 - .L_1123)
.L_1123:
        /*001c*/ 	.word	0x00000000
        /*0020*/ 	.short	0x0013
        /*0022*/ 	.short	0x0078
        /*0024*/ 	.byte	0x00, 0xf0, 0x21, 0x00


	//----- nvinfo : EIATTR_KPARAM_INFO
	.align		4
.L_1124:
        /*0028*/ 	.byte	0x04, 0x17
        /*002a*/ 	.short	(.L_1126 - .L_1125)
.L_1125:
        /*002c*/ 	.word	0x00000000
        /*0030*/ 	.short	0x0012
        /*0032*/ 	.short	0x0070
        /*0034*/ 	.byte	0x00, 0xf0, 0x21, 0x00


	//----- nvinfo : EIATTR_KPARAM_INFO
	.align		4
.L_1126:
        /*0038*/ 	.byte	0x04, 0x17
        /*003a*/ 	.short	(.L_1128 - .L_1127)
.L_1127:
        /*003c*/ 	.word	0x00000000
        /*0040*/ 	.short	0x0011
        /*0042*/ 	.short	0x0068
        /*0044*/ 	.byte	0x00, 0xf0, 0x21, 0x00


	//----- nvinfo : EIATTR_KPARAM_INFO
	.align		4
.L_1128:
        /*0048*/ 	.byte	0x04, 0x17
        /*004a*/ 	.short	(.L_1130 - .L_1129)
.L_1129:
        /*004c*/ 	.word	0x00000000
        /*0050*/ 	.short	0x0010
        /*0052*/ 	.short	0x0060
        /*0054*/ 	.byte	0x00, 0xf0, 0x21, 0x00


	//----- nvinfo : EIATTR_KPARAM_INFO
	.align		4
.L_1130:
        /*0058*/ 	.byte	0x04, 0x17
        /*005a*/ 	.short	(.L_1132 - .L_1131)
.L_1131:
        /*005c*/ 	.word	0x00000000
        /*0060*/ 	.short	0x000f
        /*0062*/ 	.short	0x0058
        /*0064*/ 	.byte	0x00, 0xf0, 0x21, 0x00


	//----- nvinfo : EIATTR_KPARAM_INFO
	.align		4
.L_1132:
        /*0068*/ 	.byte	0x04, 0x17
        /*006a*/ 	.short	(.L_1134 - .L_1133)
.L_1133:
        /*006c*/ 	.word	0x00000000
        /*0070*/ 	.short	0x000e
        /*0072*/ 	.short	0x0050
        /*0074*/ 	.byte	0x00, 0xf0, 0x21, 0x00


	//----- nvinfo : EIATTR_KPARAM_INFO
	.align		4
.L_1134:
        /*0078*/ 	.byte	0x04, 0x17
        /*007a*/ 	.short	(.L_1136 - .L_1135)
.L_1135:
        /*007c*/ 	.word	0x00000000
        /*0080*/ 	.short	0x000d
        /*0082*/ 	.short	0x004c
        /*0084*/ 	.byte	0x00, 0xf0, 0x11, 0x00


	//----- nvinfo : EIATTR_KPARAM_INFO
	.align		4
.L_1136:
        /*0088*/ 	.byte	0x04, 0x17
        /*008a*/ 	.short	(.L_1138 - .L_1137)
.L_1137:
        /*008c*/ 	.word	0x00000000
        /*0090*/ 	.short	0x000c
        /*0092*/ 	.short	0x0048
        /*0094*/ 	.byte	0x00, 0xf0, 0x11, 0x00


	//----- nvinfo : EIATTR_KPARAM_INFO
	.align		4
.L_1138:
        /*0098*/ 	.byte	0x04, 0x17
        /*009a*/ 	.short	(.L_1140 - .L_1139)
.L_1139:
        /*009c*/ 	.word	0x00000000
        /*00a0*/ 	.short	0x000b
        /*00a2*/ 	.short	0x0044
        /*00a4*/ 	.byte	0x00, 0xf0, 0x11, 0x00


	//----- nvinfo : EIATTR_KPARAM_INFO
	.align		4
.L_1140:
        /*00a8*/ 	.byte	0x04, 0x17
        /*00aa*/ 	.short	(.L_1142 - .L_1141)
.L_1141:
        /*00ac*/ 	.word	0x00000000
        /*00b0*/ 	.short	0x000a
        /*00b2*/ 	.short	0x0040
        /*00b4*/ 	.byte	0x00, 0xf0, 0x11, 0x00


	//----- nvinfo : EIATTR_KPARAM_INFO
	.align		4
.L_1142:
        /*00b8*/ 	.byte	0x04, 0x17
        /*00ba*/ 	.short	(.L_1144 - .L_1143)
.L_1143:
        /*00bc*/ 	.word	0x00000000
        /*00c0*/ 	.short	0x0009
        /*00c2*/ 	.short	0x003c
        /*00c4*/ 	.byte	0x00, 0xf0, 0x11, 0x00


	//----- nvinfo : EIATTR_KPARAM_INFO
	.align		4
.L_1144:
        /*00c8*/ 	.byte	0x04, 0x17
        /*00ca*/ 	.short	(.L_1146 - .L_1145)
.L_1145:
        /*00cc*/ 	.word	0x00000000
        /*00d0*/ 	.short	0x0008
        /*00d2*/ 	.short	0x0038
        /*00d4*/ 	.byte	0x00, 0xf0, 0x11, 0x00


	//----- nvinfo : EIATTR_KPARAM_INFO
	.align		4
.L_1146:
        /*00d8*/ 	.byte	0x04, 0x17
        /*00da*/ 	.short	(.L_1148 - .L_1147)
.L_1147:
        /*00dc*/ 	.word	0x00000000
        /*00e0*/ 	.short	0x0007
        /*00e2*/ 	.short	0x0034
        /*00e4*/ 	.byte	0x00, 0xf0, 0x11, 0x00


	//----- nvinfo : EIATTR_KPARAM_INFO
	.align		4
.L_1148:
        /*00e8*/ 	.byte	0x04, 0x17
        /*00ea*/ 	.short	(.L_1150 - .L_1149)
.L_1149:
        /*00ec*/ 	.word	0x00000000
        /*00f0*/ 	.short	0x0006
        /*00f2*/ 	.short	0x0030
        /*00f4*/ 	.byte	0x00, 0xf0, 0x11, 0x00


	//----- nvinfo : EIATTR_KPARAM_INFO
	.align		4
.L_1150:
        /*00f8*/ 	.byte	0x04, 0x17
        /*00fa*/ 	.short	(.L_1152 - .L_1151)
.L_1151:
        /*00fc*/ 	.word	0x00000000
        /*0100*/ 	.short	0x0005
        /*0102*/ 	.short	0x0028
        /*0104*/ 	.byte	0x00, 0xf0, 0x21, 0x00


	//----- nvinfo : EIATTR_KPARAM_INFO
	.align		4
.L_1152:
        /*0108*/ 	.byte	0x04, 0x17
        /*010a*/ 	.short	(.L_1154 - .L_1153)
.L_1153:
        /*010c*/ 	.word	0x00000000
        /*0110*/ 	.short	0x0004
        /*0112*/ 	.short	0x0020
        /*0114*/ 	.byte	0x00, 0xf0, 0x21, 0x00


	//----- nvinfo : EIATTR_KPARAM_INFO
	.align		4
.L_1154:
        /*0118*/ 	.byte	0x04, 0x17
        /*011a*/ 	.short	(.L_1156 - .L_1155)
.L_1155:
        /*011c*/ 	.word	0x00000000
        /*0120*/ 	.short	0x0003
        /*0122*/ 	.short	0x0018
        /*0124*/ 	.byte	0x00, 0xf0, 0x21, 0x00


	//----- nvinfo : EIATTR_KPARAM_INFO
	.align		4
.L_1156:
        /*0128*/ 	.byte	0x04, 0x17
        /*012a*/ 	.short	(.L_1158 - .L_1157)
.L_1157:
        /*012c*/ 	.word	0x00000000
        /*0130*/ 	.short	0x0002
        /*0132*/ 	.short	0x0010
        /*0134*/ 	.byte	0x00, 0xf0, 0x21, 0x00


	//----- nvinfo : EIATTR_KPARAM_INFO
	.align		4
.L_1158:
        /*0138*/ 	.byte	0x04, 0x17
        /*013a*/ 	.short	(.L_1160 - .L_1159)
.L_1159:
        /*013c*/ 	.word	0x00000000
        /*0140*/ 	.short	0x0001
        /*0142*/ 	.short	0x0008
        /*0144*/ 	.byte	0x00, 0xf0, 0x21, 0x00


	//----- nvinfo : EIATTR_KPARAM_INFO
	.align		4
.L_1160:
        /*0148*/ 	.byte	0x04, 0x17
        /*014a*/ 	.short	(.L_1162 - .L_1161)
.L_1161:
        /*014c*/ 	.word	0x00000000
        /*0150*/ 	.short	0x0000
        /*0152*/ 	.short	0x0000
        /*0154*/ 	.byte	0x00, 0xf0, 0x21, 0x00


	//----- nvinfo : EIATTR_SPARSE_MMA_MASK
	.align		4
.L_1162:
        /*0158*/ 	.byte	0x03, 0x50
        /*015a*/ 	.short	0x0000


	//----- nvinfo : EIATTR_MAXREG_COUNT
	.align		4
        /*015c*/ 	.byte	0x03, 0x1b
        /*015e*/ 	.short	0x00ff


	//----- nvinfo : EIATTR_MERCURY_ISA_VERSION
	.align		4
        /*0160*/ 	.byte	0x03, 0x5f
        /*0162*/ 	.short	0x0101


	//----- nvinfo : EIATTR_EXIT_INSTR_OFFSETS
	.align		4
        /*0164*/ 	.byte	0x04, 0x1c
        /*0166*/ 	.short	(.L_1164 - .L_1163)


	//   ....[0]....
.L_1163:
        /*0168*/ 	.word	0x00000d00


	//----- nvinfo : EIATTR_CBANK_PARAM_SIZE
	.align		4
.L_1164:
        /*016c*/ 	.byte	0x03, 0x19
        /*016e*/ 	.short	0x0081


	//----- nvinfo : EIATTR_PARAM_CBANK
	.align		4
        /*0170*/ 	.byte	0x04, 0x0a
        /*0172*/ 	.short	(.L_1166 - .L_1165)
	.align		4
.L_1165:
        /*0174*/ 	.word	index@(.nv.constant0._ZN17fastertransformer28add_QK_bias_transform_varlenI6__halfEEvPaS2_PKiPKT_S4_S7_iiiiiiiiPKfS9_S9_S9_S9_S9_b)
        /*0178*/ 	.short	0x0210
        /*017a*/ 	.short	0x0081


	//----- nvinfo : EIATTR_SW_WAR
	.align		4
.L_1166:
        /*017c*/ 	.byte	0x04, 0x36
        /*017e*/ 	.short	(.L_1168 - .L_1167)
.L_1167:
        /*0180*/ 	.word	0x00000008
.L_1168:


//--------------------- .nv.info._ZN17fastertransformer21add_QK_bias_transformI6__halfEEvPaS2_PKiPKT_S4_S7_iiiiiiPKfS9_S9_S9_S9_S9_b --------------------------
	.section	.nv.info._ZN17fastertransformer21add_QK_bias_transformI6__halfEEvPaS2_PKiPKT_S4_S7_iiiiiiPKfS9_S9_S9_S9_S9_b,"",@"SHT_CUDA_INFO"
	.sectionflags	@""
	.align	4


	//----- nvinfo : EIATTR_CUDA_API_VERSION
	.align		4
        /*0000*/ 	.byte	0x04, 0x37
        /*0002*/ 	.short	(.L_1170 - .L_1169)
.L_1169:
        /*0004*/ 	.word	0x00000082


	//----- nvinfo : EIATTR_KPARAM_INFO
	.align		4
.L_1170:
        /*0008*/ 	.byte	0x04, 0x17
        /*000a*/ 	.short	(.L_1172 - .L_1171)
.L_1171:
        /*000c*/ 	.word	0x00000000
        /*0010*/ 	.short	0x0012
        /*0012*/ 	.short	0x0078
        /*0014*/ 	.byte	0x00, 0xf0, 0x05, 0x00


	//----- nvinfo : EIATTR_KPARAM_INFO
	.align		4
.L_1172:
        /*0018*/ 	.byte	0x04, 0x17
        /*001a*/ 	.short	(.L_1174 - .L_1173)
.L_1173:
        /*001c*/ 	.word	0x00000000
        /*0020*/ 	.short	0x0011
        /*0022*/ 	.short	0x0070
        /*0024*/ 	.byte	0x00, 0xf0, 0x21, 0x00


	//----- nvinfo : EIATTR_KPARAM_INFO
	.align		4
.L_1174:
        /*0028*/ 	.byte	0x04, 0x17
        /*002a*/ 	.short	(.L_1176 - .L_1175)
.L_1175:
        /*002c*/ 	.word	0x00000000
        /*0030*/ 	.short	0x0010
        /*0032*/ 	.short	0x0068
        /*0034*/ 	.byte	0x00, 0xf0, 0x21, 0x00


	//----- nvinfo : EIATTR_KPARAM_INFO
	.align		4
.L_1176:
        /*0038*/ 	.byte	0x04, 0x17
        /*003a*/ 	.short	(.L_1178 - .L_1177)
.L_1177:
        /*003c*/ 	.word	0x00000000
        /*0040*/ 	.short	0x000f
        /*0042*/ 	.short	0x0060
        /*0044*/ 	.byte	0x00, 0xf0, 0x21, 0x00


	//----- nvinfo : EIATTR_KPARAM_INFO
	.align		4
.L_1178:
        /*0048*/ 	.byte	0x04, 0x17
        /*004a*/ 	.short	(.L_1180 - .L_1179)
.L_1179:
        /*004c*/ 	.word	0x00000000
        /*0050*/ 	.short	0x000e
        /*0052*/ 	.short	0x0058
        /*0054*/ 	.byte	0x00, 0xf0, 0x21, 0x00


	//----- nvinfo : EIATTR_KPARAM_INFO
	.align		4
.L_1180:
        /*0058*/ 	.byte	0x04, 0x17
        /*005a*/ 	.short	(.L_1182 - .L_1181)
.L_1181:
        /*005c*/ 	.word	0x00000000
        /*0060*/ 	.short	0x000d
        /*0062*/ 	.short	0x0050
        /*0064*/ 	.byte	0x00, 0xf0, 0x21, 0x00


	//----- nvinfo : EIATTR_KPARAM_INFO
	.align		4
.L_1182:
        /*0068*/ 	.byte	0x04, 0x17
        /*006a*/ 	.short	(.L_1184 - .L_1183)
.L_1183:
        /*006c*/ 	.word	0x00000000
        /*0070*/ 	.short	0x000c
        /*0072*/ 	.short	0x0048
        /*0074*/ 	.byte	0x00, 0xf0, 0x21, 0x00


	//----- nvinfo : EIATTR_KPARAM_INFO
	.align		4
.L_1184:
        /*0078*/ 	.byte	0x04, 0x17
        /*007a*/ 	.short	(.L_1186 - .L_1185)
.L_1185:
        /*007c*/ 	.word	0x00000000
        /*0080*/ 	.short	0x000b
        /*0082*/ 	.short	0x0044
        /*0084*/ 	.byte	0x00, 0xf0, 0x11, 0x00


	//----- nvinfo : EIATTR_KPARAM_INFO
	.align		4
.L_1186:
        /*0088*/ 	.byte	0x04, 0x17
        /*008a*/ 	.short	(.L_1188 - .L_1187)
.L_1187:
        /*008c*/ 	.word	0x00000000
        /*0090*/ 	.short	0x000a
        /*0092*/ 	.short	0x0040
        /*0094*/ 	.byte	0x00, 0xf0, 0x11, 0x00


	//----- nvinfo : EIATTR_KPARAM_INFO
	.align		4
.L_1188:
        /*0098*/ 	.byte	0x04, 0x17
        /*009a*/ 	.short	(.L_1190 - .L_1189)
.L_1189:
        /*009c*/ 	.word	0x00000000
        /*00a0*/ 	.short	0x0009
        /*00a2*/ 	.short	0x003c
        /*00a4*/ 	.byte	0x00, 0xf0, 0x11, 0x00


	//----- nvinfo : EIATTR_KPARAM_INFO
	.align		4
.L_1190:
        /*00a8*/ 	.byte	0x04, 0x17
        /*00aa*/ 	.short	(.L_1192 - .L_1191)
.L_1191:
        /*00ac*/ 	.word	0x00000000
        /*00b0*/ 	.short	0x0008
        /*00b2*/ 	.short	0x0038
        /*00b4*/ 	.byte	0x00, 0xf0, 0x11, 0x00


	//----- nvinfo : EIATTR_KPARAM_INFO
	.align		4
.L_1192:
        /*00b8*/ 	.byte	0x04, 0x17
        /*00ba*/ 	.short	(.L_1194 - .L_1193)
.L_1193:
        /*00bc*/ 	.word	0x00000000
        /*00c0*/ 	.short	0x0007
        /*00c2*/ 	.short	0x0034
        /*00c4*/ 	.byte	0x00, 0xf0, 0x11, 0x00


	//----- nvinfo : EIATTR_KPARAM_INFO
	.align		4
.L_1194:
        /*00c8*/ 	.byte	0x04, 0x17
        /*00ca*/ 	.short	(.L_1196 - .L_1195)
.L_1195:
        /*00cc*/ 	.word	0x00000000
        /*00d0*/ 	.short	0x0006
        /*00d2*/ 	.short	0x0030
        /*00d4*/ 	.byte	0x00, 0xf0, 0x11, 0x00


	//----- nvinfo : EIATTR_KPARAM_INFO
	.align		4
.L_1196:
        /*00d8*/ 	.byte	0x04, 0x17
        /*00da*/ 	.short	(.L_1198 - .L_1197)
.L_1197:
        /*00dc*/ 	.word	0x00000000
        /*00e0*/ 	.short	0x0005
        /*00e2*/ 	.short	0x0028
        /*00e4*/ 	.byte	0x00, 0xf0, 0x21, 0x00


	//----- nvinfo : EIATTR_KPARAM_INFO
	.align		4
.L_1198:
        /*00e8*/ 	.byte	0x04, 0x17
        /*00ea*/ 	.short	(.L_1200 - .L_1199)
.L_1199:
        /*00ec*/ 	.word	0x00000000
        /*00f0*/ 	.short	0x0004
        /*00f2*/ 	.short	0x0020
        /*00f4*/ 	.byte	0x00, 0xf0, 0x21, 0x00


	//----- nvinfo : EIATTR_KPARAM_INFO
	.align		4
.L_1200:
        /*00f8*/ 	.byte	0x04, 0x17
        /*00fa*/ 	.short	(.L_1202 - .L_1201)
.L_1201:
        /*00fc*/ 	.word	0x00000000
        /*0100*/ 	.short	0x0003
        /*0102*/ 	.short	0x0018
        /*0104*/ 	.byte	0x00, 0xf0, 0x21, 0x00


	//----- nvinfo : EIATTR_KPARAM_INFO
	.align		4
.L_1202:
        /*0108*/ 	.byte	0x04, 0x17
        /*010a*/ 	.short	(.L_1204 - .L_1203)
.L_1203:
        /*010c*/ 	.word	0x00000000
        /*0110*/ 	.short	0x0002
        /*0112*/ 	.short	0x0010
        /*0114*/ 	.byte	0x00, 0xf0, 0x21, 0x00


	//----- nvinfo : EIATTR_KPARAM_INFO
	.align		4
.L_1204:
        /*0118*/ 	.byte	0x04, 0x17
        /*011a*/ 	.short	(.L_1206 - .L_1205)
.L_1205:
        /*011c*/ 	.word	0x00000000
        /*0120*/ 	.short	0x0001
        /*0122*/ 	.short	0x0008
        /*0124*/ 	.byte	0x00, 0xf0, 0x21, 0x00


	//----- nvinfo : EIATTR_KPARAM_INFO
	.align		4
.L_1206:
        /*0128*/ 	.byte	0x04, 0x17
        /*012a*/ 	.short	(.L_1208 - .L_1207)
.L_1207:
        /*012c*/ 	.word	0x00000000
        /*0130*/ 	.short	0x0000
        /*0132*/ 	.short	0x0000
        /*0134*/ 	.byte	0x00, 0xf0, 0x21, 0x00


	//----- nvinfo : EIATTR_SPARSE_MMA_MASK
	.align		4
.L_1208:
        /*0138*/ 	.byte	0x03, 0x50
        /*013a*/ 	.short	0x0000


	//----- nvinfo : EIATTR_MAXREG_COUNT
	.align		4
        /*013c*/ 	.byte	0x03, 0x1b
        /*013e*/ 	.short	0x00ff


	//----- nvinfo : EIATTR_MERCURY_ISA_VERSION
	.align		4
        /*0140*/ 	.byte	0x03, 0x5f
        /*0142*/ 	.short	0x0101


	//----- nvinfo : EIATTR_EXIT_INSTR_OFFSETS
	.align		4
        /*0144*/ 	.byte	0x04, 0x1c
        /*0146*/ 	.short	(.L_1210 - .L_1209)


	//   ....[0]....
.L_1209:
        /*0148*/ 	.word	0x00000cd0


	//----- nvinfo : EIATTR_CBANK_PARAM_SIZE
	.align		4
.L_1210:
        /*014c*/ 	.byte	0x03, 0x19
        /*014e*/ 	.short	0x0079


	//----- nvinfo : EIATTR_PARAM_CBANK
	.align		4
        /*0150*/ 	.byte	0x04, 0x0a
        /*0152*/ 	.short	(.L_1212 - .L_1211)
	.align		4
.L_1211:
        /*0154*/ 	.word	index@(.nv.constant0._ZN17fastertransformer21add_QK_bias_transformI6__halfEEvPaS2_PKiPKT_S4_S7_iiiiiiPKfS9_S9_S9_S9_S9_b)
        /*0158*/ 	.short	0x0210
        /*015a*/ 	.short	0x0079


	//----- nvinfo : EIATTR_SW_WAR
	.align		4
.L_1212:
        /*015c*/ 	.byte	0x04, 0x36
        /*015e*/ 	.short	(.L_1214 - .L_1213)
.L_1213:
        /*0160*/ 	.word	0x00000008
.L_1214:


//--------------------- .nv.info._ZN17fastertransformer28add_QK_bias_transform_varlenIfEEvPaS1_PKiPKT_S3_S6_iiiiiiiiPKfS8_S8_S8_S8_S8_b --------------------------
	.section	.nv.info._ZN17fastertransformer28add_QK_bias_transform_varlenIfEEvPaS1_PKiPKT_S3_S6_iiiiiiiiPKfS8_S8_S8_S8_S8_b,"",@"SHT_CUDA_INFO"
	.sectionflags	@""
	.align	4


	//----- nvinfo : EIATTR_CUDA_API_VERSION
	.align		4
        /*0000*/ 	.byte	0x04, 0x37
        /*0002*/ 	.short	(.L_1216 - .L_1215)
.L_1215:
        /*0004*/ 	.word	0x00000082


	//----- nvinfo : EIATTR_KPARAM_INFO
	.align		4
.L_1216:
        /*0008*/ 	.byte	0x04, 0x17
        /*000a*/ 	.short	(.L_1218 - .L_1217)
.L_1217:
        /*000c*/ 	.word	0x00000000
        /*0010*/ 	.short	0x0014
        /*0012*/ 	.short	0x0080
        /*0014*/ 	.byte	0x00, 0xf0, 0x05, 0x00


	//----- nvinfo : EIATTR_KPARAM_INFO
	.align		4
.L_1218:
        /*0018*/ 	.byte	0x04, 0x17
        /*001a*/ 	.short	(.L_1220 - .L_1219)
.L_1219:
        /*001c*/ 	.word	0x00000000
        /*0020*/ 	.short	0x0013
        /*0022*/ 	.short	0x0078
        /*0024*/ 	.byte	0x00, 0xf0, 0x21, 0x00


	//----- nvinfo : EIATTR_KPARAM_INFO
	.align		4
.L_1220:
        /*0028*/ 	.byte	0x04, 0x17
        /*002a*/ 	.short	(.L_1222 - .L_1221)
.L_1221:
        /*002c*/ 	.word	0x00000000
        /*0030*/ 	.short	0x0012
        /*0032*/ 	.short	0x0070
        /*0034*/ 	.byte	0x00, 0xf0, 0x21, 0x00


	//----- nvinfo : EIATTR_KPARAM_INFO
	.align		4
.L_1222:
        /*0038*/ 	.byte	0x04, 0x17
        /*003a*/ 	.short	(.L_1224 - .L_1223)
.L_1223:
        /*003c*/ 	.word	0x00000000
        /*0040*/ 	.short	0x0011
        /*0042*/ 	.short	0x0068
        /*0044*/ 	.byte	0x00, 0xf0, 0x21, 0x00


	//----- nvinfo : EIATTR_KPARAM_INFO
	.align		4
.L_1224:
        /*0048*/ 	.byte	0x04, 0x17
        /*004a*/ 	.short	(.L_1226 - .L_1225)
.L_1225:
        /*004c*/ 	.word	0x00000000
        /*0050*/ 	.short	0x0010
        /*0052*/ 	.short	0x0060
        /*0054*/ 	.byte	0x00, 0xf0, 0x21, 0x00


	//----- nvinfo : EIATTR_KPARAM_INFO
	.align		4
.L_1226:
        /*0058*/ 	.byte	0x04, 0x17
        /*005a*/ 	.short	(.L_1228 - .L_1227)
.L_1227:
        /*005c*/ 	.word	0x00000000
        /*0060*/ 	.short	0x000f
        /*0062*/ 	.short	0x0058
        /*0064*/ 	.byte	0x00, 0xf0, 0x21, 0x00


	//----- nvinfo : EIATTR_KPARAM_INFO
	.align		4
.L_1228:
        /*0068*/ 	.byte	0x04, 0x17
        /*006a*/ 	.short	(.L_1230 - .L_1229)
.L_1229:
        /*006c*/ 	.word	0x00000000
        /*0070*/ 	.short	0x000e
        /*0072*/ 	.short	0x0050
        /*0074*/ 	.byte	0x00, 0xf0, 0x21, 0x00


	//----- nvinfo : EIATTR_KPARAM_INFO
	.align		4
.L_1230:
        /*0078*/ 	.byte	0x04, 0x17
        /*007a*/ 	.short	(.L_1232 - .L_1231)
.L_1231:
        /*007c*/ 	.word	0x00000000
        /*0080*/ 	.short	0x000d
        /*0082*/ 	.short	0x004c
        /*0084*/ 	.byte	0x00, 0xf0, 0x11, 0x00


	//----- nvinfo : EIATTR_KPARAM_INFO
	.align		4
.L_1232:
        /*0088*/ 	.byte	0x04, 0x17
        /*008a*/ 	.short	(.L_1234 - .L_1233)
.L_1233:
        /*008c*/ 	.word	0x00000000
        /*0090*/ 	.short	0x000c
        /*0092*/ 	.short	0x0048
        /*0094*/ 	.byte	0x00, 0xf0, 0x11, 0x00


	//----- nvinfo : EIATTR_KPARAM_INFO
	.align		4
.L_1234:
        /*0098*/ 	.byte	0x04, 0x17
        /*009a*/ 	.short	(.L_1236 - .L_1235)
.L_1235:
        /*009c*/ 	.word	0x00000000
        /*00a0*/ 	.short	0x000b
        /*00a2*/ 	.short	0x0044
        /*00a4*/ 	.byte	0x00, 0xf0, 0x11, 0x00


	//----- nvinfo : EIATTR_KPARAM_INFO
	.align		4
.L_1236:
        /*00a8*/ 	.byte	0x04, 0x17
        /*00aa*/ 	.short	(.L_1238 - .L_1237)
.L_1237:
        /*00ac*/ 	.word	0x00000000
        /*00b0*/ 	.short	0x000a
        /*00b2*/ 	.short	0x0040
        /*00b4*/ 	.byte	0x00, 0xf0, 0x11, 0x00


	//----- nvinfo : EIATTR_KPARAM_INFO
	.align		4
.L_1238:
        /*00b8*/ 	.byte	0x04, 0x17
        /*00ba*/ 	.short	(.L_1240 - .L_1239)
.L_1239:
        /*00bc*/ 	.word	0x00000000
        /*00c0*/ 	.short	0x0009
        /*00c2*/ 	.short	0x003c
        /*00c4*/ 	.byte	0x00, 0xf0, 0x11, 0x00


	//----- nvinfo : EIATTR_KPARAM_INFO
	.align		4
.L_1240:
        /*00c8*/ 	.byte	0x04, 0x17
        /*00ca*/ 	.short	(.L_1242 - .L_1241)
.L_1241:
        /*00cc*/ 	.word	0x00000000
        /*00d0*/ 	.short	0x0008
        /*00d2*/ 	.short	0x0038
        /*00d4*/ 	.byte	0x00, 0xf0, 0x11, 0x00


	//----- nvinfo : EIATTR_KPARAM_INFO
	.align		4
.L_1242:
        /*00d8*/ 	.byte	0x04, 0x17
        /*00da*/ 	.short	(.L_1244 - .L_1243)
.L_1243:
        /*00dc*/ 	.word	0x00000000
        /*00e0*/ 	.short	0x0007
        /*00e2*/ 	.short	0x0034
        /*00e4*/ 	.byte	0x00, 0xf0, 0x11, 0x00


	//----- nvinfo : EIATTR_KPARAM_INFO
	.align		4
.L_1244:
        /*00e8*/ 	.byte	0x04, 0x17
        /*00ea*/ 	.short	(.L_1246 - .L_1245)
.L_1245:
        /*00ec*/ 	.word	0x00000000
        /*00f0*/ 	.short	0x0006
        /*00f2*/ 	.short	0x0030
        /*00f4*/ 	.byte	0x00, 0xf0, 0x11, 0x00


	//----- nvinfo : EIATTR_KPARAM_INFO
	.align		4
.L_1246:
        /*00f8*/ 	.byte	0x04, 0x17
        /*00fa*/ 	.short	(.L_1248 - .L_1247)
.L_1247:
        /*00fc*/ 	.word	0x00000000
        /*0100*/ 	.short	0x0005
        /*0102*/ 	.short	0x0028
        /*0104*/ 	.byte	0x00, 0xf0, 0x21, 0x00


	//----- nvinfo : EIATTR_KPARAM_INFO
	.align		4
.L_1248:
        /*0108*/ 	.byte	0x04, 0x17
        /*010a*/ 	.short	(.L_1250 - .L_1249)
.L_1249:
        /*010c*/ 	.word	0x00000000
        /*0110*/ 	.short	0x0004
        /*0112*/ 	.short	0x0020
        /*0114*/ 	.byte	0x00, 0xf0, 0x21, 0x00


	//----- nvinfo : EIATTR_KPARAM_INFO
	.align		4
.L_1250:
        /*0118*/ 	.byte	0x04, 0x17
        /*011a*/ 	.short	(.L_1252 - .L_1251)
.L_1251:
        /*011c*/ 	.word	0x00000000
        /*0120*/ 	.short	0x0003
        /*0122*/ 	.short	0x0018
        /*0124*/ 	.byte	0x00, 0xf0, 0x21, 0x00


	//----- nvinfo : EIATTR_KPARAM_INFO
	.align		4
.L_1252:
        /*0128*/ 	.byte	0x04, 0x17
        /*012a*/ 	.short	(.L_1254 - .L_1253)
.L_1253:
        /*012c*/ 	.word	0x00000000
        /*0130*/ 	.short	0x0002
        /*0132*/ 	.short	0x0010
        /*0134*/ 	.byte	0x00, 0xf0, 0x21, 0x00


	//----- nvinfo : EIATTR_KPARAM_INFO
	.align		4
.L_1254:
        /*0138*/ 	.byte	0x04, 0x17
        /*013a*/ 	.short	(.L_1256 - .L_1255)
.L_1255:
        /*013c*/ 	.word	0x00000000
        /*0140*/ 	.short	0x0001
        /*0142*/ 	.short	0x0008
        /*0144*/ 	.byte	0x00, 0xf0, 0x21, 0x00


	//----- nvinfo : EIATTR_KPARAM_INFO
	.align		4
.L_1256:
        /*0148*/ 	.byte	0x04, 0x17
        /*014a*/ 	.short	(.L_1258 - .L_1257)
.L_1257:
        /*014c*/ 	.word	0x00000000
        /*0150*/ 	.short	0x0000
        /*0152*/ 	.short	0x0000
        /*0154*/ 	.byte	0x00, 0xf0, 0x21, 0x00


	//----- nvinfo : EIATTR_SPARSE_MMA_MASK
	.align		4
.L_1258:
        /*0158*/ 	.byte	0x03, 0x50
        /*015a*/ 	.short	0x0000


	//----- nvinfo : EIATTR_MAXREG_COUNT
	.align		4
        /*015c*/ 	.byte	0x03, 0x1b
        /*015e*/ 	.short	0x00ff


	//----- nvinfo : EIATTR_MERCURY_ISA_VERSION
	.align		4
        /*0160*/ 	.byte	0x03, 0x5f
        /*0162*/ 	.short	0x0101


	//----- nvinfo : EIATTR_EXIT_INSTR_OFFSETS
	.align		4
        /*0164*/ 	.byte	0x04, 0x1c
        /*0166*/ 	.short	(.L_1260 - .L_1259)


	//   ....[0]....
.L_1259:
        /*0168*/ 	.word	0x00000cc0


	//----- nvinfo : EIATTR_CBANK_PARAM_SIZE
	.align		4
.L_1260:
        /*016c*/ 	.byte	0x03, 0x19
        /*016e*/ 	.short	0x0081


	//----- nvinfo : EIATTR_PARAM_CBANK
	.align		4
        /*0170*/ 	.byte	0x04, 0x0a
        /*0172*/ 	.short	(.L_1262 - .L_1261)
	.align		4
.L_1261:
        /*0174*/ 	.word	index@(.nv.constant0._ZN17fastertransformer28add_QK_bias_transform_varlenIfEEvPaS1_PKiPKT_S3_S6_iiiiiiiiPKfS8_S8_S8_S8_S8_b)
        /*0178*/ 	.short	0x0210
        /*017a*/ 	.short	0x0081


	//----- nvinfo : EIATTR_SW_WAR
	.align		4
.L_1262:
        /*017c*/ 	.byte	0x04, 0x36
        /*017e*/ 	.short	(.L_1264 - .L_1263)
.L_1263:
        /*0180*/ 	.word	0x00000008
.L_1264:


//--------------------- .nv.info._ZN17fastertransformer21add_QK_bias_transformIfEEvPaS1_PKiPKT_S3_S6_iiiiiiPKfS8_S8_S8_S8_S8_b --------------------------
	.section	.nv.info._ZN17fastertransformer21add_QK_bias_transformIfEEvPaS1_PKiPKT_S3_S6_iiiiiiPKfS8_S8_S8_S8_S8_b,"",@"SHT_CUDA_INFO"
	.sectionflags	@""
	.align	4


	//----- nvinfo : EIATTR_CUDA_API_VERSION
	.align		4
        /*0000*/ 	.byte	0x04, 0x37
        /*0002*/ 	.short	(.L_1266 - .L_1265)
.L_1265:
        /*0004*/ 	.word	0x00000082


	//----- nvinfo : EIATTR_KPARAM_INFO
	.align		4
.L_1266:
        /*0008*/ 	.byte	0x04, 0x17
        /*000a*/ 	.short	(.L_1268 - .L_1267)
.L_1267:
        /*000c*/ 	.word	0x00000000
        /*0010*/ 	.short	0x0012
        /*0012*/ 	.short	0x0078
        /*0014*/ 	.byte	0x00, 0xf0, 0x05, 0x00


	//----- nvinfo : EIATTR_KPARAM_INFO
	.align		4
.L_1268:
        /*0018*/ 	.byte	0x04, 0x17
        /*001a*/ 	.short	(.L_1270 - .L_1269)
.L_1269:
        /*001c*/ 	.word	0x00000000
        /*0020*/ 	.short	0x0011
        /*0022*/ 	.short	0x0070
        /*0024*/ 	.byte	0x00, 0xf0, 0x21, 0x00


	//----- nvinfo : EIATTR_KPARAM_INFO
	.align		4
.L_1270:
        /*0028*/ 	.byte	0x04, 0x17
        /*002a*/ 	.short	(.L_1272 - .L_1271)
.L_1271:
        /*002c*/ 	.word	0x00000000
        /*0030*/ 	.short	0x0010
        /*0032*/ 	.short	0x0068
        /*0034*/ 	.byte	0x00, 0xf0, 0x21, 0x00


	//----- nvinfo : EIATTR_KPARAM_INFO
	.align		4
.L_1272:
        /*0038*/ 	.byte	0x04, 0x17
        /*003a*/ 	.short	(.L_1274 - .L_1273)
.L_1273:
        /*003c*/ 	.word	0x00000000
        /*0040*/ 	.short	0x000f
        /*0042*/ 	.short	0x0060
        /*0044*/ 	.byte	0x00, 0xf0, 0x21, 0x00


	//----- nvinfo : EIATTR_KPARAM_INFO
	.align		4
.L_1274:
        /*0048*/ 	.byte	0x04, 0x17
        /*004a*/ 	.short	(.L_1276 - .L_1275)
.L_1275:
        /*004c*/ 	.word	0x00000000
        /*0050*/ 	.short	0x000e
        /*0052*/ 	.short	0x0058
        /*0054*/ 	.byte	0x00, 0xf0, 0x21, 0x00


	//----- nvinfo : EIATTR_KPARAM_INFO
	.align		4
.L_1276:
        /*0058*/ 	.byte	0x04, 0x17
        /*005a*/ 	.short	(.L_1278 - .L_1277)
.L_1277:
        /*005c*/ 	.word	0x00000000
        /*0060*/ 	.short	0x000d
        /*0062*/ 	.short	0x0050
        /*0064*/ 	.byte	0x00, 0xf0, 0x21, 0x00


	//----- nvinfo : EIATTR_KPARAM_INFO
	.align		4
.L_1278:
        /*0068*/ 	.byte	0x04, 0x17
        /*006a*/ 	.short	(.L_1280 - .L_1279)
.L_1279:
        /*006c*/ 	.word	0x00000000
        /*0070*/ 	.short	0x000c
        /*0072*/ 	.short	0x0048
        /*0074*/ 	.byte	0x00, 0xf0, 0x21, 0x00


	//----- nvinfo : EIATTR_KPARAM_INFO
	.align		4
.L_1280:
        /*0078*/ 	.byte	0x04, 0x17
        /*007a*/ 	.short	(.L_1282 - .L_1281)
.L_1281:
        /*007c*/ 	.word	0x00000000
        /*0080*/ 	.short	0x000b
        /*0082*/ 	.short	0x0044
        /*0084*/ 	.byte	0x00, 0xf0, 0x11, 0x00


	//----- nvinfo : EIATTR_KPARAM_INFO
	.align		4
.L_1282:
        /*0088*/ 	.byte	0x04, 0x17
        /*008a*/ 	.short	(.L_1284 - .L_1283)
.L_1283:
        /*008c*/ 	.word	0x00000000
        /*0090*/ 	.short	0x000a
        /*0092*/ 	.short	0x0040
        /*0094*/ 	.byte	0x00, 0xf0, 0x11, 0x00


	//----- nvinfo : EIATTR_KPARAM_INFO
	.align		4
.L_1284:
        /*0098*/ 	.byte	0x04, 0x17
        /*009a*/ 	.short	(.L_1286 - .L_1285)
.L_1285:
        /*009c*/ 	.word	0x00000000
        /*00a0*/ 	.short	0x0009
        /*00a2*/ 	.short	0x003c
        /*00a4*/ 	.byte	0x00, 0xf0, 0x11, 0x00


	//----- nvinfo : EIATTR_KPARAM_INFO
	.align		4
.L_1286:
        /*00a8*/ 	.byte	0x04, 0x17
        /*00aa*/ 	.short	(.L_1288 - .L_1287)
.L_1287:
        /*00ac*/ 	.word	0x00000000
        /*00b0*/ 	.short	0x0008
        /*00b2*/ 	.short	0x0038
        /*00b4*/ 	.byte	0x00, 0xf0, 0x11, 0x00


	//----- nvinfo : EIATTR_KPARAM_INFO
	.align		4
.L_1288:
        /*00b8*/ 	.byte	0x04, 0x17
        /*00ba*/ 	.short	(.L_1290 - .L_1289)
.L_1289:
        /*00bc*/ 	.word	0x00000000
        /*00c0*/ 	.short	0x0007
        /*00c2*/ 	.short	0x0034
        /*00c4*/ 	.byte	0x00, 0xf0, 0x11, 0x00


	//----- nvinfo : EIATTR_KPARAM_INFO
	.align		4
.L_1290:
        /*00c8*/ 	.byte	0x04, 0x17
        /*00ca*/ 	.short	(.L_1292 - .L_1291)
.L_1291:
        /*00cc*/ 	.word	0x00000000
        /*00d0*/ 	.short	0x0006
        /*00d2*/ 	.short	0x0030
        /*00d4*/ 	.byte	0x00, 0xf0, 0x11, 0x00


	//----- nvinfo : EIATTR_KPARAM_INFO
	.align		4
.L_1292:
        /*00d8*/ 	.byte	0x04, 0x17
        /*00da*/ 	.short	(.L_1294 - .L_1293)
.L_1293:
        /*00dc*/ 	.word	0x00000000
        /*00e0*/ 	.short	0x0005
        /*00e2*/ 	.short	0x0028
        /*00e4*/ 	.byte	0x00, 0xf0, 0x21, 0x00


	//----- nvinfo : EIATTR_KPARAM_INFO
	.align		4
.L_1294:
        /*00e8*/ 	.byte	0x04, 0x17
        /*00ea*/ 	.short	(.L_1296 - .L_1295)
.L_1295:
        /*00ec*/ 	.word	0x00000000
        /*00f0*/ 	.short	0x0004
        /*00f2*/ 	.short	0x0020
        /*00f4*/ 	.byte	0x00, 0xf0, 0x21, 0x00


	//----- nvinfo : EIATTR_KPARAM_INFO
	.align		4
.L_1296:
        /*00f8*/ 	.byte	0x04, 0x17
        /*00fa*/ 	.short	(.L_1298 - .L_1297)
.L_1297:
        /*00fc*/ 	.word	0x00000000
        /*0100*/ 	.short	0x0003
        /*0102*/ 	.short	0x0018
        /*0104*/ 	.byte	0x00, 0xf0, 0x21, 0x00


	//----- nvinfo : EIATTR_KPARAM_INFO
	.align		4
.L_1298:
        /*0108*/ 	.byte	0x04, 0x17
        /*010a*/ 	.short	(.L_1300 - .L_1299)
.L_1299:
        /*010c*/ 	.word	0x00000000
        /*0110*/ 	.short	0x0002
        /*0112*/ 	.short	0x0010
        /*0114*/ 	.byte	0x00, 0xf0, 0x21, 0x00


	//----- nvinfo : EIATTR_KPARAM_INFO
	.align		4
.L_1300:
        /*0118*/ 	.byte	0x04, 0x17
        /*011a*/ 	.short	(.L_1302 - .L_1301)
.L_1301:
        /*011c*/ 	.word	0x00000000
        /*0120*/ 	.short	0x0001
        /*0122*/ 	.short	0x0008
        /*0124*/ 	.byte	0x00, 0xf0, 0x21, 0x00


	//----- nvinfo : EIATTR_KPARAM_INFO
	.align		4
.L_1302:
        /*0128*/ 	.byte	0x04, 0x17
        /*012a*/ 	.short	(.L_1304 - .L_1303)
.L_1303:
        /*012c*/ 	.word	0x00000000
        /*0130*/ 	.short	0x0000
        /*0132*/ 	.short	0x0000
        /*0134*/ 	.byte	0x00, 0xf0, 0x21, 0x00


	//----- nvinfo : EIATTR_SPARSE_MMA_MASK
	.align		4
.L_1304:
        /*0138*/ 	.byte	0x03, 0x50
        /*013a*/ 	.short	0x0000


	//----- nvinfo : EIATTR_MAXREG_COUNT
	.align		4
        /*013c*/ 	.byte	0x03, 0x1b
        /*013e*/ 	.short	0x00ff


	//----- nvinfo : EIATTR_MERCURY_ISA_VERSION
	.align		4
        /*0140*/ 	.byte	0x03, 0x5f
        /*0142*/ 	.short	0x0101


	//----- nvinfo : EIATTR_EXIT_INSTR_OFFSETS
	.align		4
        /*0144*/ 	.byte	0x04, 0x1c
        /*0146*/ 	.short	(.L_1306 - .L_1305)


	//   ....[0]....
.L_1305:
        /*0148*/ 	.word	0x00000c90


	//----- nvinfo : EIATTR_CBANK_PARAM_SIZE
	.align		4
.L_1306:
        /*014c*/ 	.byte	0x03, 0x19
        /*014e*/ 	.short	0x0079


	//----- nvinfo : EIATTR_PARAM_CBANK
	.align		4
        /*0150*/ 	.byte	0x04, 0x0a
        /*0152*/ 	.short	(.L_1308 - .L_1307)
	.align		4
.L_1307:
        /*0154*/ 	.word	index@(.nv.constant0._ZN17fastertransformer21add_QK_bias_transformIfEEvPaS1_PKiPKT_S3_S6_iiiiiiPKfS8_S8_S8_S8_S8_b)
        /*0158*/ 	.short	0x0210
        /*015a*/ 	.short	0x0079


	//----- nvinfo : EIATTR_SW_WAR
	.align		4
.L_1308:
        /*015c*/ 	.byte	0x04, 0x36
        /*015e*/ 	.short	(.L_1310 - .L_1309)
.L_1309:
        /*0160*/ 	.word	0x00000008
.L_1310:


//--------------------- .nv.info._ZN17fastertransformer36add_V_bias_transform_rebuild_paddingI6__halfEEvPaPKiPKT_S4_iiiiiiPKfS9_S9_b --------------------------
	.section	.nv.info._ZN17fastertransformer36add_V_bias_transform_rebuild_paddingI6__halfEEvPaPKiPKT_S4_iiiiiiPKfS9_S9_b,"",@"SHT_CUDA_INFO"
	.sectionflags	@""
	.align	4


	//----- nvinfo : EIATTR_CUDA_API_VERSION
	.align		4
        /*0000*/ 	.byte	0x04, 0x37
        /*0002*/ 	.short	(.L_1312 - .L_1311)
.L_1311:
        /*0004*/ 	.word	0x00000082


	//----- nvinfo : EIATTR_KPARAM_INFO
	.align		4
.L_1312:
        /*0008*/ 	.byte	0x04, 0x17
        /*000a*/ 	.short	(.L_1314 - .L_1313)
.L_1313:
        /*000c*/ 	.word	0x00000000
        /*0010*/ 	.short	0x000d
        /*0012*/ 	.short	0x0050
        /*0014*/ 	.byte	0x00, 0xf0, 0x05, 0x00


	//----- nvinfo : EIATTR_KPARAM_INFO
	.align		4
.L_1314:
        /*0018*/ 	.byte	0x04, 0x17
        /*001a*/ 	.short	(.L_1316 - .L_1315)
.L_1315:
        /*001c*/ 	.word	0x00000000
        /*0020*/ 	.short	0x000c
        /*0022*/ 	.short	0x0048
        /*0024*/ 	.byte	0x00, 0xf0, 0x21, 0x00


	//----- nvinfo : EIATTR_KPARAM_INFO
	.align		4
.L_1316:
        /*0028*/ 	.byte	0x04, 0x17
        /*002a*/ 	.short	(.L_1318 - .L_1317)
.L_1317:
        /*002c*/ 	.word	0x00000000
        /*0030*/ 	.short	0x000b
        /*0032*/ 	.short	0x0040
        /*0034*/ 	.byte	0x00, 0xf0, 0x21, 0x00


	//----- nvinfo : EIATTR_KPARAM_INFO
	.align		4
.L_1318:
        /*0038*/ 	.byte	0x04, 0x17
        /*003a*/ 	.short	(.L_1320 - .L_1319)
.L_1319:
        /*003c*/ 	.word	0x00000000
        /*0040*/ 	.short	0x000a
        /*0042*/ 	.short	0x0038
        /*0044*/ 	.byte	0x00, 0xf0, 0x21, 0x00


	//----- nvinfo : EIATTR_KPARAM_INFO
	.align		4
.L_1320:
        /*0048*/ 	.byte	0x04, 0x17
        /*004a*/ 	.short	(.L_1322 - .L_1321)
.L_1321:
        /*004c*/ 	.word	0x00000000
        /*0050*/ 	.short	0x0009
        /*0052*/ 	.short	0x0034
        /*0054*/ 	.byte	0x00, 0xf0, 0x11, 0x00


	//----- nvinfo : EIATTR_KPARAM_INFO
	.align		4
.L_1322:
        /*0058*/ 	.byte	0x04, 0x17
        /*005a*/ 	.short	(.L_1324 - .L_1323)
.L_1323:
        /*005c*/ 	.word	0x00000000
        /*0060*/ 	.short	0x0008
        /*0062*/ 	.short	0x0030
        /*0064*/ 	.byte	0x00, 0xf0, 0x11, 0x00


	//----- nvinfo : EIATTR_KPARAM_INFO
	.align		4
.L_1324:
        /*0068*/ 	.byte	0x04, 0x17
        /*006a*/ 	.short	(.L_1326 - .L_1325)
.L_1325:
        /*006c*/ 	.word	0x00000000
        /*0070*/ 	.short	0x0007
        /*0072*/ 	.short	0x002c
        /*0074*/ 	.byte	0x00, 0xf0, 0x11, 0x00


	//----- nvinfo : EIATTR_KPARAM_INFO
	.align		4
.L_1326:
        /*0078*/ 	.byte	0x04, 0x17
        /*007a*/ 	.short	(.L_1328 - .L_1327)
.L_1327:
        /*007c*/ 	.word	0x00000000
        /*0080*/ 	.short	0x0006
        /*0082*/ 	.short	0x0028
        /*0084*/ 	.byte	0x00, 0xf0, 0x11, 0x00


	//----- nvinfo : EIATTR_KPARAM_INFO
	.align		4
.L_1328:
        /*0088*/ 	.byte	0x04, 0x17
        /*008a*/ 	.short	(.L_1330 - .L_1329)
.L_1329:
        /*008c*/ 	.word	0x00000000
        /*0090*/ 	.short	0x0005
        /*0092*/ 	.short	0x0024
        /*0094*/ 	.byte	0x00, 0xf0, 0x11, 0x00


	//----- nvinfo : EIATTR_KPARAM_INFO
	.align		4
.L_1330:
        /*0098*/ 	.byte	0x04, 0x17
        /*009a*/ 	.short	(.L_1332 - .L_1331)
.L_1331:
        /*009c*/ 	.word	0x00000000
        /*00a0*/ 	.short	0x0004
        /*00a2*/ 	.short	0x0020
        /*00a4*/ 	.byte	0x00, 0xf0, 0x11, 0x00


	//----- nvinfo : EIATTR_KPARAM_INFO
	.align		4
.L_1332:
        /*00a8*/ 	.byte	0x04, 0x17
        /*00aa*/ 	.short	(.L_1334 - .L_1333)
.L_1333:
        /*00ac*/ 	.word	0x00000000
        /*00b0*/ 	.short	0x0003
        /*00b2*/ 	.short	0x0018
        /*00b4*/ 	.byte	0x00, 0xf0, 0x21, 0x00


	//----- nvinfo : EIATTR_KPARAM_INFO
	.align		4
.L_1334:
        /*00b8*/ 	.byte	0x04, 0x17
        /*00ba*/ 	.short	(.L_1336 - .L_1335)
.L_1335:
        /*00bc*/ 	.word	0x00000000
        /*00c0*/ 	.short	0x0002
        /*00c2*/ 	.short	0x0010
        /*00c4*/ 	.byte	0x00, 0xf0, 0x21, 0x00


	//----- nvinfo : EIATTR_KPARAM_INFO
	.align		4
.L_1336:
        /*00c8*/ 	.byte	0x04, 0x17
        /*00ca*/ 	.short	(.L_1338 - .L_1337)
.L_1337:
        /*00cc*/ 	.word	0x00000000
        /*00d0*/ 	.short	0x0001
        /*00d2*/ 	.short	0x0008
        /*00d4*/ 	.byte	0x00, 0xf0, 0x21, 0x00


	//----- nvinfo : EIATTR_KPARAM_INFO
	.align		4
.L_1338:
        /*00d8*/ 	.byte	0x04, 0x17
        /*00da*/ 	.short	(.L_1340 - .L_1339)
.L_1339:
        /*00dc*/ 	.word	0x00000000
        /*00e0*/ 	.short	0x0000
        /*00e2*/ 	.short	0x0000
        /*00e4*/ 	.byte	0x00, 0xf0, 0x21, 0x00


	//----- nvinfo : EIATTR_SPARSE_MMA_MASK
	.align		4
.L_1340:
        /*00e8*/ 	.byte	0x03, 0x50
        /*00ea*/ 	.short	0x0000


	//----- nvinfo : EIATTR_MAXREG_COUNT
	.align		4
        /*00ec*/ 	.byte	0x03, 0x1b
        /*00ee*/ 	.short	0x00ff


	//----- nvinfo : EIATTR_NUM_BARRIERS
	.align		4
        /*00f0*/ 	.byte	0x02, 0x4c
        /*00f2*/ 	.byte	0x01
	.zero		1


	//----- nvinfo : EIATTR_MERCURY_ISA_VERSION
	.align		4
        /*00f4*/ 	.byte	0x03, 0x5f
        /*00f6*/ 	.short	0x0101


	//----- nvinfo : EIATTR_EXIT_INSTR_OFFSETS
	.align		4
        /*00f8*/ 	.byte	0x04, 0x1c
        /*00fa*/ 	.short	(.L_1342 - .L_1341)


	//   ....[0]....
.L_1341:
        /*00fc*/ 	.word	0x00000a20


	//----- nvinfo : EIATTR_CRS_STACK_SIZE
	.align		4
.L_1342:
        /*0100*/ 	.byte	0x04, 0x1e
        /*0102*/ 	.short	(.L_1344 - .L_1343)
.L_1343:
        /*0104*/ 	.word	0x00000000


	//----- nvinfo : EIATTR_CBANK_PARAM_SIZE
	.align		4
.L_1344:
        /*0108*/ 	.byte	0x03, 0x19
        /*010a*/ 	.short	0x0051


	//----- nvinfo : EIATTR_PARAM_CBANK
	.align		4
        /*010c*/ 	.byte	0x04, 0x0a
        /*010e*/ 	.short	(.L_1346 - .L_1345)
	.align		4
.L_1345:
        /*0110*/ 	.word	index@(.nv.constant0._ZN17fastertransformer36add_V_bias_transform_rebuild_paddingI6__halfEEvPaPKiPKT_S4_iiiiiiPKfS9_S9_b)
        /*0114*/ 	.short	0x0210
        /*0116*/ 	.short	0x0051


	//----- nvinfo : EIATTR_SW_WAR
	.align		4
.L_1346:
        /*0118*/ 	.byte	0x04, 0x36
        /*011a*/ 	.short	(.L_1348 - .L_1347)
.L_1347:
        /*011c*/ 	.word	0x00000008
.L_1348:


//--------------------- .nv.info._ZN17fastertransformer20add_V_bias_transformI6__halfEEvPaPKiPKT_iiiiiPKfS9_S9_b --------------------------
	.section	.nv.info._ZN17fastertransformer20add_V_bias_transformI6__halfEEvPaPKiPKT_iiiiiPKfS9_S9_b,"",@"SHT_CUDA_INFO"
	.sectionflags	@""
	.align	4


	//----- nvinfo : EIATTR_CUDA_API_VERSION
	.align		4
        /*0000*/ 	.byte	0x04, 0x37
        /*0002*/ 	.short	(.L_1350 - .L_1349)
.L_1349:
        /*0004*/ 	.word	0x00000082


	//----- nvinfo : EIATTR_KPARAM_INFO
	.align		4
.L_1350:
        /*0008*/ 	.byte	0x04, 0x17
        /*000a*/ 	.short	(.L_1352 - .L_1351)
.L_1351:
        /*000c*/ 	.word	0x00000000
        /*0010*/ 	.short	0x000b
        /*0012*/ 	.short	0x0048
        /*0014*/ 	.byte	0x00, 0xf0, 0x05, 0x00


	//----- nvinfo : EIATTR_KPARAM_INFO
	.align		4
.L_1352:
        /*0018*/ 	.byte	0x04, 0x17
        /*001a*/ 	.short	(.L_1354 - .L_1353)
.L_1353:
        /*001c*/ 	.word	0x00000000
        /*0020*/ 	.short	0x000a
        /*0022*/ 	.short	0x0040
        /*0024*/ 	.byte	0x00, 0xf0, 0x21, 0x00


	//----- nvinfo : EIATTR_KPARAM_INFO
	.align		4
.L_1354:
        /*0028*/ 	.byte	0x04, 0x17
        /*002a*/ 	.short	(.L_1356 - .L_1355)
.L_1355:
        /*002c*/ 	.word	0x00000000
        /*0030*/ 	.short	0x0009
        /*0032*/ 	.short	0x0038
        /*0034*/ 	.byte	0x00, 0xf0, 0x21, 0x00


	//----- nvinfo : EIATTR_KPARAM_INFO
	.align		4
.L_1356:
        /*0038*/ 	.byte	0x04, 0x17
        /*003a*/ 	.short	(.L_1358 - .L_1357)
.L_1357:
        /*003c*/ 	.word	0x00000000
        /*0040*/ 	.short	0x0008
        /*0042*/ 	.short	0x0030
        /*0044*/ 	.byte	0x00, 0xf0, 0x21, 0x00


	//----- nvinfo : EIATTR_KPARAM_INFO
	.align		4
.L_1358:
        /*0048*/ 	.byte	0x04, 0x17
        /*004a*/ 	.short	(.L_1360 - .L_1359)
.L_1359:
        /*004c*/ 	.word	0x00000000
        /*0050*/ 	.short	0x0007
        /*0052*/ 	.short	0x0028
        /*0054*/ 	.byte	0x00, 0xf0, 0x11, 0x00


	//----- nvinfo : EIATTR_KPARAM_INFO
	.align		4
.L_1360:
        /*0058*/ 	.byte	0x04, 0x17
        /*005a*/ 	.short	(.L_1362 - .L_1361)
.L_1361:
        /*005c*/ 	.word	0x00000000
        /*0060*/ 	.short	0x0006
        /*0062*/ 	.short	0x0024
        /*0064*/ 	.byte	0x00, 0xf0, 0x11, 0x00


	//----- nvinfo : EIATTR_KPARAM_INFO
	.align		4
.L_1362:
        /*0068*/ 	.byte	0x04, 0x17
        /*006a*/ 	.short	(.L_1364 - .L_1363)
.L_1363:
        /*006c*/ 	.word	0x00000000
        /*0070*/ 	.short	0x0005
        /*0072*/ 	.short	0x0020
        /*0074*/ 	.byte	0x00, 0xf0, 0x11, 0x00


	//----- nvinfo : EIATTR_KPARAM_INFO
	.align		4
.L_1364:
        /*0078*/ 	.byte	0x04, 0x17
        /*007a*/ 	.short	(.L_1366 - .L_1365)
.L_1365:
        /*007c*/ 	.word	0x00000000
        /*0080*/ 	.short	0x0004
        /*0082*/ 	.short	0x001c
        /*0084*/ 	.byte	0x00, 0xf0, 0x11, 0x00


	//----- nvinfo : EIATTR_KPARAM_INFO
	.align		4
.L_1366:
        /*0088*/ 	.byte	0x04, 0x17
        /*008a*/ 	.short	(.L_1368 - .L_1367)
.L_1367:
        /*008c*/ 	.word	0x00000000
        /*0090*/ 	.short	0x0003
        /*0092*/ 	.short	0x0018
        /*0094*/ 	.byte	0x00, 0xf0, 0x11, 0x00


	//----- nvinfo : EIATTR_KPARAM_INFO
	.align		4
.L_1368:
        /*0098*/ 	.byte	0x04, 0x17
        /*009a*/ 	.short	(.L_1370 - .L_1369)
.L_1369:
        /*009c*/ 	.word	0x00000000
        /*00a0*/ 	.short	0x0002
        /*00a2*/ 	.short	0x0010
        /*00a4*/ 	.byte	0x00, 0xf0, 0x21, 0x00


	//----- nvinfo : EIATTR_KPARAM_INFO
	.align		4
.L_1370:
        /*00a8*/ 	.byte	0x04, 0x17
        /*00aa*/ 	.short	(.L_1372 - .L_1371)
.L_1371:
        /*00ac*/ 	.word	0x00000000
        /*00b0*/ 	.short	0x0001
        /*00b2*/ 	.short	0x0008
        /*00b4*/ 	.byte	0x00, 0xf0, 0x21, 0x00


	//----- nvinfo : EIATTR_KPARAM_INFO
	.align		4
.L_1372:
        /*00b8*/ 	.byte	0x04, 0x17
        /*00ba*/ 	.short	(.L_1374 - .L_1373)
.L_1373:
        /*00bc*/ 	.word	0x00000000
        /*00c0*/ 	.short	0x0000
        /*00c2*/ 	.short	0x0000
        /*00c4*/ 	.byte	0x00, 0xf0, 0x21, 0x00


	//----- nvinfo : EIATTR_SPARSE_MMA_MASK
	.align		4
.L_1374:
        /*00c8*/ 	.byte	0x03, 0x50
        /*00ca*/ 	.short	0x0000


	//----- nvinfo : EIATTR_MAXREG_COUNT
	.align		4
        /*00cc*/ 	.byte	0x03, 0x1b
        /*00ce*/ 	.short	0x00ff


	//----- nvinfo : EIATTR_NUM_BARRIERS
	.align		4
        /*00d0*/ 	.byte	0x02, 0x4c
        /*00d2*/ 	.byte	0x01
	.zero		1


	//----- nvinfo : EIATTR_MERCURY_ISA_VERSION
	.align		4
        /*00d4*/ 	.byte	0x03, 0x5f
        /*00d6*/ 	.short	0x0101


	//----- nvinfo : EIATTR_EXIT_INSTR_OFFSETS
	.align		4
        /*00d8*/ 	.byte	0x04, 0x1c
        /*00da*/ 	.short	(.L_1376 - .L_1375)


	//   ....[0]....
.L_1375:
        /*00dc*/ 	.word	0x00000920


	//----- nvinfo : EIATTR_CBANK_PARAM_SIZE
	.align		4
.L_1376:
        /*00e0*/ 	.byte	0x03, 0x19
        /*00e2*/ 	.short	0x0049


	//----- nvinfo : EIATTR_PARAM_CBANK
	.align		4
        /*00e4*/ 	.byte	0x04, 0x0a
        /*00e6*/ 	.short	(.L_1378 - .L_1377)
	.align		4
.L_1377:
        /*00e8*/ 	.word	index@(.nv.constant0._ZN17fastertransformer20add_V_bias_transformI6__halfEEvPaPKiPKT_iiiiiPKfS9_S9_b)
        /*00ec*/ 	.short	0x0210
        /*00ee*/ 	.short	0x0049


	//----- nvinfo : EIATTR_SW_WAR
	.align		4
.L_1378:
        /*00f0*/ 	.byte	0x04, 0x36
        /*00f2*/ 	.short	(.L_1380 - .L_1379)
.L_1379:
        /*00f4*/ 	.word	0x00000008
.L_1380:


//--------------------- .nv.info._ZN17fastertransformer24mappingRemovePaddingDataEPiPKii --------------------------
	.section	.nv.info._ZN17fastertransformer24mappingRemovePaddingDataEPiPKii,"",@"SHT_CUDA_INFO"
	.sectionflags	@""
	.align	4


	//----- nvinfo : EIATTR_CUDA_API_VERSION
	.align		4
        /*0000*/ 	.byte	0x04, 0x37
        /*0002*/ 	.short	(.L_1382 - .L_1381)
.L_1381:
        /*0004*/ 	.word	0x00000082


	//----- nvinfo : EIATTR_KPARAM_INFO
	.align		4
.L_1382:
        /*0008*/ 	.byte	0x04, 0x17
        /*000a*/ 	.short	(.L_1384 - .L_1383)
.L_1383:
        /*000c*/ 	.word	0x00000000
        /*0010*/ 	.short	0x0002
        /*0012*/ 	.short	0x0010
        /*0014*/ 	.byte	0x00, 0xf0, 0x11, 0x00


	//----- nvinfo : EIATTR_KPARAM_INFO
	.align		4
.L_1384:
        /*0018*/ 	.byte	0x04, 0x17
        /*001a*/ 	.short	(.L_1386 - .L_1385)
.L_1385:
        /*001c*/ 	.word	0x00000000
        /*0020*/ 	.short	0x0001
        /*0022*/ 	.short	0x0008
        /*0024*/ 	.byte	0x00, 0xf0, 0x21, 0x00


	//----- nvinfo : EIATTR_KPARAM_INFO
	.align		4
.L_1386:
        /*0028*/ 	.byte	0x04, 0x17
        /*002a*/ 	.short	(.L_1388 - .L_1387)
.L_1387:
        /*002c*/ 	.word	0x00000000
        /*0030*/ 	.short	0x0000
        /*0032*/ 	.short	0x0000
        /*0034*/ 	.byte	0x00, 0xf0, 0x21, 0x00


	//----- nvinfo : EIATTR_SPARSE_MMA_MASK
	.align		4
.L_1388:
        /*0038*/ 	.byte	0x03, 0x50
        /*003a*/ 	.short	0x0000


	//----- nvinfo : EIATTR_MAXREG_COUNT
	.align		4
        /*003c*/ 	.byte	0x03, 0x1b
        /*003e*/ 	.short	0x00ff


	//----- nvinfo : EIATTR_MERCURY_ISA_VERSION
	.align		4
        /*0040*/ 	.byte	0x03, 0x5f
        /*0042*/ 	.short	0x0101


	//----- nvinfo : EIATTR_EXIT_INSTR_OFFSETS
	.align		4
        /*0044*/ 	.byte	0x04, 0x1c
        /*0046*/ 	.short	(.L_1390 - .L_1389)


	//   ....[0]....
.L_1389:
        /*0048*/ 	.word	0x00000070


	//   ....[1]....
        /*004c*/ 	.word	0x00000100


	//----- nvinfo : EIATTR_CBANK_PARAM_SIZE
	.align		4
.L_1390:
        /*0050*/ 	.byte	0x03, 0x19
        /*0052*/ 	.short	0x0014


	//----- nvinfo : EIATTR_PARAM_CBANK
	.align		4
        /*0054*/ 	.byte	0x04, 0x0a
        /*0056*/ 	.short	(.L_1392 - .L_1391)
	.align		4
.L_1391:
        /*0058*/ 	.word	index@(.nv.constant0._ZN17fastertransformer24mappingRemovePaddingDataEPiPKii)
        /*005c*/ 	.short	0x0210
        /*005e*/ 	.short	0x0014


	//----- nvinfo : EIATTR_SW_WAR
	.align		4
.L_1392:
        /*0060*/ 	.byte	0x04, 0x36
        /*0062*/ 	.short	(.L_1394 - .L_1393)
.L_1393:
        /*0064*/ 	.word	0x00000008
.L_1394:


//--------------------- .nv.callgraph             --------------------------
	.section	.nv.callgraph,"",@"SHT_CUDA_CALLGRAPH"
	.align	4
	.sectionentsize	8
	.align		4
        /*0000*/ 	.word	0x00000000
	.align		4
        /*0004*/ 	.word	0xffffffff
	.align		4
        /*0008*/ 	.word	0x00000000
	.align		4
        /*000c*/ 	.word	0xfffffffe
	.align		4
        /*0010*/ 	.word	0x00000000
	.align		4
        /*0014*/ 	.word	0xfffffffd
	.align		4
        /*0018*/ 	.word	0x00000000
	.align		4
        /*001c*/ 	.word	0xfffffffc


//--------------------- .nv.constant4             --------------------------
	.section	.nv.constant4,"a",@progbits
	.align	8
	.align		8
.nv.constant4:
        /*0000*/ 	.dword	precalc_xorwow_matrix
	.align		8
        /*0008*/ 	.dword	precalc_xorwow_offset_matrix
	.align		8
        /*0010*/ 	.dword	mrg32k3aM1
	.align		8
        /*0018*/ 	.dword	mrg32k3aM2
	.align		8
        /*0020*/ 	.dword	mrg32k3aM1SubSeq
	.align		8
        /*0028*/ 	.dword	mrg32k3aM2SubSeq
	.align		8
        /*0030*/ 	.dword	mrg32k3aM1Seq
	.align		8
        /*0038*/ 	.dword	mrg32k3aM2Seq
	.align		8
        /*0040*/ 	.dword	_ZN64_INTERNAL_7e5b9208_33_unfused_attention_int8_kernels_cu_182ad4484cuda3std3__466_GLOBAL__N__7e5b9208_33_unfused_attention_int8_kernels_cu_182ad4486ignoreE
	.align		8
        /*0048*/ 	.dword	_ZN64_INTERNAL_7e5b9208_33_unfused_attention_int8_kernels_cu_182ad4484cuda3std3__45__cpo5beginE
	.align		8
        /*0050*/ 	.dword	_ZN64_INTERNAL_7e5b9208_33_unfused_attention_int8_kernels_cu_182ad4484cuda3std3__45__cpo3endE
	.align		8
        /*0058*/ 	.dword	_ZN64_INTERNAL_7e5b9208_33_unfused_attention_int8_kernels_cu_182ad4484cuda3std3__45__cpo6cbeginE
	.align		8
        /*0060*/ 	.dword	_ZN64_INTERNAL_7e5b9208_33_unfused_attention_int8_kernels_cu_182ad4484cuda3std3__45__cpo4cendE
	.align		8
        /*0068*/ 	.dword	_ZN64_INTERNAL_7e5b9208_33_unfused_attention_int8_kernels_cu_182ad4484cuda3std3__419piecewise_constructE
	.align		8
        /*0070*/ 	.dword	_ZN64_INTERNAL_7e5b9208_33_unfused_attention_int8_kernels_cu_182ad4484cuda3std3__48in_placeE
	.align		8
        /*0078*/ 	.dword	_ZN64_INTERNAL_7e5b9208_33_unfused_attention_int8_kernels_cu_182ad4484cuda3std6ranges3__45__cpo4swapE
	.align		8
        /*0080*/ 	.dword	_ZN64_INTERNAL_7e5b9208_33_unfused_attention_int8_kernels_cu_182ad4484cuda3std6ranges3__45__cpo9iter_moveE
	.align		8
        /*0088*/ 	.dword	_ZN64_INTERNAL_7e5b9208_33_unfused_attention_int8_kernels_cu_182ad4484cuda3std6ranges3__45__cpo7advanceE


//--------------------- .nv.constant3             --------------------------
	.section	.nv.constant3,"a",@progbits
	.align	8
.nv.constant3:
	.type		__cr_lgamma_table,@object
	.size		__cr_lgamma_table,(.L_8 - __cr_lgamma_table)
__cr_lgamma_table:
        /*0000*/ 	.byte	0x00, 0x00, 0x00, 0x00, 0x00, 0x00, 0x00, 0x00, 0x00, 0x00, 0x00, 0x00, 0x00, 0x00, 0x00, 0x00
        /*0010*/ 	.byte	0xef, 0x39, 0xfa, 0xfe, 0x42, 0x2e, 0xe6, 0x3f, 0x02, 0x20, 0x2a, 0xfa, 0x0b, 0xab, 0xfc, 0x3f
        /*0020*/ 	.byte	0xf9, 0x2c, 0x92, 0x7c, 0xa7, 0x6c, 0x09, 0x40, 0xc9, 0x79, 0x44, 0x3c, 0x64, 0x26, 0x13, 0x40
        /*0030*/ 	.byte	0xca, 0x01, 0xcf, 0x3a, 0x27, 0x51, 0x1a, 0x40, 0x30, 0xcc, 0x2d, 0xf3, 0xe1, 0x0c, 0x21, 0x40
        /*0040*/ 	.byte	0x0d, 0xb7, 0xfc, 0x82, 0x8e, 0x35, 0x25, 0x40
.L_8:


//--------------------- .text._ZN17fastertransformer47add_V_bias_transform_rebuild_padding_varlen_rowI6__halfEEvPaPKaPKT_PKiiiiiiiiPKfSB_bi --------------------------
	.section	.text._ZN17fastertransformer47add_V_bias_transform_rebuild_padding_varlen_rowI6__halfEEvPaPKaPKT_PKiiiiiiiiPKfSB_bi,"ax",@progbits
	.align	128
        .global         _ZN17fastertransformer47add_V_bias_transform_rebuild_padding_varlen_rowI6__halfEEvPaPKaPKT_PKiiiiiiiiPKfSB_bi
        .type           _ZN17fastertransformer47add_V_bias_transform_rebuild_padding_varlen_rowI6__halfEEvPaPKaPKT_PKiiiiiiiiPKfSB_bi,@function
        .size           _ZN17fastertransformer47add_V_bias_transform_rebuild_padding_varlen_rowI6__halfEEvPaPKaPKT_PKiiiiiiiiPKfSB_bi,(.L_x_122 - _ZN17fastertransformer47add_V_bias_transform_rebuild_padding_varlen_rowI6__halfEEvPaPKaPKT_PKiiiiiiiiPKfSB_bi)
        .other          _ZN17fastertransformer47add_V_bias_transform_rebuild_padding_varlen_rowI6__halfEEvPaPKaPKT_PKiiiiiiiiPKfSB_bi,@"STO_CUDA_ENTRY STV_DEFAULT"
_ZN17fastertransformer47add_V_bias_transform_rebuild_padding_varlen_rowI6__halfEEvPaPKaPKT_PKiiiiiiiiPKfSB_bi:
.text._ZN17fastertransformer47add_V_bias_transform_rebuild_padding_varlen_rowI6__halfEEvPaPKaPKT_PKiiiiiiiiPKfSB_bi:
[----:B------:R-:W-:Y:S01]  /*0000*/  LDC R1, c[0x0][0x28] ;  /* 0x00000a00ff017b82 */ /* 0x000fe20000000800 */
[----:B------:R-:W0:Y:S01]  /*0010*/  S2R R0, SR_CTAID.Y ;  /* 0x0000000000007919 */ /* 0x000e220000002600 */
[----:B------:R-:W-:Y:S01]  /*0020*/  ULDC UR4, c[0x0][0x238] ;  /* 0x00008e0000047ab9 */ /* 0x000fe20000000800 */
[----:B------:R-:W-:-:S05]  /*0030*/  MOV R4, 0x400 ;  /* 0x0000040000047802 */ /* 0x000fca0000000f00 */
[----:B------:R-:W1:Y:S01]  /*0040*/  S2UR UR5, SR_CTAID.Z ;  /* 0x00000000000579c3 */ /* 0x000e620000002700 */
[----:B------:R-:W0:Y:S01]  /*0050*/  S2R R3, SR_TID.Y ;  /* 0x0000000000037919 */ /* 0x000e220000002200 */
[----:B------:R-:W-:Y:S01]  /*0060*/  ULDC.64 UR6, c[0x0][0x208] ;  /* 0x0000820000067ab9 */ /* 0x000fe20000000a00 */
[----:B------:R-:W-:Y:S01]  /*0070*/  BSSY B0, `(.L_x_0) ;  /* 0x0000024000007945 */ /* 0x000fe20003800000 */
[----:B------:R-:W-:Y:S01]  /*0080*/  IMAD.MOV.U32 R11, RZ, RZ, -0x1 ;  /* 0xffffffffff0b7424 */ /* 0x000fe200078e00ff */
[----:B------:R-:W2:Y:S01]  /*0090*/  S2R R7, SR_CgaCtaId ;  /* 0x0000000000077919 */ /* 0x000ea20000008800 */
[----:B------:R-:W3:Y:S01]  /*00a0*/  S2R R12, SR_TID.X ;  /* 0x00000000000c7919 */ /* 0x000ee20000002100 */
[----:B------:R-:W4:Y:S01]  /*00b0*/  S2R R2, SR_CTAID.X ;  /* 0x0000000000027919 */ /* 0x000f220000002500 */
[----:B0-----:R-:W-:Y:S01]  /*00c0*/  IMAD R5, R0, 0x20, R3 ;  /* 0x0000002000057824 */ /* 0x001fe200078e0203 */
[----:B--2---:R-:W-:-:S04]  /*00d0*/  LEA R4, R7, R4, 0x18 ;  /* 0x0000000407047211 */ /* 0x004fc800078ec0ff */
[----:B------:R-:W-:-:S13]  /*00e0*/  ISETP.GE.AND P0, PT, R5, UR4, PT ;  /* 0x0000000405007c0c */ /* 0x000fda000bf06270 */
[----:B-1-34-:R-:W-:Y:S05]  /*00f0*/  @P0 BRA `(.L_x_1) ;  /* 0x00000000006c0947 */ /* 0x01afea0003800000 */
[----:B------:R-:W0:Y:S01]  /*0100*/  LDC R10, c[0x0][0x240] ;  /* 0x00009000ff0a7b82 */ /* 0x000e220000000800 */
[----:B------:R-:W-:Y:S01]  /*0110*/  ULDC.64 UR8, c[0x0][0x228] ;  /* 0x00008a0000087ab9 */ /* 0x000fe20000000a00 */
[----:B0-----:R-:W0:Y:S01]  /*0120*/  I2F.U32.RP R8, R10 ;  /* 0x0000000a00087306 */ /* 0x001e220000209000 */
[----:B------:R-:W-:-:S07]  /*0130*/  ISETP.NE.U32.AND P2, PT, R10, RZ, PT ;  /* 0x000000ff0a00720c */ /* 0x000fce0003f45070 */
[----:B0-----:R-:W0:Y:S02]  /*0140*/  MUFU.RCP R8, R8 ;  /* 0x0000000800087308 */ /* 0x001e240000001000 */
[----:B0-----:R-:W-:-:S06]  /*0150*/  IADD3 R6, R8, 0xffffffe, RZ ;  /* 0x0ffffffe08067810 */ /* 0x001fcc0007ffe0ff */
[----:B------:R0:W1:Y:S02]  /*0160*/  F2I.FTZ.U32.TRUNC.NTZ R7, R6 ;  /* 0x0000000600077305 */ /* 0x000064000021f000 */
[----:B0-----:R-:W-:Y:S02]  /*0170*/  IMAD.MOV.U32 R6, RZ, RZ, RZ ;  /* 0x000000ffff067224 */ /* 0x001fe400078e00ff */
[----:B-1----:R-:W-:-:S04]  /*0180*/  IMAD.MOV R9, RZ, RZ, -R7 ;  /* 0x000000ffff097224 */ /* 0x002fc800078e0a07 */
[----:B------:R-:W-:-:S04]  /*0190*/  IMAD R9, R9, R10, RZ ;  /* 0x0000000a09097224 */ /* 0x000fc800078e02ff */
[----:B------:R-:W-:-:S06]  /*01a0*/  IMAD.HI.U32 R7, R7, R9, R6 ;  /* 0x0000000907077227 */ /* 0x000fcc00078e0006 */
[----:B------:R-:W-:-:S05]  /*01b0*/  IMAD.HI.U32 R7, R7, UR5, RZ ;  /* 0x0000000507077c27 */ /* 0x000fca000f8e00ff */
[----:B------:R-:W-:-:S05]  /*01c0*/  IADD3 R9, -R7, RZ, RZ ;  /* 0x000000ff07097210 */ /* 0x000fca0007ffe1ff */
[----:B------:R-:W-:-:S05]  /*01d0*/  IMAD R9, R10, R9, UR5 ;  /* 0x000000050a097e24 */ /* 0x000fca000f8e0209 */
[----:B------:R-:W-:-:S13]  /*01e0*/  ISETP.GE.U32.AND P0, PT, R9, R10, PT ;  /* 0x0000000a0900720c */ /* 0x000fda0003f06070 */
[----:B------:R-:W-:Y:S02]  /*01f0*/  @P0 IMAD.IADD R9, R9, 0x1, -R10 ;  /* 0x0000000109090824 */ /* 0x000fe400078e0a0a */
[----:B------:R-:W-:-:S03]  /*0200*/  @P0 VIADD R7, R7, 0x1 ;  /* 0x0000000107070836 */ /* 0x000fc60000000000 */
[----:B------:R-:W-:-:S13]  /*0210*/  ISETP.GE.U32.AND P1, PT, R9, R10, PT ;  /* 0x0000000a0900720c */ /* 0x000fda0003f26070 */
[----:B------:R-:W-:Y:S02]  /*0220*/  @P1 IADD3 R7, R7, 0x1, RZ ;  /* 0x0000000107071810 */ /* 0x000fe40007ffe0ff */
[----:B------:R-:W-:-:S05]  /*0230*/  @!P2 LOP3.LUT R7, RZ, R10, RZ, 0x33, !PT ;  /* 0x0000000aff07a212 */ /* 0x000fca00078e33ff */
[----:B------:R-:W-:Y:S01]  /*0240*/  IMAD R6, R7, UR4, RZ ;  /* 0x0000000407067c24 */ /* 0x000fe2000f8e02ff */
[----:B------:R-:W-:-:S04]  /*0250*/  SHF.R.S32.HI R7, RZ, 0x1f, R5 ;  /* 0x0000001fff077819 */ /* 0x000fc80000011405 */
[----:B------:R-:W-:-:S04]  /*0260*/  IADD3 R5, P0, R5, R6, RZ ;  /* 0x0000000605057210 */ /* 0x000fc80007f1e0ff */
[----:B------:R-:W-:Y:S02]  /*0270*/  LEA.HI.X.SX32 R8, R6, R7, 0x1, P0 ;  /* 0x0000000706087211 */ /* 0x000fe400000f0eff */
[----:B------:R-:W-:-:S04]  /*0280*/  LEA R6, P0, R5, UR8, 0x2 ;  /* 0x0000000805067c11 */ /* 0x000fc8000f8010ff */
[----:B------:R-:W-:-:S05]  /*0290*/  LEA.HI.X R7, R5, UR9, R8, 0x2, P0 ;  /* 0x0000000905077c11 */ /* 0x000fca00080f1408 */
[----:B------:R0:W5:Y:S04]  /*02a0*/  LDG.E.CONSTANT R11, desc[UR6][R6.64] ;  /* 0x00000006060b7981 */ /* 0x000168000c1e9900 */
.L_x_1:
[----:B------:R-:W-:Y:S05]  /*02b0*/  BSYNC B0 ;  /* 0x0000000000007941 */ /* 0x000fea0003800000 */
.L_x_0:
[----:B-----5:R-:W-:Y:S01]  /*02c0*/  ISETP.NE.AND P0, PT, R11, -0x1, PT ;  /* 0xffffffff0b00780c */ /* 0x020fe20003f05270 */
[----:B------:R-:W-:Y:S01]  /*02d0*/  IMAD R10, R3, 0x21, R4 ;  /* 0x00000021030a7824 */ /* 0x000fe200078e0204 */
[----:B------:R-:W-:Y:S01]  /*02e0*/  BSSY B0, `(.L_x_2) ;  /* 0x0000045000007945 */ /* 0x000fe20003800000 */
[----:B------:R-:W-:-:S04]  /*02f0*/  IMAD.SHL.U32 R5, R12, 0x4, RZ ;  /* 0x000000040c057824 */ /* 0x000fc800078e00ff */
[----:B------:R-:W-:-:S06]  /*0300*/  IMAD.IADD R10, R5, 0x1, R10 ;  /* 0x00000001050a7824 */ /* 0x000fcc00078e020a */
[----:B------:R-:W-:Y:S05]  /*0310*/  @!P0 BRA `(.L_x_3) ;  /* 0x0000000000f48947 */ /* 0x000fea0003800000 */
[----:B------:R-:W1:Y:S01]  /*0320*/  LDC.64 R12, c[0x0][0x240] ;  /* 0x00009000ff0c7b82 */ /* 0x000e620000000a00 */
[----:B------:R-:W-:Y:S01]  /*0330*/  LEA R14, R2, R5, 0x5 ;  /* 0x00000005020e7211 */ /* 0x000fe200078e28ff */
[----:B------:R-:W-:Y:S01]  /*0340*/  ULDC UR4, c[0x0][0x264] ;  /* 0x0000990000047ab9 */ /* 0x000fe20000000800 */
[----:B-1----:R-:W1:Y:S01]  /*0350*/  I2F.U32.RP R8, R12 ;  /* 0x0000000c00087306 */ /* 0x002e620000209000 */
[----:B------:R-:W-:-:S07]  /*0360*/  ISETP.NE.U32.AND P1, PT, R12, RZ, PT ;  /* 0x000000ff0c00720c */ /* 0x000fce0003f25070 */
[----:B-1----:R-:W0:Y:S02]  /*0370*/  MUFU.RCP R8, R8 ;  /* 0x0000000800087308 */ /* 0x002e240000001000 */
[----:B0-----:R-:W-:-:S06]  /*0380*/  IADD3 R6, R8, 0xffffffe, RZ ;  /* 0x0ffffffe08067810 */ /* 0x001fcc0007ffe0ff */
[----:B------:R0:W1:Y:S02]  /*0390*/  F2I.FTZ.U32.TRUNC.NTZ R7, R6 ;  /* 0x0000000600077305 */ /* 0x000064000021f000 */
[----:B0-----:R-:W-:Y:S02]  /*03a0*/  IMAD.MOV.U32 R6, RZ, RZ, RZ ;  /* 0x000000ffff067224 */ /* 0x001fe400078e00ff */
[----:B-1----:R-:W-:-:S04]  /*03b0*/  IMAD.MOV R9, RZ, RZ, -R7 ;  /* 0x000000ffff097224 */ /* 0x002fc800078e0a07 */
[----:B------:R-:W-:-:S04]  /*03c0*/  IMAD R9, R9, R12, RZ ;  /* 0x0000000c09097224 */ /* 0x000fc800078e02ff */
[----:B------:R-:W-:Y:S02]  /*03d0*/  IMAD.HI.U32 R9, R7, R9, R6 ;  /* 0x0000000907097227 */ /* 0x000fe400078e0006 */
[----:B------:R-:W0:Y:S04]  /*03e0*/  LDC.64 R6, c[0x0][0x220] ;  /* 0x00008800ff067b82 */ /* 0x000e280000000a00 */
[----:B------:R-:W-:-:S05]  /*03f0*/  IMAD.HI.U32 R9, R9, UR5, RZ ;  /* 0x0000000509097c27 */ /* 0x000fca000f8e00ff */
[----:B------:R-:W-:-:S05]  /*0400*/  IADD3 R9, -R9, RZ, RZ ;  /* 0x000000ff09097210 */ /* 0x000fca0007ffe1ff */
[----:B------:R-:W-:Y:S02]  /*0410*/  IMAD R15, R12, R9, UR5 ;  /* 0x000000050c0f7e24 */ /* 0x000fe4000f8e0209 */
[----:B------:R-:W1:Y:S03]  /*0420*/  LDC.64 R8, c[0x0][0x218] ;  /* 0x00008600ff087b82 */ /* 0x000e660000000a00 */
[----:B------:R-:W-:-:S13]  /*0430*/  ISETP.GE.U32.AND P0, PT, R15, R12, PT ;  /* 0x0000000c0f00720c */ /* 0x000fda0003f06070 */
[----:B------:R-:W-:-:S05]  /*0440*/  @P0 IMAD.IADD R15, R15, 0x1, -R12 ;  /* 0x000000010f0f0824 */ /* 0x000fca00078e0a0c */
[----:B------:R-:W-:-:S13]  /*0450*/  ISETP.GE.U32.AND P0, PT, R15, R12, PT ;  /* 0x0000000c0f00720c */ /* 0x000fda0003f06070 */
[----:B------:R-:W-:Y:S01]  /*0460*/  @P0 IMAD.IADD R15, R15, 0x1, -R12 ;  /* 0x000000010f0f0824 */ /* 0x000fe200078e0a0c */
[----:B------:R-:W-:-:S05]  /*0470*/  @!P1 LOP3.LUT R15, RZ, R12, RZ, 0x33, !PT ;  /* 0x0000000cff0f9212 */ /* 0x000fca00078e33ff */
[----:B------:R-:W-:Y:S02]  /*0480*/  IMAD R16, R15, R13, R14 ;  /* 0x0000000d0f107224 */ /* 0x000fe400078e020e */
[----:B------:R-:W2:Y:S02]  /*0490*/  LDC.64 R12, c[0x0][0x250] ;  /* 0x00009400ff0c7b82 */ /* 0x000ea40000000a00 */
[----:B------:R-:W-:-:S05]  /*04a0*/  IMAD R11, R11, UR4, R16 ;  /* 0x000000040b0b7c24 */ /* 0x000fca000f8e0210 */
[----:B------:R-:W-:-:S05]  /*04b0*/  SHF.R.S32.HI R11, RZ, 0x2, R11 ;  /* 0x00000002ff0b7819 */ /* 0x000fca000001140b */
[----:B-1----:R-:W-:Y:S02]  /*04c0*/  IMAD.WIDE R14, R11, 0x4, R8 ;  /* 0x000000040b0e7825 */ /* 0x002fe400078e0208 */
[----:B------:R-:W1:Y:S04]  /*04d0*/  LDC.64 R8, c[0x0][0x258] ;  /* 0x00009600ff087b82 */ /* 0x000e680000000a00 */
[----:B------:R-:W3:Y:S01]  /*04e0*/  LDG.E.CONSTANT R14, desc[UR6][R14.64] ;  /* 0x000000060e0e7981 */ /* 0x000ee2000c1e9900 */
[----:B0-----:R-:W-:-:S05]  /*04f0*/  IMAD.WIDE R6, R16, 0x2, R6 ;  /* 0x0000000210067825 */ /* 0x001fca00078e0206 */
[----:B------:R-:W4:Y:S04]  /*0500*/  LDG.E.U16.CONSTANT R16, desc[UR6][R6.64] ;  /* 0x0000000606107981 */ /* 0x000f28000c1e9500 */
[----:B--2---:R-:W2:Y:S04]  /*0510*/  LDG.E.CONSTANT R12, desc[UR6][R12.64] ;  /* 0x000000060c0c7981 */ /* 0x004ea8000c1e9900 */
[----:B------:R-:W5:Y:S04]  /*0520*/  LDG.E.U16.CONSTANT R18, desc[UR6][R6.64+0x2] ;  /* 0x0000020606127981 */ /* 0x000f68000c1e9500 */
[----:B------:R-:W5:Y:S04]  /*0530*/  LDG.E.U16.CONSTANT R20, desc[UR6][R6.64+0x4] ;  /* 0x0000040606147981 */ /* 0x000f68000c1e9500 */
[----:B------:R-:W5:Y:S04]  /*0540*/  LDG.E.U16.CONSTANT R21, desc[UR6][R6.64+0x6] ;  /* 0x0000060606157981 */ /* 0x000f68000c1e9500 */
[----:B-1----:R-:W5:Y:S01]  /*0550*/  LDG.E.CONSTANT R8, desc[UR6][R8.64] ;  /* 0x0000000608087981 */ /* 0x002f62000c1e9900 */
[----:B---3--:R-:W2:Y:S01]  /*0560*/  I2F.S8 R11, R14 ;  /* 0x0000000e000b7306 */ /* 0x008ea20000001400 */
[----:B----4-:R-:W-:-:S07]  /*0570*/  HADD2.F32 R15, -RZ, R16.H0_H0 ;  /* 0x20000010ff0f7230 */ /* 0x010fce0000004100 */
[----:B------:R-:W0:Y:S01]  /*0580*/  I2F.S8 R17, R14.B1 ;  /* 0x1000000e00117306 */ /* 0x000e220000001400 */
[----:B--2---:R-:W-:-:S07]  /*0590*/  FFMA.FTZ R11, R12, R11, R15 ;  /* 0x0000000b0c0b7223 */ /* 0x004fce000001000f */
[----:B------:R-:W1:Y:S08]  /*05a0*/  I2F.S8 R19, R14.B2 ;  /* 0x2000000e00137306 */ /* 0x000e700000001400 */
[----:B------:R-:W2:Y:S01]  /*05b0*/  I2F.S8 R15, R14.B3 ;  /* 0x3000000e000f7306 */ /* 0x000ea20000001400 */
[----:B-----5:R-:W-:Y:S02]  /*05c0*/  HADD2.F32 R13, -RZ, R18.H0_H0 ;  /* 0x20000012ff0d7230 */ /* 0x020fe40000004100 */
[----:B------:R-:W-:-:S02]  /*05d0*/  HADD2.F32 R20, -RZ, R20.H0_H0 ;  /* 0x20000014ff147230 */ /* 0x000fc40000004100 */
[----:B------:R-:W-:Y:S02]  /*05e0*/  HADD2.F32 R21, -RZ, R21.H0_H0 ;  /* 0x20000015ff157230 */ /* 0x000fe40000004100 */
[C---:B0-----:R-:W-:Y:S01]  /*05f0*/  FFMA.FTZ R13, R12.reuse, R17, R13 ;  /* 0x000000110c0d7223 */ /* 0x041fe2000001000d */
[----:B-1----:R-:W-:Y:S01]  /*0600*/  FFMA.FTZ R19, R12, R19, R20 ;  /* 0x000000130c137223 */ /* 0x002fe20000010014 */
[C---:B------:R-:W-:Y:S02]  /*0610*/  FMUL.FTZ R11, R8.reuse, R11 ;  /* 0x0000000b080b7220 */ /* 0x040fe40000410000 */
[----:B------:R-:W-:Y:S01]  /*0620*/  FMUL.FTZ R13, R8, R13 ;  /* 0x0000000d080d7220 */ /* 0x000fe20000410000 */
[----:B--2---:R-:W-:Y:S01]  /*0630*/  FFMA.FTZ R15, R12, R15, R21 ;  /* 0x0000000f0c0f7223 */ /* 0x004fe20000010015 */
[----:B------:R-:W-:-:S03]  /*0640*/  FMUL.FTZ R19, R8, R19 ;  /* 0x0000001308137220 */ /* 0x000fc60000410000 */
[----:B------:R-:W-:Y:S01]  /*0650*/  FMUL.FTZ R15, R8, R15 ;  /* 0x0000000f080f7220 */ /* 0x000fe20000410000 */
[----:B------:R-:W0:Y:S08]  /*0660*/  F2I.S8.NTZ R11, R11 ;  /* 0x0000000b000b7305 */ /* 0x000e300000202100 */
[----:B------:R-:W1:Y:S08]  /*0670*/  F2I.S8.NTZ R13, R13 ;  /* 0x0000000d000d7305 */ /* 0x000e700000202100 */
[----:B------:R-:W2:Y:S08]  /*0680*/  F2I.S8.NTZ R19, R19 ;  /* 0x0000001300137305 */ /* 0x000eb00000202100 */
[----:B------:R-:W3:Y:S01]  /*0690*/  F2I.S8.NTZ R15, R15 ;  /* 0x0000000f000f7305 */ /* 0x000ee20000202100 */
[----:B0-----:R0:W-:Y:S04]  /*06a0*/  STS.U8 [R10], R11 ;  /* 0x0000000b0a007388 */ /* 0x0011e80000000000 */
[----:B-1----:R0:W-:Y:S04]  /*06b0*/  STS.U8 [R10+0x1], R13 ;  /* 0x0000010d0a007388 */ /* 0x0021e80000000000 */
[----:B--2---:R0:W-:Y:S04]  /*06c0*/  STS.U8 [R10+0x2], R19 ;  /* 0x000002130a007388 */ /* 0x0041e80000000000 */
[----:B---3--:R0:W-:Y:S01]  /*06d0*/  STS.U8 [R10+0x3], R15 ;  /* 0x0000030f0a007388 */ /* 0x0081e20000000000 */
[----:B------:R-:W-:Y:S05]  /*06e0*/  BRA `(.L_x_4) ;  /* 0x0000000000107947 */ /* 0x000fea0003800000 */
.L_x_3:
[----:B------:R1:W-:Y:S04]  /*06f0*/  STS.U8 [R10+0x3], RZ ;  /* 0x000003ff0a007388 */ /* 0x0003e80000000000 */
[----:B------:R1:W-:Y:S04]  /*0700*/  STS.U8 [R10+0x2], RZ ;  /* 0x000002ff0a007388 */ /* 0x0003e80000000000 */
[----:B------:R1:W-:Y:S04]  /*0710*/  STS.U8 [R10+0x1], RZ ;  /* 0x000001ff0a007388 */ /* 0x0003e80000000000 */
[----:B------:R1:W-:Y:S02]  /*0720*/  STS.U8 [R10], RZ ;  /* 0x000000ff0a007388 */ /* 0x0003e40000000000 */
.L_x_4:
[----:B------:R-:W-:Y:S05]  /*0730*/  BSYNC B0 ;  /* 0x0000000000007941 */ /* 0x000fea0003800000 */
.L_x_2:
[----:B------:R-:W-:Y:S01]  /*0740*/  BAR.SYNC.DEFER_BLOCKING 0x0 ;  /* 0x0000000000007b1d */ /* 0x000fe20000010000 */
[----:B------:R-:W-:Y:S01]  /*0750*/  IMAD R4, R5, 0x21, R4 ;  /* 0x0000002105047824 */ /* 0x000fe200078e0204 */
[----:B------:R-:W-:Y:S01]  /*0760*/  LEA R0, R0, R5, 0x5 ;  /* 0x0000000500007211 */ /* 0x000fe200078e28ff */
[--C-:B------:R-:W-:Y:S02]  /*0770*/  IMAD R2, R2, 0x20, R3.reuse ;  /* 0x0000002002027824 */ /* 0x100fe400078e0203 */
[----:B------:R-:W-:Y:S01]  /*0780*/  IMAD.IADD R9, R4, 0x1, R3 ;  /* 0x0000000104097824 */ /* 0x000fe200078e0203 */
[----:B------:R-:W-:Y:S02]  /*0790*/  ULDC.U8 UR4, c[0x0][0x260] ;  /* 0x0000980000047ab9 */ /* 0x000fe40000000000 */
[----:B------:R-:W-:-:S06]  /*07a0*/  UPRMT UR4, UR4, 0x8880, URZ ;  /* 0x0000888004047896 */ /* 0x000fcc000800003f */
[----:B------:R-:W-:Y:S01]  /*07b0*/  ISETP.NE.AND P0, PT, RZ, UR4, PT ;  /* 0x00000004ff007c0c */ /* 0x000fe2000bf05270 */
[----:B0-----:R0:W2:Y:S04]  /*07c0*/  LDS.U8 R7, [R9] ;  /* 0x0000000009077984 */ /* 0x0010a80000000000 */
[----:B------:R0:W3:Y:S04]  /*07d0*/  LDS.U8 R8, [R9+0x21] ;  /* 0x0000210009087984 */ /* 0x0000e80000000000 */
[----:B------:R0:W4:Y:S04]  /*07e0*/  LDS.U8 R4, [R9+0x42] ;  /* 0x0000420009047984 */ /* 0x0001280000000000 */
[----:B------:R0:W0:Y:S01]  /*07f0*/  LDS.U8 R6, [R9+0x63] ;  /* 0x0000630009067984 */ /* 0x0000220000000000 */
[----:B------:R-:W-:Y:S05]  /*0800*/  @!P0 BRA `(.L_x_5) ;  /* 0x00000000002c8947 */ /* 0x000fea0003800000 */
[C---:B------:R-:W-:Y:S01]  /*0810*/  IMAD.SHL.U32 R5, R2.reuse, 0x2, RZ ;  /* 0x0000000202057824 */ /* 0x040fe200078e00ff */
[----:B------:R-:W-:-:S04]  /*0820*/  LOP3.LUT R3, R2, 0x1f, RZ, 0xc0, !PT ;  /* 0x0000001f02037812 */ /* 0x000fc800078ec0ff */
[----:B-1----:R-:W-:Y:S01]  /*0830*/  LOP3.LUT R10, R5, 0xc, RZ, 0xc0, !PT ;  /* 0x0000000c050a7812 */ /* 0x002fe200078ec0ff */
[----:B------:R-:W-:-:S03]  /*0840*/  IMAD.SHL.U32 R5, R2, 0x20, RZ ;  /* 0x0000002002057824 */ /* 0x000fc600078e00ff */
[----:B------:R-:W-:Y:S02]  /*0850*/  LEA.HI R3, R3, R10, RZ, 0x1d ;  /* 0x0000000a03037211 */ /* 0x000fe400078fe8ff */
[----:B------:R-:W-:Y:S02]  /*0860*/  LOP3.LUT R5, R5, 0xfffffc00, RZ, 0xc0, !PT ;  /* 0xfffffc0005057812 */ /* 0x000fe400078ec0ff */
[----:B------:R-:W-:Y:S02]  /*0870*/  SHF.L.U32 R3, R3, 0x1, RZ ;  /* 0x0000000103037819 */ /* 0x000fe400000006ff */
[----:B------:R-:W-:Y:S02]  /*0880*/  LOP3.LUT R5, R5, 0x1c, R0, 0xf8, !PT ;  /* 0x0000001c05057812 */ /* 0x000fe400078ef800 */
[----:B------:R-:W-:-:S05]  /*0890*/  LOP3.LUT R2, R3, 0xfffffffe, R2, 0xe2, !PT ;  /* 0xfffffffe03027812 */ /* 0x000fca00078ee202 */
[----:B------:R-:W-:Y:S01]  /*08a0*/  IMAD R2, R2, 0x20, R5 ;  /* 0x0000002002027824 */ /* 0x000fe200078e0205 */
[----:B------:R-:W-:Y:S06]  /*08b0*/  BRA `(.L_x_6) ;  /* 0x0000000000407947 */ /* 0x000fec0003800000 */
.L_x_5:
[----:B0-----:R-:W-:Y:S01]  /*08c0*/  SHF.R.S32.HI R9, RZ, 0x1f, R2 ;  /* 0x0000001fff097819 */ /* 0x001fe20000011402 */
[----:B------:R-:W-:Y:S01]  /*08d0*/  IMAD.SHL.U32 R3, R2, 0x4, RZ ;  /* 0x0000000402037824 */ /* 0x000fe200078e00ff */
[----:B------:R-:W-:Y:S02]  /*08e0*/  SHF.R.S32.HI R5, RZ, 0x1f, R0 ;  /* 0x0000001fff057819 */ /* 0x000fe40000011400 */
[----:B------:R-:W-:Y:S02]  /*08f0*/  LEA.HI R9, R9, R2, RZ, 0x3 ;  /* 0x0000000209097211 */ /* 0x000fe400078f18ff */
[----:B------:R-:W-:Y:S02]  /*0900*/  LEA.HI R5, R5, R0, RZ, 0x5 ;  /* 0x0000000005057211 */ /* 0x000fe400078f28ff */
[----:B------:R-:W-:Y:S02]  /*0910*/  LOP3.LUT R3, R3, 0x4, RZ, 0xc0, !PT ;  /* 0x0000000403037812 */ /* 0x000fe400078ec0ff */
[----:B------:R-:W-:-:S02]  /*0920*/  LOP3.LUT R9, R9, 0x7ffffff8, RZ, 0xc0, !PT ;  /* 0x7ffffff809097812 */ /* 0x000fc400078ec0ff */
[----:B------:R-:W-:Y:S02]  /*0930*/  LOP3.LUT R5, R5, 0x3fffffe0, RZ, 0xc0, !PT ;  /* 0x3fffffe005057812 */ /* 0x000fe400078ec0ff */
[----:B------:R-:W-:Y:S02]  /*0940*/  LOP3.LUT R3, R3, 0x7fffff8, R2, 0xf8, !PT ;  /* 0x07fffff803037812 */ /* 0x000fe400078ef802 */
[----:B------:R-:W-:Y:S01]  /*0950*/  IADD3 R9, R2, -R9, RZ ;  /* 0x8000000902097210 */ /* 0x000fe20007ffe0ff */
[C---:B------:R-:W-:Y:S01]  /*0960*/  IMAD.IADD R2, R0.reuse, 0x1, -R5 ;  /* 0x0000000100027824 */ /* 0x040fe200078e0a05 */
[----:B-1----:R-:W-:-:S04]  /*0970*/  LOP3.LUT R10, R0, 0x4, RZ, 0xc0, !PT ;  /* 0x00000004000a7812 */ /* 0x002fc800078ec0ff */
[----:B------:R-:W-:Y:S02]  /*0980*/  LEA.HI R2, R2, R3, RZ, 0x1d ;  /* 0x0000000302027211 */ /* 0x000fe400078fe8ff */
[----:B------:R-:W-:-:S05]  /*0990*/  LEA.HI R9, R9, R10, RZ, 0x1f ;  /* 0x0000000a09097211 */ /* 0x000fca00078ff8ff */
[----:B------:R-:W-:-:S05]  /*09a0*/  IMAD R2, R2, 0x8, R9 ;  /* 0x0000000802027824 */ /* 0x000fca00078e0209 */
[----:B------:R-:W-:-:S07]  /*09b0*/  SHF.L.U32 R2, R2, 0x2, RZ ;  /* 0x0000000202027819 */ /* 0x000fce00000006ff */
.L_x_6:
[----:B------:R-:W1:Y:S01]  /*09c0*/  LDC R3, c[0x0][0x248] ;  /* 0x00009200ff037b82 */ /* 0x000e620000000800 */
[----:B------:R-:W-:Y:S01]  /*09d0*/  LOP3.LUT R0, R0, 0xffffffe0, RZ, 0xc0, !PT ;  /* 0xffffffe000007812 */ /* 0x000fe200078ec0ff */
[----:B------:R-:W-:Y:S01]  /*09e0*/  ULDC UR4, c[0x0][0x244] ;  /* 0x0000910000047ab9 */ /* 0x000fe20000000800 */
[----:B--23--:R-:W-:Y:S01]  /*09f0*/  PRMT R7, R8, 0x7604, R7 ;  /* 0x0000760408077816 */ /* 0x00cfe20000000007 */
[----:B------:R-:W-:Y:S02]  /*0a00*/  ULDC.64 UR8, c[0x0][0x210] ;  /* 0x0000840000087ab9 */ /* 0x000fe40000000a00 */
[----:B------:R-:W-:Y:S01]  /*0a10*/  IMAD R0, R0, UR4, RZ ;  /* 0x0000000400007c24 */ /* 0x000fe2000f8e02ff */
[----:B----4-:R-:W-:-:S04]  /*0a20*/  PRMT R7, R4, 0x7054, R7 ;  /* 0x0000705404077816 */ /* 0x010fc80000000007 */
[----:B0-----:R-:W-:Y:S01]  /*0a30*/  PRMT R7, R6, 0x654, R7 ;  /* 0x0000065406077816 */ /* 0x001fe20000000007 */
[----:B-1----:R-:W-:-:S04]  /*0a40*/  IMAD R3, R3, UR5, R0 ;  /* 0x0000000503037c24 */ /* 0x002fc8000f8e0200 */
[----:B------:R-:W-:-:S05]  /*0a50*/  IMAD.IADD R2, R3, 0x1, R2 ;  /* 0x0000000103027824 */ /* 0x000fca00078e0202 */
[----:B------:R-:W-:-:S04]  /*0a60*/  LOP3.LUT R2, R2, 0xfffffffc, RZ, 0xc0, !PT ;  /* 0xfffffffc02027812 */ /* 0x000fc800078ec0ff */
[----:B------:R-:W-:-:S04]  /*0a70*/  IADD3 R2, P0, R2, UR8, RZ ;  /* 0x0000000802027c10 */ /* 0x000fc8000ff1e0ff */
[----:B------:R-:W-:-:S05]  /*0a80*/  IADD3.X R3, RZ, UR9, RZ, P0, !PT ;  /* 0x00000009ff037c10 */ /* 0x000fca00087fe4ff */
[----:B------:R-:W-:Y:S01]  /*0a90*/  STG.E desc[UR6][R2.64], R7 ;  /* 0x0000000702007986 */ /* 0x000fe2000c101906 */
[----:B------:R-:W-:Y:S05]  /*0aa0*/  EXIT ;  /* 0x000000000000794d */ /* 0x000fea0003800000 */
.L_x_7:
[----:B------:R-:W-:-:S00]  /*0ab0*/  BRA `(.L_x_7) ;  /* 0xfffffffc00fc7947 */ /* 0x000fc0000383ffff */
[----:B------:R-:W-:-:S00]  /*0ac0*/  NOP ;  /* 0x0000000000007918 */ /* 0x000fc00000000000 */
        /* <DEDUP_REMOVED lines=11> */
.L_x_122:


//--------------------- .text._ZN17fastertransformer47add_V_bias_transform_rebuild_padding_varlen_rowIfEEvPaPKaPKT_PKiiiiiiiiPKfSA_bi --------------------------
	.section	.text._ZN17fastertransformer47add_V_bias_transform_rebuild_padding_varlen_rowIfEEvPaPKaPKT_PKiiiiiiiiPKfSA_bi,"ax",@progbits
	.align	128
        .global         _ZN17fastertransformer47add_V_bias_transform_rebuild_padding_varlen_rowIfEEvPaPKaPKT_PKiiiiiiiiPKfSA_bi
        .type           _ZN17fastertransformer47add_V_bias_transform_rebuild_padding_varlen_rowIfEEvPaPKaPKT_PKiiiiiiiiPKfSA_bi,@function
        .size           _ZN17fastertransformer47add_V_bias_transform_rebuild_padding_varlen_rowIfEEvPaPKaPKT_PKiiiiiiiiPKfSA_bi,(.L_x_123 - _ZN17fastertransformer47add_V_bias_transform_rebuild_padding_varlen_rowIfEEvPaPKaPKT_PKiiiiiiiiPKfSA_bi)
        .other          _ZN17fastertransformer47add_V_bias_transform_rebuild_padding_varlen_rowIfEEvPaPKaPKT_PKiiiiiiiiPKfSA_bi,@"STO_CUDA_ENTRY STV_DEFAULT"
_ZN17fastertransformer47add_V_bias_transform_rebuild_padding_varlen_rowIfEEvPaPKaPKT_PKiiiiiiiiPKfSA_bi:
.text._ZN17fastertransformer47add_V_bias_transform_rebuild_padding_varlen_rowIfEEvPaPKaPKT_PKiiiiiiiiPKfSA_bi:
        /* <DEDUP_REMOVED lines=21> */
[----:B0-----:R-:W-:-:S06]  /*0150*/  VIADD R6, R8, 0xffffffe ;  /* 0x0ffffffe08067836 */ /* 0x001fcc0000000000 */
[----:B------:R0:W1:Y:S02]  /*0160*/  F2I.FTZ.U32.TRUNC.NTZ R7, R6 ;  /* 0x0000000600077305 */ /* 0x000064000021f000 */
[----:B0-----:R-:W-:Y:S01]  /*0170*/  IMAD.MOV.U32 R6, RZ, RZ, RZ ;  /* 0x000000ffff067224 */ /* 0x001fe200078e00ff */
[----:B-1----:R-:W-:-:S05]  /*0180*/  IADD3 R9, RZ, -R7, RZ ;  /* 0x80000007ff097210 */ /* 0x002fca0007ffe0ff */
[----:B------:R-:W-:-:S04]  /*0190*/  IMAD R9, R9, R10, RZ ;  /* 0x0000000a09097224 */ /* 0x000fc800078e02ff */
[----:B------:R-:W-:-:S06]  /*01a0*/  IMAD.HI.U32 R7, R7, R9, R6 ;  /* 0x0000000907077227 */ /* 0x000fcc00078e0006 */
[----:B------:R-:W-:-:S04]  /*01b0*/  IMAD.HI.U32 R7, R7, UR5, RZ ;  /* 0x0000000507077c27 */ /* 0x000fc8000f8e00ff */
[----:B------:R-:W-:-:S04]  /*01c0*/  IMAD.MOV R9, RZ, RZ, -R7 ;  /* 0x000000ffff097224 */ /* 0x000fc800078e0a07 */
[----:B------:R-:W-:-:S05]  /*01d0*/  IMAD R9, R10, R9, UR5 ;  /* 0x000000050a097e24 */ /* 0x000fca000f8e0209 */
[----:B------:R-:W-:-:S13]  /*01e0*/  ISETP.GE.U32.AND P0, PT, R9, R10, PT ;  /* 0x0000000a0900720c */ /* 0x000fda0003f06070 */
[----:B------:R-:W-:Y:S01]  /*01f0*/  @P0 IMAD.IADD R9, R9, 0x1, -R10 ;  /* 0x0000000109090824 */ /* 0x000fe200078e0a0a */
[----:B------:R-:W-:-:S04]  /*0200*/  @P0 IADD3 R7, R7, 0x1, RZ ;  /* 0x0000000107070810 */ /* 0x000fc80007ffe0ff */
[----:B------:R-:W-:-:S13]  /*0210*/  ISETP.GE.U32.AND P1, PT, R9, R10, PT ;  /* 0x0000000a0900720c */ /* 0x000fda0003f26070 */
[----:B------:R-:W-:Y:S01]  /*0220*/  @P1 VIADD R7, R7, 0x1 ;  /* 0x0000000107071836 */ /* 0x000fe20000000000 */
        /* <DEDUP_REMOVED lines=8> */
.L_x_9:
[----:B------:R-:W-:Y:S05]  /*02b0*/  BSYNC B0 ;  /* 0x0000000000007941 */ /* 0x000fea0003800000 */
.L_x_8:
[----:B-----5:R-:W-:Y:S01]  /*02c0*/  ISETP.NE.AND P0, PT, R11, -0x1, PT ;  /* 0xffffffff0b00780c */ /* 0x020fe20003f05270 */
[----:B------:R-:W-:Y:S01]  /*02d0*/  IMAD R10, R3, 0x21, R4 ;  /* 0x00000021030a7824 */ /* 0x000fe200078e0204 */
[----:B------:R-:W-:Y:S01]  /*02e0*/  BSSY B0, `(.L_x_10) ;  /* 0x0000041000007945 */ /* 0x000fe20003800000 */
[----:B------:R-:W-:-:S04]  /*02f0*/  IMAD.SHL.U32 R5, R12, 0x4, RZ ;  /* 0x000000040c057824 */ /* 0x000fc800078e00ff */
[----:B------:R-:W-:-:S06]  /*0300*/  IMAD.IADD R10, R5, 0x1, R10 ;  /* 0x00000001050a7824 */ /* 0x000fcc00078e020a */
[----:B------:R-:W-:Y:S05]  /*0310*/  @!P0 BRA `(.L_x_11) ;  /* 0x0000000000e48947 */ /* 0x000fea0003800000 */
[----:B0-----:R-:W0:Y:S01]  /*0320*/  LDC.64 R6, c[0x0][0x240] ;  /* 0x00009000ff067b82 */ /* 0x001e220000000a00 */
[----:B------:R-:W-:Y:S01]  /*0330*/  ULDC UR4, c[0x0][0x264] ;  /* 0x0000990000047ab9 */ /* 0x000fe20000000800 */
[----:B0-----:R-:W0:Y:S01]  /*0340*/  I2F.U32.RP R12, R6 ;  /* 0x00000006000c7306 */ /* 0x001e220000209000 */
[----:B------:R-:W-:-:S07]  /*0350*/  ISETP.NE.U32.AND P1, PT, R6, RZ, PT ;  /* 0x000000ff0600720c */ /* 0x000fce0003f25070 */
[----:B0-----:R-:W0:Y:S02]  /*0360*/  MUFU.RCP R12, R12 ;  /* 0x0000000c000c7308 */ /* 0x001e240000001000 */
[----:B0-----:R-:W-:Y:S01]  /*0370*/  IADD3 R8, R12, 0xffffffe, RZ ;  /* 0x0ffffffe0c087810 */ /* 0x001fe20007ffe0ff */
[----:B------:R-:W-:-:S05]  /*0380*/  IMAD R12, R2, 0x20, R5 ;  /* 0x00000020020c7824 */ /* 0x000fca00078e0205 */
[----:B------:R0:W1:Y:S02]  /*0390*/  F2I.FTZ.U32.TRUNC.NTZ R9, R8 ;  /* 0x0000000800097305 */ /* 0x000064000021f000 */
[----:B0-----:R-:W-:Y:S02]  /*03a0*/  IMAD.MOV.U32 R8, RZ, RZ, RZ ;  /* 0x000000ffff087224 */ /* 0x001fe400078e00ff */
[----:B-1----:R-:W-:-:S04]  /*03b0*/  IMAD.MOV R13, RZ, RZ, -R9 ;  /* 0x000000ffff0d7224 */ /* 0x002fc800078e0a09 */
[----:B------:R-:W-:-:S04]  /*03c0*/  IMAD R13, R13, R6, RZ ;  /* 0x000000060d0d7224 */ /* 0x000fc800078e02ff */
[----:B------:R-:W-:Y:S02]  /*03d0*/  IMAD.HI.U32 R13, R9, R13, R8 ;  /* 0x0000000d090d7227 */ /* 0x000fe400078e0008 */
[----:B------:R-:W0:Y:S04]  /*03e0*/  LDC.64 R8, c[0x0][0x218] ;  /* 0x00008600ff087b82 */ /* 0x000e280000000a00 */
[----:B------:R-:W-:-:S04]  /*03f0*/  IMAD.HI.U32 R13, R13, UR5, RZ ;  /* 0x000000050d0d7c27 */ /* 0x000fc8000f8e00ff */
[----:B------:R-:W-:-:S04]  /*0400*/  IMAD.MOV R13, RZ, RZ, -R13 ;  /* 0x000000ffff0d7224 */ /* 0x000fc800078e0a0d */
[----:B------:R-:W-:-:S05]  /*0410*/  IMAD R13, R6, R13, UR5 ;  /* 0x00000005060d7e24 */ /* 0x000fca000f8e020d */
[----:B------:R-:W-:-:S13]  /*0420*/  ISETP.GE.U32.AND P0, PT, R13, R6, PT ;  /* 0x000000060d00720c */ /* 0x000fda0003f06070 */
[----:B------:R-:W-:-:S04]  /*0430*/  @P0 IADD3 R13, R13, -R6, RZ ;  /* 0x800000060d0d0210 */ /* 0x000fc80007ffe0ff */
[----:B------:R-:W-:-:S13]  /*0440*/  ISETP.GE.U32.AND P0, PT, R13, R6, PT ;  /* 0x000000060d00720c */ /* 0x000fda0003f06070 */
[----:B------:R-:W-:Y:S01]  /*0450*/  @P0 IMAD.IADD R13, R13, 0x1, -R6 ;  /* 0x000000010d0d0824 */ /* 0x000fe200078e0a06 */
[----:B------:R-:W-:-:S05]  /*0460*/  @!P1 LOP3.LUT R13, RZ, R6, RZ, 0x33, !PT ;  /* 0x00000006ff0d9212 */ /* 0x000fca00078e33ff */
[----:B------:R-:W-:Y:S02]  /*0470*/  IMAD R16, R13, R7, R12 ;  /* 0x000000070d107224 */ /* 0x000fe400078e020c */
[----:B------:R-:W1:Y:S02]  /*0480*/  LDC.64 R12, c[0x0][0x220] ;  /* 0x00008800ff0c7b82 */ /* 0x000e640000000a00 */
[----:B------:R-:W-:-:S05]  /*0490*/  IMAD R11, R11, UR4, R16 ;  /* 0x000000040b0b7c24 */ /* 0x000fca000f8e0210 */
[----:B------:R-:W-:Y:S01]  /*04a0*/  SHF.R.S32.HI R11, RZ, 0x2, R11 ;  /* 0x00000002ff0b7819 */ /* 0x000fe2000001140b */
[----:B------:R-:W2:Y:S04]  /*04b0*/  LDC.64 R6, c[0x0][0x250] ;  /* 0x00009400ff067b82 */ /* 0x000ea80000000a00 */
[----:B0-----:R-:W-:-:S04]  /*04c0*/  IMAD.WIDE R14, R11, 0x4, R8 ;  /* 0x000000040b0e7825 */ /* 0x001fc800078e0208 */
[----:B------:R-:W0:Y:S02]  /*04d0*/  LDC.64 R8, c[0x0][0x258] ;  /* 0x00009600ff087b82 */ /* 0x000e240000000a00 */
[----:B------:R-:W3:Y:S01]  /*04e0*/  LDG.E.CONSTANT R14, desc[UR6][R14.64] ;  /* 0x000000060e0e7981 */ /* 0x000ee2000c1e9900 */
[----:B-1----:R-:W-:-:S05]  /*04f0*/  IMAD.WIDE R12, R16, 0x4, R12 ;  /* 0x00000004100c7825 */ /* 0x002fca00078e020c */
[----:B------:R-:W4:Y:S04]  /*0500*/  LDG.E.CONSTANT R17, desc[UR6][R12.64] ;  /* 0x000000060c117981 */ /* 0x000f28000c1e9900 */
[----:B--2---:R-:W4:Y:S04]  /*0510*/  LDG.E.CONSTANT R6, desc[UR6][R6.64] ;  /* 0x0000000606067981 */ /* 0x004f28000c1e9900 */
[----:B------:R-:W2:Y:S04]  /*0520*/  LDG.E.CONSTANT R16, desc[UR6][R12.64+0x4] ;  /* 0x000004060c107981 */ /* 0x000ea8000c1e9900 */
[----:B------:R-:W5:Y:S04]  /*0530*/  LDG.E.CONSTANT R18, desc[UR6][R12.64+0x8] ;  /* 0x000008060c127981 */ /* 0x000f68000c1e9900 */
[----:B------:R-:W5:Y:S04]  /*0540*/  LDG.E.CONSTANT R20, desc[UR6][R12.64+0xc] ;  /* 0x00000c060c147981 */ /* 0x000f68000c1e9900 */
[----:B0-----:R-:W5:Y:S01]  /*0550*/  LDG.E.CONSTANT R8, desc[UR6][R8.64] ;  /* 0x0000000608087981 */ /* 0x001f62000c1e9900 */
[----:B---3--:R-:W4:Y:S08]  /*0560*/  I2F.S8 R11, R14 ;  /* 0x0000000e000b7306 */ /* 0x008f300000001400 */
[----:B------:R-:W2:Y:S08]  /*0570*/  I2F.S8 R19, R14.B1 ;  /* 0x1000000e00137306 */ /* 0x000eb00000001400 */
[----:B------:R-:W5:Y:S08]  /*0580*/  I2F.S8 R21, R14.B2 ;  /* 0x2000000e00157306 */ /* 0x000f700000001400 */
[----:B------:R-:W0:Y:S01]  /*0590*/  I2F.S8 R15, R14.B3 ;  /* 0x3000000e000f7306 */ /* 0x000e220000001400 */
[C---:B----4-:R-:W-:Y:S01]  /*05a0*/  FFMA.FTZ R11, R6.reuse, R11, R17 ;  /* 0x0000000b060b7223 */ /* 0x050fe20000010011 */
[C---:B--2---:R-:W-:Y:S01]  /*05b0*/  FFMA.FTZ R19, R6.reuse, R19, R16 ;  /* 0x0000001306137223 */ /* 0x044fe20000010010 */
[----:B-----5:R-:W-:-:S02]  /*05c0*/  FFMA.FTZ R21, R6, R21, R18 ;  /* 0x0000001506157223 */ /* 0x020fc40000010012 */
[C---:B------:R-:W-:Y:S01]  /*05d0*/  FMUL.FTZ R11, R8.reuse, R11 ;  /* 0x0000000b080b7220 */ /* 0x040fe20000410000 */
[C---:B------:R-:W-:Y:S01]  /*05e0*/  FMUL.FTZ R19, R8.reuse, R19 ;  /* 0x0000001308137220 */ /* 0x040fe20000410000 */
[----:B------:R-:W-:Y:S01]  /*05f0*/  FMUL.FTZ R21, R8, R21 ;  /* 0x0000001508157220 */ /* 0x000fe20000410000 */
[----:B0-----:R-:W-:-:S04]  /*0600*/  FFMA.FTZ R15, R6, R15, R20 ;  /* 0x0000000f060f7223 */ /* 0x001fc80000010014 */
        /* <DEDUP_REMOVED lines=10> */
.L_x_11:
[----:B------:R1:W-:Y:S04]  /*06b0*/  STS.U8 [R10+0x3], RZ ;  /* 0x000003ff0a007388 */ /* 0x0003e80000000000 */
[----:B------:R1:W-:Y:S04]  /*06c0*/  STS.U8 [R10+0x2], RZ ;  /* 0x000002ff0a007388 */ /* 0x0003e80000000000 */
[----:B------:R1:W-:Y:S04]  /*06d0*/  STS.U8 [R10+0x1], RZ ;  /* 0x000001ff0a007388 */ /* 0x0003e80000000000 */
[----:B------:R1:W-:Y:S02]  /*06e0*/  STS.U8 [R10], RZ ;  /* 0x000000ff0a007388 */ /* 0x0003e40000000000 */
.L_x_12:
[----:B------:R-:W-:Y:S05]  /*06f0*/  BSYNC B0 ;  /* 0x0000000000007941 */ /* 0x000fea0003800000 */
.L_x_10:
[----:B------:R-:W-:Y:S01]  /*0700*/  BAR.SYNC.DEFER_BLOCKING 0x0 ;  /* 0x0000000000007b1d */ /* 0x000fe20000010000 */
[----:B------:R-:W-:Y:S02]  /*0710*/  IMAD R4, R5, 0x21, R4 ;  /* 0x0000002105047824 */ /* 0x000fe400078e0204 */
[----:B------:R-:W-:Y:S02]  /*0720*/  IMAD R2, R2, 0x20, R3 ;  /* 0x0000002002027824 */ /* 0x000fe400078e0203 */
[----:B------:R-:W-:Y:S01]  /*0730*/  IMAD R0, R0, 0x20, R5 ;  /* 0x0000002000007824 */ /* 0x000fe200078e0205 */
[----:B------:R-:W-:Y:S01]  /*0740*/  IADD3 R9, R4, R3, RZ ;  /* 0x0000000304097210 */ /* 0x000fe20007ffe0ff */
        /* <DEDUP_REMOVED lines=8> */
[C---:B------:R-:W-:Y:S02]  /*07d0*/  SHF.L.U32 R5, R2.reuse, 0x1, RZ ;  /* 0x0000000102057819 */ /* 0x040fe400000006ff */
[C---:B------:R-:W-:Y:S02]  /*07e0*/  LOP3.LUT R3, R2.reuse, 0x1f, RZ, 0xc0, !PT ;  /* 0x0000001f02037812 */ /* 0x040fe400078ec0ff */
[----:B-1----:R-:W-:Y:S01]  /*07f0*/  LOP3.LUT R10, R5, 0xc, RZ, 0xc0, !PT ;  /* 0x0000000c050a7812 */ /* 0x002fe200078ec0ff */
[----:B------:R-:W-:-:S03]  /*0800*/  IMAD.SHL.U32 R5, R2, 0x20, RZ ;  /* 0x0000002002057824 */ /* 0x000fc600078e00ff */
[----:B------:R-:W-:Y:S02]  /*0810*/  LEA.HI R3, R3, R10, RZ, 0x1d ;  /* 0x0000000a03037211 */ /* 0x000fe400078fe8ff */
[----:B------:R-:W-:-:S03]  /*0820*/  LOP3.LUT R5, R5, 0xfffffc00, RZ, 0xc0, !PT ;  /* 0xfffffc0005057812 */ /* 0x000fc600078ec0ff */
[----:B------:R-:W-:Y:S01]  /*0830*/  IMAD.SHL.U32 R3, R3, 0x2, RZ ;  /* 0x0000000203037824 */ /* 0x000fe200078e00ff */
[----:B------:R-:W-:-:S04]  /*0840*/  LOP3.LUT R5, R5, 0x1c, R0, 0xf8, !PT ;  /* 0x0000001c05057812 */ /* 0x000fc800078ef800 */
[----:B------:R-:W-:-:S04]  /*0850*/  LOP3.LUT R2, R3, 0xfffffffe, R2, 0xe2, !PT ;  /* 0xfffffffe03027812 */ /* 0x000fc800078ee202 */
[----:B------:R-:W-:Y:S01]  /*0860*/  LEA R2, R2, R5, 0x5 ;  /* 0x0000000502027211 */ /* 0x000fe200078e28ff */
[----:B------:R-:W-:Y:S06]  /*0870*/  BRA `(.L_x_14) ;  /* 0x0000000000407947 */ /* 0x000fec0003800000 */
.L_x_13:
[----:B0-----:R-:W-:Y:S01]  /*0880*/  SHF.R.S32.HI R9, RZ, 0x1f, R2 ;  /* 0x0000001fff097819 */ /* 0x001fe20000011402 */
[----:B------:R-:W-:Y:S01]  /*0890*/  IMAD.SHL.U32 R3, R2, 0x4, RZ ;  /* 0x0000000402037824 */ /* 0x000fe200078e00ff */
[----:B------:R-:W-:Y:S02]  /*08a0*/  SHF.R.S32.HI R5, RZ, 0x1f, R0 ;  /* 0x0000001fff057819 */ /* 0x000fe40000011400 */
[----:B------:R-:W-:Y:S02]  /*08b0*/  LEA.HI R9, R9, R2, RZ, 0x3 ;  /* 0x0000000209097211 */ /* 0x000fe400078f18ff */
[----:B------:R-:W-:Y:S02]  /*08c0*/  LEA.HI R5, R5, R0, RZ, 0x5 ;  /* 0x0000000005057211 */ /* 0x000fe400078f28ff */
[----:B------:R-:W-:Y:S02]  /*08d0*/  LOP3.LUT R9, R9, 0x7ffffff8, RZ, 0xc0, !PT ;  /* 0x7ffffff809097812 */ /* 0x000fe400078ec0ff */
[----:B------:R-:W-:-:S02]  /*08e0*/  LOP3.LUT R3, R3, 0x4, RZ, 0xc0, !PT ;  /* 0x0000000403037812 */ /* 0x000fc400078ec0ff */
[----:B------:R-:W-:Y:S01]  /*08f0*/  LOP3.LUT R5, R5, 0x3fffffe0, RZ, 0xc0, !PT ;  /* 0x3fffffe005057812 */ /* 0x000fe200078ec0ff */
[----:B------:R-:W-:Y:S01]  /*0900*/  IMAD.IADD R9, R2, 0x1, -R9 ;  /* 0x0000000102097824 */ /* 0x000fe200078e0a09 */
[----:B------:R-:W-:Y:S02]  /*0910*/  LOP3.LUT R3, R3, 0x7fffff8, R2, 0xf8, !PT ;  /* 0x07fffff803037812 */ /* 0x000fe400078ef802 */
[C---:B------:R-:W-:Y:S02]  /*0920*/  IADD3 R2, R0.reuse, -R5, RZ ;  /* 0x8000000500027210 */ /* 0x040fe40007ffe0ff */
[----:B-1----:R-:W-:Y:S02]  /*0930*/  LOP3.LUT R10, R0, 0x4, RZ, 0xc0, !PT ;  /* 0x00000004000a7812 */ /* 0x002fe400078ec0ff */
[----:B------:R-:W-:Y:S02]  /*0940*/  LEA.HI R2, R2, R3, RZ, 0x1d ;  /* 0x0000000302027211 */ /* 0x000fe400078fe8ff */
[----:B------:R-:W-:-:S05]  /*0950*/  LEA.HI R9, R9, R10, RZ, 0x1f ;  /* 0x0000000a09097211 */ /* 0x000fca00078ff8ff */
[----:B------:R-:W-:-:S04]  /*0960*/  IMAD R2, R2, 0x8, R9 ;  /* 0x0000000802027824 */ /* 0x000fc800078e0209 */
[----:B------:R-:W-:-:S07]  /*0970*/  IMAD.SHL.U32 R2, R2, 0x4, RZ ;  /* 0x0000000402027824 */ /* 0x000fce00078e00ff */
.L_x_14:
        /* <DEDUP_REMOVED lines=8> */
[----:B-1----:R-:W-:-:S05]  /*0a00*/  IMAD R3, R3, UR5, R0 ;  /* 0x0000000503037c24 */ /* 0x002fca000f8e0200 */
[----:B------:R-:W-:-:S04]  /*0a10*/  IADD3 R2, R3, R2, RZ ;  /* 0x0000000203027210 */ /* 0x000fc80007ffe0ff */
[----:B------:R-:W-:-:S04]  /*0a20*/  LOP3.LUT R2, R2, 0xfffffffc, RZ, 0xc0, !PT ;  /* 0xfffffffc02027812 */ /* 0x000fc800078ec0ff */
[----:B------:R-:W-:-:S05]  /*0a30*/  IADD3 R2, P0, R2, UR8, RZ ;  /* 0x0000000802027c10 */ /* 0x000fca000ff1e0ff */
[----:B------:R-:W-:-:S05]  /*0a40*/  IMAD.X R3, RZ, RZ, UR9, P0 ;  /* 0x00000009ff037e24 */ /* 0x000fca00080e06ff */
[----:B------:R-:W-:Y:S01]  /*0a50*/  STG.E desc[UR6][R2.64], R7 ;  /* 0x0000000702007986 */ /* 0x000fe2000c101906 */
[----:B------:R-:W-:Y:S05]  /*0a60*/  EXIT ;  /* 0x000000000000794d */ /* 0x000fea0003800000 */
.L_x_15:
        /* <DEDUP_REMOVED lines=9> */
.L_x_123:


//--------------------- .text._ZN17fastertransformer43add_V_bias_transform_rebuild_padding_varlenI6__halfEEvPaPKaPKT_PKiiiiiiiiPKfSB_b --------------------------
	.section	.text._ZN17fastertransformer43add_V_bias_transform_rebuild_padding_varlenI6__halfEEvPaPKaPKT_PKiiiiiiiiPKfSB_b,"ax",@progbits
	.align	128
        .global         _ZN17fastertransformer43add_V_bias_transform_rebuild_padding_varlenI6__halfEEvPaPKaPKT_PKiiiiiiiiPKfSB_b
        .type           _ZN17fastertransformer43add_V_bias_transform_rebuild_padding_varlenI6__halfEEvPaPKaPKT_PKiiiiiiiiPKfSB_b,@function
        .size           _ZN17fastertransformer43add_V_bias_transform_rebuild_padding_varlenI6__halfEEvPaPKaPKT_PKiiiiiiiiPKfSB_b,(.L_x_124 - _ZN17fastertransformer43add_V_bias_transform_rebuild_padding_varlenI6__halfEEvPaPKaPKT_PKiiiiiiiiPKfSB_b)
        .other          _ZN17fastertransformer43add_V_bias_transform_rebuild_padding_varlenI6__halfEEvPaPKaPKT_PKiiiiiiiiPKfSB_b,@"STO_CUDA_ENTRY STV_DEFAULT"
_ZN17fastertransformer43add_V_bias_transform_rebuild_padding_varlenI6__halfEEvPaPKaPKT_PKiiiiiiiiPKfSB_b:
.text._ZN17fastertransformer43add_V_bias_transform_rebuild_padding_varlenI6__halfEEvPaPKaPKT_PKiiiiiiiiPKfSB_b:
        /* <DEDUP_REMOVED lines=43> */
.L_x_17:
[----:B------:R-:W-:Y:S05]  /*02b0*/  BSYNC B0 ;  /* 0x0000000000007941 */ /* 0x000fea0003800000 */
.L_x_16:
        /* <DEDUP_REMOVED lines=8> */
[----:B------:R-:W-:-:S06]  /*0340*/  ULDC.64 UR8, c[0x0][0x218] ;  /* 0x0000860000087ab9 */ /* 0x000fcc0000000a00 */
[----:B------:R-:W1:Y:S01]  /*0350*/  LDC.64 R14, c[0x0][0x250] ;  /* 0x00009400ff0e7b82 */ /* 0x000e620000000a00 */
[----:B0-----:R-:W0:Y:S01]  /*0360*/  I2F.U32.RP R12, R6 ;  /* 0x00000006000c7306 */ /* 0x001e220000209000 */
[----:B------:R-:W-:-:S07]  /*0370*/  ISETP.NE.U32.AND P1, PT, R6, RZ, PT ;  /* 0x000000ff0600720c */ /* 0x000fce0003f25070 */
[----:B0-----:R-:W0:Y:S02]  /*0380*/  MUFU.RCP R12, R12 ;  /* 0x0000000c000c7308 */ /* 0x001e240000001000 */
[----:B0-----:R-:W-:-:S06]  /*0390*/  IADD3 R10, R12, 0xffffffe, RZ ;  /* 0x0ffffffe0c0a7810 */ /* 0x001fcc0007ffe0ff */
[----:B------:R0:W2:Y:S02]  /*03a0*/  F2I.FTZ.U32.TRUNC.NTZ R11, R10 ;  /* 0x0000000a000b7305 */ /* 0x0000a4000021f000 */
[----:B0-----:R-:W-:Y:S02]  /*03b0*/  IMAD.MOV.U32 R10, RZ, RZ, RZ ;  /* 0x000000ffff0a7224 */ /* 0x001fe400078e00ff */
[----:B--2---:R-:W-:-:S04]  /*03c0*/  IMAD.MOV R13, RZ, RZ, -R11 ;  /* 0x000000ffff0d7224 */ /* 0x004fc800078e0a0b */
[----:B------:R-:W-:-:S04]  /*03d0*/  IMAD R13, R13, R6, RZ ;  /* 0x000000060d0d7224 */ /* 0x000fc800078e02ff */
[----:B------:R-:W-:Y:S01]  /*03e0*/  IMAD.HI.U32 R13, R11, R13, R10 ;  /* 0x0000000d0b0d7227 */ /* 0x000fe200078e000a */
[----:B------:R-:W-:-:S05]  /*03f0*/  LEA R10, R2, R5, 0x5 ;  /* 0x00000005020a7211 */ /* 0x000fca00078e28ff */
[----:B------:R-:W-:-:S05]  /*0400*/  IMAD.HI.U32 R13, R13, UR5, RZ ;  /* 0x000000050d0d7c27 */ /* 0x000fca000f8e00ff */
[----:B------:R-:W-:-:S05]  /*0410*/  IADD3 R13, -R13, RZ, RZ ;  /* 0x000000ff0d0d7210 */ /* 0x000fca0007ffe1ff */
[----:B------:R-:W-:-:S05]  /*0420*/  IMAD R13, R6, R13, UR5 ;  /* 0x00000005060d7e24 */ /* 0x000fca000f8e020d */
[----:B------:R-:W-:-:S13]  /*0430*/  ISETP.GE.U32.AND P0, PT, R13, R6, PT ;  /* 0x000000060d00720c */ /* 0x000fda0003f06070 */
[----:B------:R-:W-:-:S05]  /*0440*/  @P0 IMAD.IADD R13, R13, 0x1, -R6 ;  /* 0x000000010d0d0824 */ /* 0x000fca00078e0a06 */
[----:B------:R-:W-:-:S13]  /*0450*/  ISETP.GE.U32.AND P0, PT, R13, R6, PT ;  /* 0x000000060d00720c */ /* 0x000fda0003f06070 */
[----:B------:R-:W-:Y:S01]  /*0460*/  @P0 IMAD.IADD R13, R13, 0x1, -R6 ;  /* 0x000000010d0d0824 */ /* 0x000fe200078e0a06 */
[----:B------:R-:W-:-:S05]  /*0470*/  @!P1 LOP3.LUT R13, RZ, R6, RZ, 0x33, !PT ;  /* 0x00000006ff0d9212 */ /* 0x000fca00078e33ff */
[----:B------:R-:W-:-:S05]  /*0480*/  IMAD R13, R13, R7, R10 ;  /* 0x000000070d0d7224 */ /* 0x000fca00078e020a */
[C---:B------:R-:W-:Y:S02]  /*0490*/  LOP3.LUT R6, R13.reuse, 0xffffffe0, RZ, 0xc0, !PT ;  /* 0xffffffe00d067812 */ /* 0x040fe400078ec0ff */
[----:B------:R-:W-:-:S05]  /*04a0*/  LOP3.LUT R7, R13, 0x1f, RZ, 0xc0, !PT ;  /* 0x0000001f0d077812 */ /* 0x000fca00078ec0ff */
[----:B------:R-:W-:Y:S02]  /*04b0*/  IMAD R10, R6, UR4, R7 ;  /* 0x00000004060a7c24 */ /* 0x000fe4000f8e0207 */
[----:B------:R-:W0:Y:S02]  /*04c0*/  LDC.64 R6, c[0x0][0x220] ;  /* 0x00008800ff067b82 */ /* 0x000e240000000a00 */
[----:B------:R-:W-:-:S05]  /*04d0*/  IMAD R10, R9, 0x20, R10 ;  /* 0x00000020090a7824 */ /* 0x000fca00078e020a */
[----:B------:R-:W-:-:S04]  /*04e0*/  LOP3.LUT R10, R10, 0xfffffffc, RZ, 0xc0, !PT ;  /* 0xfffffffc0a0a7812 */ /* 0x000fc800078ec0ff */
[----:B------:R-:W-:Y:S02]  /*04f0*/  IADD3 R16, P0, R10, UR8, RZ ;  /* 0x000000080a107c10 */ /* 0x000fe4000ff1e0ff */
[----:B------:R-:W2:Y:S03]  /*0500*/  LDC.64 R10, c[0x0][0x258] ;  /* 0x00009600ff0a7b82 */ /* 0x000ea60000000a00 */
[----:B------:R-:W-:-:S05]  /*0510*/  IMAD.X R17, RZ, RZ, UR9, P0 ;  /* 0x00000009ff117e24 */ /* 0x000fca00080e06ff */
[----:B------:R-:W3:Y:S01]  /*0520*/  LDG.E.CONSTANT R16, desc[UR6][R16.64] ;  /* 0x0000000610107981 */ /* 0x000ee2000c1e9900 */
[----:B0-----:R-:W-:-:S03]  /*0530*/  IMAD.WIDE R12, R13, 0x2, R6 ;  /* 0x000000020d0c7825 */ /* 0x001fc600078e0206 */
[----:B-1----:R-:W4:Y:S04]  /*0540*/  LDG.E.CONSTANT R6, desc[UR6][R14.64] ;  /* 0x000000060e067981 */ /* 0x002f28000c1e9900 */
[----:B------:R-:W5:Y:S04]  /*0550*/  LDG.E.U16.CONSTANT R9, desc[UR6][R12.64] ;  /* 0x000000060c097981 */ /* 0x000f68000c1e9500 */
[----:B------:R-:W4:Y:S04]  /*0560*/  LDG.E.U16.CONSTANT R18, desc[UR6][R12.64+0x2] ;  /* 0x000002060c127981 */ /* 0x000f28000c1e9500 */
[----:B------:R-:W4:Y:S04]  /*0570*/  LDG.E.U16.CONSTANT R20, desc[UR6][R12.64+0x4] ;  /* 0x000004060c147981 */ /* 0x000f28000c1e9500 */
[----:B------:R-:W4:Y:S04]  /*0580*/  LDG.E.U16.CONSTANT R22, desc[UR6][R12.64+0x6] ;  /* 0x000006060c167981 */ /* 0x000f28000c1e9500 */
[----:B--2---:R0:W2:Y:S01]  /*0590*/  LDG.E.CONSTANT R10, desc[UR6][R10.64] ;  /* 0x000000060a0a7981 */ /* 0x0040a2000c1e9900 */
[----:B---3--:R-:W4:Y:S08]  /*05a0*/  I2F.S8 R7, R16 ;  /* 0x0000001000077306 */ /* 0x008f300000001400 */
[----:B------:R-:W1:Y:S01]  /*05b0*/  I2F.S8 R19, R16.B1 ;  /* 0x1000001000137306 */ /* 0x000e620000001400 */
[----:B-----5:R-:W-:-:S07]  /*05c0*/  HADD2.F32 R9, -RZ, R9.H0_H0 ;  /* 0x20000009ff097230 */ /* 0x020fce0000004100 */
[----:B------:R-:W3:Y:S08]  /*05d0*/  I2F.S8 R21, R16.B2 ;  /* 0x2000001000157306 */ /* 0x000ef00000001400 */
[----:B------:R-:W5:Y:S01]  /*05e0*/  I2F.S8 R17, R16.B3 ;  /* 0x3000001000117306 */ /* 0x000f620000001400 */
[----:B----4-:R-:W-:Y:S01]  /*05f0*/  FFMA.FTZ R7, R6, R7, R9 ;  /* 0x0000000706077223 */ /* 0x010fe20000010009 */
[----:B------:R-:W-:-:S02]  /*0600*/  HADD2.F32 R9, -RZ, R18.H0_H0 ;  /* 0x20000012ff097230 */ /* 0x000fc40000004100 */
[----:B------:R-:W-:Y:S02]  /*0610*/  HADD2.F32 R20, -RZ, R20.H0_H0 ;  /* 0x20000014ff147230 */ /* 0x000fe40000004100 */
[----:B0-----:R-:W-:Y:S02]  /*0620*/  HADD2.F32 R11, -RZ, R22.H0_H0 ;  /* 0x20000016ff0b7230 */ /* 0x001fe40000004100 */
[C---:B-1----:R-:W-:Y:S01]  /*0630*/  FFMA.FTZ R9, R6.reuse, R19, R9 ;  /* 0x0000001306097223 */ /* 0x042fe20000010009 */
[----:B---3--:R-:W-:Y:S01]  /*0640*/  FFMA.FTZ R21, R6, R21, R20 ;  /* 0x0000001506157223 */ /* 0x008fe20000010014 */
[C---:B--2---:R-:W-:Y:S02]  /*0650*/  FMUL.FTZ R7, R10.reuse, R7 ;  /* 0x000000070a077220 */ /* 0x044fe40000410000 */
[----:B------:R-:W-:Y:S01]  /*0660*/  FMUL.FTZ R9, R10, R9 ;  /* 0x000000090a097220 */ /* 0x000fe20000410000 */
[----:B-----5:R-:W-:Y:S01]  /*0670*/  FFMA.FTZ R11, R6, R17, R11 ;  /* 0x00000011060b7223 */ /* 0x020fe2000001000b */
        /* <DEDUP_REMOVED lines=11> */
.L_x_19:
[----:B------:R1:W-:Y:S04]  /*0730*/  STS.U8 [R8+0x3], RZ ;  /* 0x000003ff08007388 */ /* 0x0003e80000000000 */
[----:B------:R1:W-:Y:S04]  /*0740*/  STS.U8 [R8+0x2], RZ ;  /* 0x000002ff08007388 */ /* 0x0003e80000000000 */
[----:B------:R1:W-:Y:S04]  /*0750*/  STS.U8 [R8+0x1], RZ ;  /* 0x000001ff08007388 */ /* 0x0003e80000000000 */
[----:B------:R1:W-:Y:S02]  /*0760*/  STS.U8 [R8], RZ ;  /* 0x000000ff08007388 */ /* 0x0003e40000000000 */
.L_x_20:
[----:B------:R-:W-:Y:S05]  /*0770*/  BSYNC B0 ;  /* 0x0000000000007941 */ /* 0x000fea0003800000 */
.L_x_18:
[----:B------:R-:W-:Y:S01]  /*0780*/  BAR.SYNC.DEFER_BLOCKING 0x0 ;  /* 0x0000000000007b1d */ /* 0x000fe20000010000 */
[----:B------:R-:W-:Y:S02]  /*0790*/  IMAD R4, R5, 0x21, R4 ;  /* 0x0000002105047824 */ /* 0x000fe400078e0204 */
[----:B------:R-:W-:Y:S02]  /*07a0*/  IMAD R2, R2, 0x20, R3 ;  /* 0x0000002002027824 */ /* 0x000fe400078e0203 */
[----:B------:R-:W-:Y:S01]  /*07b0*/  IMAD R0, R0, 0x20, R5 ;  /* 0x0000002000007824 */ /* 0x000fe200078e0205 */
[----:B0-----:R-:W-:Y:S01]  /*07c0*/  IADD3 R9, R4, R3, RZ ;  /* 0x0000000304097210 */ /* 0x001fe20007ffe0ff */
[----:B------:R-:W-:Y:S02]  /*07d0*/  ULDC.U8 UR4, c[0x0][0x260] ;  /* 0x0000980000047ab9 */ /* 0x000fe40000000000 */
[----:B------:R-:W-:-:S06]  /*07e0*/  UPRMT UR4, UR4, 0x8880, URZ ;  /* 0x0000888004047896 */ /* 0x000fcc000800003f */
[----:B------:R-:W-:Y:S01]  /*07f0*/  ISETP.NE.AND P0, PT, RZ, UR4, PT ;  /* 0x00000004ff007c0c */ /* 0x000fe2000bf05270 */
[----:B------:R0:W2:Y:S04]  /*0800*/  LDS.U8 R7, [R9] ;  /* 0x0000000009077984 */ /* 0x0000a80000000000 */
[----:B-1----:R0:W1:Y:S04]  /*0810*/  LDS.U8 R8, [R9+0x21] ;  /* 0x0000210009087984 */ /* 0x0020680000000000 */
[----:B------:R0:W3:Y:S04]  /*0820*/  LDS.U8 R4, [R9+0x42] ;  /* 0x0000420009047984 */ /* 0x0000e80000000000 */
[----:B------:R0:W4:Y:S01]  /*0830*/  LDS.U8 R6, [R9+0x63] ;  /* 0x0000630009067984 */ /* 0x0001220000000000 */
[----:B------:R-:W-:Y:S05]  /*0840*/  @!P0 BRA `(.L_x_21) ;  /* 0x00000000002c8947 */ /* 0x000fea0003800000 */
[C---:B------:R-:W-:Y:S02]  /*0850*/  SHF.L.U32 R5, R2.reuse, 0x1, RZ ;  /* 0x0000000102057819 */ /* 0x040fe400000006ff */
[C---:B------:R-:W-:Y:S02]  /*0860*/  LOP3.LUT R3, R2.reuse, 0x1f, RZ, 0xc0, !PT ;  /* 0x0000001f02037812 */ /* 0x040fe400078ec0ff */
[----:B------:R-:W-:Y:S01]  /*0870*/  LOP3.LUT R10, R5, 0xc, RZ, 0xc0, !PT ;  /* 0x0000000c050a7812 */ /* 0x000fe200078ec0ff */
        /* <DEDUP_REMOVED lines=8> */
.L_x_21:
        /* <DEDUP_REMOVED lines=11> */
[----:B------:R-:W-:Y:S02]  /*09b0*/  LOP3.LUT R10, R0, 0x4, RZ, 0xc0, !PT ;  /* 0x00000004000a7812 */ /* 0x000fe400078ec0ff */
[----:B------:R-:W-:Y:S02]  /*09c0*/  LEA.HI R2, R2, R3, RZ, 0x1d ;  /* 0x0000000302027211 */ /* 0x000fe400078fe8ff */
[----:B------:R-:W-:-:S05]  /*09d0*/  LEA.HI R9, R9, R10, RZ, 0x1f ;  /* 0x0000000a09097211 */ /* 0x000fca00078ff8ff */
[----:B------:R-:W-:-:S04]  /*09e0*/  IMAD R2, R2, 0x8, R9 ;  /* 0x0000000802027824 */ /* 0x000fc800078e0209 */
[----:B------:R-:W-:-:S07]  /*09f0*/  IMAD.SHL.U32 R2, R2, 0x4, RZ ;  /* 0x0000000402027824 */ /* 0x000fce00078e00ff */
.L_x_22:
[----:B------:R-:W5:Y:S01]  /*0a00*/  LDC R3, c[0x0][0x248] ;  /* 0x00009200ff037b82 */ /* 0x000f620000000800 */
[----:B------:R-:W-:Y:S01]  /*0a10*/  LOP3.LUT R0, R0, 0xffffffe0, RZ, 0xc0, !PT ;  /* 0xffffffe000007812 */ /* 0x000fe200078ec0ff */
[----:B------:R-:W-:Y:S01]  /*0a20*/  ULDC UR4, c[0x0][0x244] ;  /* 0x0000910000047ab9 */ /* 0x000fe20000000800 */
[----:B-12---:R-:W-:Y:S01]  /*0a30*/  PRMT R7, R8, 0x7604, R7 ;  /* 0x0000760408077816 */ /* 0x006fe20000000007 */
[----:B------:R-:W-:Y:S02]  /*0a40*/  ULDC.64 UR8, c[0x0][0x210] ;  /* 0x0000840000087ab9 */ /* 0x000fe40000000a00 */
[----:B------:R-:W-:Y:S01]  /*0a50*/  IMAD R0, R0, UR4, RZ ;  /* 0x0000000400007c24 */ /* 0x000fe2000f8e02ff */
[----:B---3--:R-:W-:-:S04]  /*0a60*/  PRMT R7, R4, 0x7054, R7 ;  /* 0x0000705404077816 */ /* 0x008fc80000000007 */
[----:B----4-:R-:W-:Y:S01]  /*0a70*/  PRMT R7, R6, 0x654, R7 ;  /* 0x0000065406077816 */ /* 0x010fe20000000007 */
[----:B-----5:R-:W-:-:S05]  /*0a80*/  IMAD R3, R3, UR5, R0 ;  /* 0x0000000503037c24 */ /* 0x020fca000f8e0200 */
[----:B------:R-:W-:-:S04]  /*0a90*/  IADD3 R2, R3, R2, RZ ;  /* 0x0000000203027210 */ /* 0x000fc80007ffe0ff */
[----:B------:R-:W-:-:S04]  /*0aa0*/  LOP3.LUT R2, R2, 0xfffffffc, RZ, 0xc0, !PT ;  /* 0xfffffffc02027812 */ /* 0x000fc800078ec0ff */
[----:B------:R-:W-:-:S05]  /*0ab0*/  IADD3 R2, P0, R2, UR8, RZ ;  /* 0x0000000802027c10 */ /* 0x000fca000ff1e0ff */
[----:B------:R-:W-:-:S05]  /*0ac0*/  IMAD.X R3, RZ, RZ, UR9, P0 ;  /* 0x00000009ff037e24 */ /* 0x000fca00080e06ff */
[----:B------:R-:W-:Y:S01]  /*0ad0*/  STG.E desc[UR6][R2.64], R7 ;  /* 0x0000000702007986 */ /* 0x000fe2000c101906 */
[----:B------:R-:W-:Y:S05]  /*0ae0*/  EXIT ;  /* 0x000000000000794d */ /* 0x000fea0003800000 */
.L_x_23:
        /* <DEDUP_REMOVED lines=9> */
.L_x_124:


//--------------------- .text._ZN17fastertransformer43add_V_bias_transform_rebuild_padding_varlenIfEEvPaPKaPKT_PKiiiiiiiiPKfSA_b --------------------------
	.section	.text._ZN17fastertransformer43add_V_bias_transform_rebuild_padding_varlenIfEEvPaPKaPKT_PKiiiiiiiiPKfSA_b,"ax",@progbits
	.align	128
        .global         _ZN17fastertransformer43add_V_bias_transform_rebuild_padding_varlenIfEEvPaPKaPKT_PKiiiiiiiiPKfSA_b
        .type           _ZN17fastertransformer43add_V_bias_transform_rebuild_padding_varlenIfEEvPaPKaPKT_PKiiiiiiiiPKfSA_b,@function
        .size           _ZN17fastertransformer43add_V_bias_transform_rebuild_padding_varlenIfEEvPaPKaPKT_PKiiiiiiiiPKfSA_b,(.L_x_125 - _ZN17fastertransformer43add_V_bias_transform_rebuild_padding_varlenIfEEvPaPKaPKT_PKiiiiiiiiPKfSA_b)
        .other          _ZN17fastertransformer43add_V_bias_transform_rebuild_padding_varlenIfEEvPaPKaPKT_PKiiiiiiiiPKfSA_b,@"STO_CUDA_ENTRY STV_DEFAULT"
_ZN17fastertransformer43add_V_bias_transform_rebuild_padding_varlenIfEEvPaPKaPKT_PKiiiiiiiiPKfSA_b:
.text._ZN17fastertransformer43add_V_bias_transform_rebuild_padding_varlenIfEEvPaPKaPKT_PKiiiiiiiiPKfSA_b:
        /* <DEDUP_REMOVED lines=8> */
[----:B------:R-:W2:Y:S01]  /*0080*/  S2R R7, SR_CgaCtaId ;  /* 0x0000000000077919 */ /* 0x000ea20000008800 */
[----:B------:R-:W3:Y:S01]  /*0090*/  S2R R10, SR_TID.X ;  /* 0x00000000000a7919 */ /* 0x000ee20000002100 */
[----:B------:R-:W4:Y:S01]  /*00a0*/  S2R R0, SR_CTAID.X ;  /* 0x0000000000007919 */ /* 0x000f220000002500 */
[----:B0-----:R-:W-:Y:S01]  /*00b0*/  IMAD R5, R2, 0x20, R3 ;  /* 0x0000002002057824 */ /* 0x001fe200078e0203 */
[----:B--2---:R-:W-:Y:S01]  /*00c0*/  LEA R4, R7, R4, 0x18 ;  /* 0x0000000407047211 */ /* 0x004fe200078ec0ff */
[----:B------:R-:W-:-:S03]  /*00d0*/  IMAD.MOV.U32 R7, RZ, RZ, -0x1 ;  /* 0xffffffffff077424 */ /* 0x000fc600078e00ff */
        /* <DEDUP_REMOVED lines=9> */
[----:B0-----:R-:W-:Y:S01]  /*0170*/  HFMA2.MMA R6, -RZ, RZ, 0, 0 ;  /* 0x00000000ff067435 */ /* 0x001fe200000001ff */
[----:B-1----:R-:W-:-:S04]  /*0180*/  IMAD.MOV R9, RZ, RZ, -R7 ;  /* 0x000000ffff097224 */ /* 0x002fc800078e0a07 */
[----:B------:R-:W-:-:S05]  /*0190*/  IMAD R9, R9, R12, RZ ;  /* 0x0000000c09097224 */ /* 0x000fca00078e02ff */
[----:B------:R-:W-:-:S06]  /*01a0*/  IMAD.HI.U32 R7, R7, R9, R6 ;  /* 0x0000000907077227 */ /* 0x000fcc00078e0006 */
[----:B------:R-:W-:-:S04]  /*01b0*/  IMAD.HI.U32 R7, R7, UR5, RZ ;  /* 0x0000000507077c27 */ /* 0x000fc8000f8e00ff */
[----:B------:R-:W-:-:S04]  /*01c0*/  IMAD.MOV R9, RZ, RZ, -R7 ;  /* 0x000000ffff097224 */ /* 0x000fc800078e0a07 */
        /* <DEDUP_REMOVED lines=12> */
[----:B------:R-:W-:-:S06]  /*0290*/  LEA.HI.X R7, R5, UR9, R8, 0x2, P0 ;  /* 0x0000000905077c11 */ /* 0x000fcc00080f1408 */
[----:B------:R0:W5:Y:S03]  /*02a0*/  LDG.E.CONSTANT R7, desc[UR6][R6.64] ;  /* 0x0000000606077981 */ /* 0x000166000c1e9900 */
.L_x_25:
[----:B------:R-:W-:Y:S05]  /*02b0*/  BSYNC B0 ;  /* 0x0000000000007941 */ /* 0x000fea0003800000 */
.L_x_24:
[----:B-----5:R-:W-:Y:S01]  /*02c0*/  ISETP.NE.AND P0, PT, R7, -0x1, PT ;  /* 0xffffffff0700780c */ /* 0x020fe20003f05270 */
[----:B0-----:R-:W-:Y:S01]  /*02d0*/  IMAD R6, R3, 0x21, R4 ;  /* 0x0000002103067824 */ /* 0x001fe200078e0204 */
[----:B------:R-:W-:Y:S01]  /*02e0*/  BSSY B0, `(.L_x_26) ;  /* 0x0000045000007945 */ /* 0x000fe20003800000 */
[----:B------:R-:W-:-:S04]  /*02f0*/  IMAD.SHL.U32 R5, R10, 0x4, RZ ;  /* 0x000000040a057824 */ /* 0x000fc800078e00ff */
[----:B------:R-:W-:-:S06]  /*0300*/  IMAD.IADD R6, R5, 0x1, R6 ;  /* 0x0000000105067824 */ /* 0x000fcc00078e0206 */
[----:B------:R-:W-:Y:S05]  /*0310*/  @!P0 BRA `(.L_x_27) ;  /* 0x0000000000f48947 */ /* 0x000fea0003800000 */
[----:B------:R-:W0:Y:S01]  /*0320*/  LDC.64 R8, c[0x0][0x240] ;  /* 0x00009000ff087b82 */ /* 0x000e220000000a00 */
[----:B------:R-:W-:Y:S01]  /*0330*/  ULDC UR4, c[0x0][0x230] ;  /* 0x00008c0000047ab9 */ /* 0x000fe20000000800 */
        /* <DEDUP_REMOVED lines=9> */
[----:B------:R-:W-:-:S04]  /*03d0*/  IMAD.HI.U32 R13, R11, R13, R10 ;  /* 0x0000000d0b0d7227 */ /* 0x000fc800078e000a */
[----:B------:R-:W-:Y:S02]  /*03e0*/  IMAD R10, R0, 0x20, R5 ;  /* 0x00000020000a7824 */ /* 0x000fe400078e0205 */
[----:B------:R-:W-:-:S04]  /*03f0*/  IMAD.HI.U32 R13, R13, UR5, RZ ;  /* 0x000000050d0d7c27 */ /* 0x000fc8000f8e00ff */
[----:B------:R-:W-:-:S04]  /*0400*/  IMAD.MOV R13, RZ, RZ, -R13 ;  /* 0x000000ffff0d7224 */ /* 0x000fc800078e0a0d */
[----:B------:R-:W-:-:S05]  /*0410*/  IMAD R13, R8, R13, UR5 ;  /* 0x00000005080d7e24 */ /* 0x000fca000f8e020d */
[----:B------:R-:W-:-:S13]  /*0420*/  ISETP.GE.U32.AND P0, PT, R13, R8, PT ;  /* 0x000000080d00720c */ /* 0x000fda0003f06070 */
[----:B------:R-:W-:-:S05]  /*0430*/  @P0 IMAD.IADD R13, R13, 0x1, -R8 ;  /* 0x000000010d0d0824 */ /* 0x000fca00078e0a08 */
[----:B------:R-:W-:-:S13]  /*0440*/  ISETP.GE.U32.AND P0, PT, R13, R8, PT ;  /* 0x000000080d00720c */ /* 0x000fda0003f06070 */
[-C--:B------:R-:W-:Y:S02]  /*0450*/  @P0 IADD3 R13, R13, -R8.reuse, RZ ;  /* 0x800000080d0d0210 */ /* 0x080fe40007ffe0ff */
[----:B------:R-:W-:-:S05]  /*0460*/  @!P1 LOP3.LUT R13, RZ, R8, RZ, 0x33, !PT ;  /* 0x00000008ff0d9212 */ /* 0x000fca00078e33ff */
[----:B------:R-:W-:Y:S02]  /*0470*/  IMAD R17, R13, R9, R10 ;  /* 0x000000090d117224 */ /* 0x000fe400078e020a */
[----:B------:R-:W0:Y:S03]  /*0480*/  LDC.64 R10, c[0x0][0x220] ;  /* 0x00008800ff0a7b82 */ /* 0x000e260000000a00 */
[C---:B------:R-:W-:Y:S02]  /*0490*/  LOP3.LUT R8, R17.reuse, 0xffffffe0, RZ, 0xc0, !PT ;  /* 0xffffffe011087812 */ /* 0x040fe400078ec0ff */
[----:B------:R-:W-:-:S03]  /*04a0*/  LOP3.LUT R9, R17, 0x1f, RZ, 0xc0, !PT ;  /* 0x0000001f11097812 */ /* 0x000fc600078ec0ff */
[----:B------:R-:W1:Y:S02]  /*04b0*/  LDC.64 R12, c[0x0][0x250] ;  /* 0x00009400ff0c7b82 */ /* 0x000e640000000a00 */
[----:B------:R-:W-:-:S04]  /*04c0*/  IMAD R8, R8, UR4, R9 ;  /* 0x0000000408087c24 */ /* 0x000fc8000f8e0209 */
[----:B------:R-:W-:-:S05]  /*04d0*/  IMAD R8, R7, 0x20, R8 ;  /* 0x0000002007087824 */ /* 0x000fca00078e0208 */
[----:B------:R-:W-:-:S04]  /*04e0*/  LOP3.LUT R8, R8, 0xfffffffc, RZ, 0xc0, !PT ;  /* 0xfffffffc08087812 */ /* 0x000fc800078ec0ff */
[----:B------:R-:W-:Y:S02]  /*04f0*/  IADD3 R14, P0, R8, UR8, RZ ;  /* 0x00000008080e7c10 */ /* 0x000fe4000ff1e0ff */
[----:B------:R-:W2:Y:S03]  /*0500*/  LDC.64 R8, c[0x0][0x258] ;  /* 0x00009600ff087b82 */ /* 0x000ea60000000a00 */
[----:B------:R-:W-:Y:S02]  /*0510*/  IMAD.X R15, RZ, RZ, UR9, P0 ;  /* 0x00000009ff0f7e24 */ /* 0x000fe400080e06ff */
[----:B0-----:R-:W-:Y:S01]  /*0520*/  IMAD.WIDE R10, R17, 0x4, R10 ;  /* 0x00000004110a7825 */ /* 0x001fe200078e020a */
[----:B-1----:R-:W3:Y:S04]  /*0530*/  LDG.E.CONSTANT R12, desc[UR6][R12.64] ;  /* 0x000000060c0c7981 */ /* 0x002ee8000c1e9900 */
[----:B------:R-:W4:Y:S04]  /*0540*/  LDG.E.CONSTANT R14, desc[UR6][R14.64] ;  /* 0x000000060e0e7981 */ /* 0x000f28000c1e9900 */
[----:B------:R-:W3:Y:S04]  /*0550*/  LDG.E.CONSTANT R17, desc[UR6][R10.64] ;  /* 0x000000060a117981 */ /* 0x000ee8000c1e9900 */
[----:B------:R-:W5:Y:S04]  /*0560*/  LDG.E.CONSTANT R16, desc[UR6][R10.64+0x4] ;  /* 0x000004060a107981 */ /* 0x000f68000c1e9900 */
[----:B------:R-:W5:Y:S04]  /*0570*/  LDG.E.CONSTANT R18, desc[UR6][R10.64+0x8] ;  /* 0x000008060a127981 */ /* 0x000f68000c1e9900 */
[----:B------:R-:W5:Y:S04]  /*0580*/  LDG.E.CONSTANT R20, desc[UR6][R10.64+0xc] ;  /* 0x00000c060a147981 */ /* 0x000f68000c1e9900 */
[----:B--2---:R-:W2:Y:S01]  /*0590*/  LDG.E.CONSTANT R8, desc[UR6][R8.64] ;  /* 0x0000000608087981 */ /* 0x004ea2000c1e9900 */
[----:B----4-:R-:W3:Y:S08]  /*05a0*/  I2F.S8 R7, R14 ;  /* 0x0000000e00077306 */ /* 0x010ef00000001400 */
[----:B------:R-:W5:Y:S08]  /*05b0*/  I2F.S8 R19, R14.B1 ;  /* 0x1000000e00137306 */ /* 0x000f700000001400 */
[----:B------:R-:W0:Y:S08]  /*05c0*/  I2F.S8 R21, R14.B2 ;  /* 0x2000000e00157306 */ /* 0x000e300000001400 */
[----:B------:R-:W1:Y:S01]  /*05d0*/  I2F.S8 R15, R14.B3 ;  /* 0x3000000e000f7306 */ /* 0x000e620000001400 */
[C---:B---3--:R-:W-:Y:S01]  /*05e0*/  FFMA.FTZ R7, R12.reuse, R7, R17 ;  /* 0x000000070c077223 */ /* 0x048fe20000010011 */
[C---:B-----5:R-:W-:Y:S01]  /*05f0*/  FFMA.FTZ R19, R12.reuse, R19, R16 ;  /* 0x000000130c137223 */ /* 0x060fe20000010010 */
[----:B0-----:R-:W-:-:S02]  /*0600*/  FFMA.FTZ R21, R12, R21, R18 ;  /* 0x000000150c157223 */ /* 0x001fc40000010012 */
[C---:B--2---:R-:W-:Y:S01]  /*0610*/  FMUL.FTZ R7, R8.reuse, R7 ;  /* 0x0000000708077220 */ /* 0x044fe20000410000 */
[C---:B------:R-:W-:Y:S01]  /*0620*/  FMUL.FTZ R19, R8.reuse, R19 ;  /* 0x0000001308137220 */ /* 0x040fe20000410000 */
[----:B------:R-:W-:Y:S01]  /*0630*/  FMUL.FTZ R21, R8, R21 ;  /* 0x0000001508157220 */ /* 0x000fe20000410000 */
[----:B-1----:R-:W-:-:S04]  /*0640*/  FFMA.FTZ R15, R12, R15, R20 ;  /* 0x0000000f0c0f7223 */ /* 0x002fc80000010014 */
        /* <DEDUP_REMOVED lines=10> */
.L_x_27:
[----:B------:R1:W-:Y:S04]  /*06f0*/  STS.U8 [R6+0x3], RZ ;  /* 0x000003ff06007388 */ /* 0x0003e80000000000 */
[----:B------:R1:W-:Y:S04]  /*0700*/  STS.U8 [R6+0x2], RZ ;  /* 0x000002ff06007388 */ /* 0x0003e80000000000 */
[----:B------:R1:W-:Y:S04]  /*0710*/  STS.U8 [R6+0x1], RZ ;  /* 0x000001ff06007388 */ /* 0x0003e80000000000 */
[----:B------:R1:W-:Y:S02]  /*0720*/  STS.U8 [R6], RZ ;  /* 0x000000ff06007388 */ /* 0x0003e40000000000 */
.L_x_28:
[----:B------:R-:W-:Y:S05]  /*0730*/  BSYNC B0 ;  /* 0x0000000000007941 */ /* 0x000fea0003800000 */
.L_x_26:
        /* <DEDUP_REMOVED lines=11> */
[----:B-1----:R0:W1:Y:S01]  /*07f0*/  LDS.U8 R6, [R9+0x63] ;  /* 0x0000630009067984 */ /* 0x0020620000000000 */
[----:B------:R-:W-:Y:S05]  /*0800*/  @!P0 BRA `(.L_x_29) ;  /* 0x00000000002c8947 */ /* 0x000fea0003800000 */
[C---:B------:R-:W-:Y:S01]  /*0810*/  IMAD.SHL.U32 R5, R0.reuse, 0x2, RZ ;  /* 0x0000000200057824 */ /* 0x040fe200078e00ff */
[----:B------:R-:W-:-:S04]  /*0820*/  LOP3.LUT R3, R0, 0x1f, RZ, 0xc0, !PT ;  /* 0x0000001f00037812 */ /* 0x000fc800078ec0ff */
[----:B------:R-:W-:Y:S02]  /*0830*/  LOP3.LUT R10, R5, 0xc, RZ, 0xc0, !PT ;  /* 0x0000000c050a7812 */ /* 0x000fe400078ec0ff */
[----:B------:R-:W-:Y:S02]  /*0840*/  SHF.L.U32 R5, R0, 0x5, RZ ;  /* 0x0000000500057819 */ /* 0x000fe400000006ff */
[----:B------:R-:W-:Y:S02]  /*0850*/  LEA.HI R3, R3, R10, RZ, 0x1d ;  /* 0x0000000a03037211 */ /* 0x000fe400078fe8ff */
[----:B------:R-:W-:-:S03]  /*0860*/  LOP3.LUT R5, R5, 0xfffffc00, RZ, 0xc0, !PT ;  /* 0xfffffc0005057812 */ /* 0x000fc600078ec0ff */
[----:B------:R-:W-:Y:S01]  /*0870*/  IMAD.SHL.U32 R3, R3, 0x2, RZ ;  /* 0x0000000203037824 */ /* 0x000fe200078e00ff */
[----:B------:R-:W-:-:S04]  /*0880*/  LOP3.LUT R5, R5, 0x1c, R2, 0xf8, !PT ;  /* 0x0000001c05057812 */ /* 0x000fc800078ef802 */
[----:B------:R-:W-:-:S05]  /*0890*/  LOP3.LUT R0, R3, 0xfffffffe, R0, 0xe2, !PT ;  /* 0xfffffffe03007812 */ /* 0x000fca00078ee200 */
[----:B------:R-:W-:Y:S01]  /*08a0*/  IMAD R0, R0, 0x20, R5 ;  /* 0x0000002000007824 */ /* 0x000fe200078e0205 */
[----:B------:R-:W-:Y:S06]  /*08b0*/  BRA `(.L_x_30) ;  /* 0x0000000000407947 */ /* 0x000fec0003800000 */
.L_x_29:
        /* <DEDUP_REMOVED lines=11> */
[----:B------:R-:W-:-:S04]  /*0970*/  LOP3.LUT R10, R2, 0x4, RZ, 0xc0, !PT ;  /* 0x00000004020a7812 */ /* 0x000fc800078ec0ff */
[----:B------:R-:W-:Y:S02]  /*0980*/  LEA.HI R0, R0, R3, RZ, 0x1d ;  /* 0x0000000300007211 */ /* 0x000fe400078fe8ff */
[----:B------:R-:W-:-:S05]  /*0990*/  LEA.HI R9, R9, R10, RZ, 0x1f ;  /* 0x0000000a09097211 */ /* 0x000fca00078ff8ff */
[----:B------:R-:W-:-:S04]  /*09a0*/  IMAD R0, R0, 0x8, R9 ;  /* 0x0000000800007824 */ /* 0x000fc800078e0209 */
[----:B------:R-:W-:-:S07]  /*09b0*/  IMAD.SHL.U32 R0, R0, 0x4, RZ ;  /* 0x0000000400007824 */ /* 0x000fce00078e00ff */
.L_x_30:
[----:B------:R-:W5:Y:S01]  /*09c0*/  LDC R3, c[0x0][0x248] ;  /* 0x00009200ff037b82 */ /* 0x000f620000000800 */
[----:B------:R-:W-:Y:S01]  /*09d0*/  LOP3.LUT R2, R2, 0xffffffe0, RZ, 0xc0, !PT ;  /* 0xffffffe002027812 */ /* 0x000fe200078ec0ff */
[----:B------:R-:W-:Y:S01]  /*09e0*/  ULDC UR4, c[0x0][0x244] ;  /* 0x0000910000047ab9 */ /* 0x000fe20000000800 */
[----:B--23--:R-:W-:Y:S01]  /*09f0*/  PRMT R7, R8, 0x7604, R7 ;  /* 0x0000760408077816 */ /* 0x00cfe20000000007 */
[----:B------:R-:W-:Y:S02]  /*0a00*/  ULDC.64 UR8, c[0x0][0x210] ;  /* 0x0000840000087ab9 */ /* 0x000fe40000000a00 */
[----:B------:R-:W-:Y:S01]  /*0a10*/  IMAD R2, R2, UR4, RZ ;  /* 0x0000000402027c24 */ /* 0x000fe2000f8e02ff */
[----:B----4-:R-:W-:-:S04]  /*0a20*/  PRMT R7, R4, 0x7054, R7 ;  /* 0x0000705404077816 */ /* 0x010fc80000000007 */
[----:B-1----:R-:W-:Y:S01]  /*0a30*/  PRMT R7, R6, 0x654, R7 ;  /* 0x0000065406077816 */ /* 0x002fe20000000007 */
[----:B-----5:R-:W-:-:S05]  /*0a40*/  IMAD R3, R3, UR5, R2 ;  /* 0x0000000503037c24 */ /* 0x020fca000f8e0202 */
[----:B------:R-:W-:-:S04]  /*0a50*/  IADD3 R0, R3, R0, RZ ;  /* 0x0000000003007210 */ /* 0x000fc80007ffe0ff */
[----:B------:R-:W-:-:S04]  /*0a60*/  LOP3.LUT R0, R0, 0xfffffffc, RZ, 0xc0, !PT ;  /* 0xfffffffc00007812 */ /* 0x000fc800078ec0ff */
[----:B------:R-:W-:-:S05]  /*0a70*/  IADD3 R2, P0, R0, UR8, RZ ;  /* 0x0000000800027c10 */ /* 0x000fca000ff1e0ff */
[----:B------:R-:W-:-:S05]  /*0a80*/  IMAD.X R3, RZ, RZ, UR9, P0 ;  /* 0x00000009ff037e24 */ /* 0x000fca00080e06ff */
[----:B------:R-:W-:Y:S01]  /*0a90*/  STG.E desc[UR6][R2.64], R7 ;  /* 0x0000000702007986 */ /* 0x000fe2000c101906 */
[----:B------:R-:W-:Y:S05]  /*0aa0*/  EXIT ;  /* 0x000000000000794d */ /* 0x000fea0003800000 */
.L_x_31:
        /* <DEDUP_REMOVED lines=13> */
.L_x_125:


//--------------------- .text._ZN17fastertransformer36add_V_bias_transform_rebuild_paddingIfEEvPaPKiPKT_S3_iiiiiiPKfS8_S8_b --------------------------
	.section	.text._ZN17fastertransformer36add_V_bias_transform_rebuild_paddingIfEEvPaPKiPKT_S3_iiiiiiPKfS8_S8_b,"ax",@progbits
	.align	128
        .global         _ZN17fastertransformer36add_V_bias_transform_rebuild_paddingIfEEvPaPKiPKT_S3_iiiiiiPKfS8_S8_b
        .type           _ZN17fastertransformer36add_V_bias_transform_rebuild_paddingIfEEvPaPKiPKT_S3_iiiiiiPKfS8_S8_b,@function
        .size           _ZN17fastertransformer36add_V_bias_transform_rebuild_paddingIfEEvPaPKiPKT_S3_iiiiiiPKfS8_S8_b,(.L_x_126 - _ZN17fastertransformer36add_V_bias_transform_rebuild_paddingIfEEvPaPKiPKT_S3_iiiiiiPKfS8_S8_b)
        .other          _ZN17fastertransformer36add_V_bias_transform_rebuild_paddingIfEEvPaPKiPKT_S3_iiiiiiPKfS8_S8_b,@"STO_CUDA_ENTRY STV_DEFAULT"
_ZN17fastertransformer36add_V_bias_transform_rebuild_paddingIfEEvPaPKiPKT_S3_iiiiiiPKfS8_S8_b:
.text._ZN17fastertransformer36add_V_bias_transform_rebuild_paddingIfEEvPaPKiPKT_S3_iiiiiiPKfS8_S8_b:
[----:B------:R-:W-:Y:S08]  /*0000*/  LDC R1, c[0x0][0x28] ;  /* 0x00000a00ff017b82 */ /* 0x000ff00000000800 */
[----:B------:R-:W0:Y:S01]  /*0010*/  LDC.64 R2, c[0x0][0x238] ;  /* 0x00008e00ff027b82 */ /* 0x000e220000000a00 */
[----:B------:R-:W1:Y:S01]  /*0020*/  S2R R13, SR_TID.Y ;  /* 0x00000000000d7919 */ /* 0x000e620000002200 */
[----:B------:R-:W-:-:S06]  /*0030*/  ULDC.64 UR6, c[0x0][0x228] ;  /* 0x00008a0000067ab9 */ /* 0x000fcc0000000a00 */
[----:B------:R-:W2:Y:S01]  /*0040*/  S2UR UR5, SR_CTAID.Z ;  /* 0x00000000000579c3 */ /* 0x000ea20000002700 */
[----:B0-----:R-:W0:Y:S08]  /*0050*/  I2F.U32.RP R0, R3 ;  /* 0x0000000300007306 */ /* 0x001e300000209000 */
[----:B0-----:R-:W0:Y:S02]  /*0060*/  MUFU.RCP R0, R0 ;  /* 0x0000000000007308 */ /* 0x001e240000001000 */
[----:B0-----:R-:W-:-:S02]  /*0070*/  VIADD R4, R0, 0xffffffe ;  /* 0x0ffffffe00047836 */ /* 0x001fc40000000000 */
[----:B------:R-:W1:Y:S04]  /*0080*/  S2R R0, SR_CTAID.Y ;  /* 0x0000000000007919 */ /* 0x000e680000002600 */
[----:B------:R0:W3:Y:S02]  /*0090*/  F2I.FTZ.U32.TRUNC.NTZ R5, R4 ;  /* 0x0000000400057305 */ /* 0x0000e4000021f000 */
[----:B0-----:R-:W-:Y:S02]  /*00a0*/  IMAD.MOV.U32 R4, RZ, RZ, RZ ;  /* 0x000000ffff047224 */ /* 0x001fe400078e00ff */
[----:B---3--:R-:W-:-:S04]  /*00b0*/  IMAD.MOV R6, RZ, RZ, -R5 ;  /* 0x000000ffff067224 */ /* 0x008fc800078e0a05 */
[----:B------:R-:W-:-:S04]  /*00c0*/  IMAD R7, R6, R3, RZ ;  /* 0x0000000306077224 */ /* 0x000fc800078e02ff */
[----:B------:R-:W-:Y:S01]  /*00d0*/  IMAD.HI.U32 R5, R5, R7, R4 ;  /* 0x0000000705057227 */ /* 0x000fe200078e0004 */
[----:B------:R-:W-:-:S05]  /*00e0*/  LOP3.LUT R4, RZ, R3, RZ, 0x33, !PT ;  /* 0x00000003ff047212 */ /* 0x000fca00078e33ff */
[----:B--2---:R-:W-:-:S04]  /*00f0*/  IMAD.HI.U32 R5, R5, UR5, RZ ;  /* 0x0000000505057c27 */ /* 0x004fc8000f8e00ff */
[----:B------:R-:W-:Y:S02]  /*0100*/  IMAD.MOV R8, RZ, RZ, -R5 ;  /* 0x000000ffff087224 */ /* 0x000fe400078e0a05 */
[----:B-1----:R-:W-:Y:S02]  /*0110*/  IMAD R6, R0, 0x20, R13 ;  /* 0x0000002000067824 */ /* 0x002fe400078e020d */
[----:B------:R-:W-:-:S05]  /*0120*/  IMAD R8, R3, R8, UR5 ;  /* 0x0000000503087e24 */ /* 0x000fca000f8e0208 */
[----:B------:R-:W-:-:S13]  /*0130*/  ISETP.GE.U32.AND P1, PT, R8, R3, PT ;  /* 0x000000030800720c */ /* 0x000fda0003f26070 */
[-C--:B------:R-:W-:Y:S01]  /*0140*/  @P1 IADD3 R8, R8, -R3.reuse, RZ ;  /* 0x8000000308081210 */ /* 0x080fe20007ffe0ff */
[----:B------:R-:W-:Y:S01]  /*0150*/  @P1 VIADD R5, R5, 0x1 ;  /* 0x0000000105051836 */ /* 0x000fe20000000000 */
[----:B------:R-:W-:Y:S02]  /*0160*/  ISETP.NE.U32.AND P1, PT, R3, RZ, PT ;  /* 0x000000ff0300720c */ /* 0x000fe40003f25070 */
[----:B------:R-:W-:-:S13]  /*0170*/  ISETP.GE.U32.AND P0, PT, R8, R3, PT ;  /* 0x000000030800720c */ /* 0x000fda0003f06070 */
[----:B------:R-:W-:-:S05]  /*0180*/  @P0 VIADD R5, R5, 0x1 ;  /* 0x0000000105050836 */ /* 0x000fca0000000000 */
[----:B------:R-:W-:-:S05]  /*0190*/  SEL R5, R4, R5, !P1 ;  /* 0x0000000504057207 */ /* 0x000fca0004800000 */
[----:B------:R-:W-:Y:S01]  /*01a0*/  IMAD R5, R5, R2, RZ ;  /* 0x0000000205057224 */ /* 0x000fe200078e02ff */
[----:B------:R-:W-:-:S04]  /*01b0*/  SHF.R.S32.HI R2, RZ, 0x1f, R6 ;  /* 0x0000001fff027819 */ /* 0x000fc80000011406 */
[----:B------:R-:W-:-:S04]  /*01c0*/  IADD3 R7, P2, R6, R5, RZ ;  /* 0x0000000506077210 */ /* 0x000fc80007f5e0ff */
[----:B------:R-:W-:Y:S02]  /*01d0*/  LEA.HI.X.SX32 R2, R5, R2, 0x1, P2 ;  /* 0x0000000205027211 */ /* 0x000fe400010f0eff */
[----:B------:R-:W-:-:S04]  /*01e0*/  LEA R6, P2, R7, UR6, 0x2 ;  /* 0x0000000607067c11 */ /* 0x000fc8000f8410ff */
[----:B------:R-:W-:Y:S01]  /*01f0*/  LEA.HI.X R7, R7, UR7, R2, 0x2, P2 ;  /* 0x0000000707077c11 */ /* 0x000fe200090f1402 */
[----:B------:R-:W-:-:S04]  /*0200*/  ULDC.64 UR6, c[0x0][0x208] ;  /* 0x0000820000067ab9 */ /* 0x000fc80000000a00 */
[----:B------:R-:W2:Y:S01]  /*0210*/  LDG.E.CONSTANT R2, desc[UR6][R6.64] ;  /* 0x0000000606027981 */ /* 0x000ea2000c1e9900 */
[----:B------:R-:W-:Y:S01]  /*0220*/  MOV R14, 0x400 ;  /* 0x00000400000e7802 */ /* 0x000fe20000000f00 */
[----:B------:R-:W-:Y:S01]  /*0230*/  BSSY B0, `(.L_x_32) ;  /* 0x0000047000007945 */ /* 0x000fe20003800000 */
[----:B------:R-:W0:Y:S01]  /*0240*/  S2R R5, SR_CgaCtaId ;  /* 0x0000000000057919 */ /* 0x000e220000008800 */
[----:B------:R-:W1:Y:S01]  /*0250*/  S2R R15, SR_TID.X ;  /* 0x00000000000f7919 */ /* 0x000e620000002100 */
[----:B------:R-:W3:Y:S01]  /*0260*/  S2R R12, SR_CTAID.X ;  /* 0x00000000000c7919 */ /* 0x000ee20000002500 */
[----:B0-----:R-:W-:Y:S02]  /*0270*/  LEA R14, R5, R14, 0x18 ;  /* 0x0000000e050e7211 */ /* 0x001fe400078ec0ff */
[----:B-1----:R-:W-:-:S03]  /*0280*/  SHF.L.U32 R15, R15, 0x2, RZ ;  /* 0x000000020f0f7819 */ /* 0x002fc600000006ff */
[----:B------:R-:W-:-:S04]  /*0290*/  IMAD R16, R13, 0x21, R14 ;  /* 0x000000210d107824 */ /* 0x000fc800078e020e */
[----:B------:R-:W-:Y:S01]  /*02a0*/  IMAD.IADD R16, R15, 0x1, R16 ;  /* 0x000000010f107824 */ /* 0x000fe200078e0210 */
[----:B--2---:R-:W-:-:S13]  /*02b0*/  ISETP.NE.AND P2, PT, R2, -0x1, PT ;  /* 0xffffffff0200780c */ /* 0x004fda0003f45270 */
[----:B---3--:R-:W-:Y:S05]  /*02c0*/  @!P2 BRA `(.L_x_33) ;  /* 0x0000000000e4a947 */ /* 0x008fea0003800000 */
[----:B------:R-:W-:Y:S01]  /*02d0*/  IMAD.IADD R3, R8, 0x1, -R3 ;  /* 0x0000000108037824 */ /* 0x000fe200078e0a03 */
[----:B------:R-:W0:Y:S01]  /*02e0*/  LDC.64 R6, c[0x0][0x218] ;  /* 0x00008600ff067b82 */ /* 0x000e220000000a00 */
[----:B------:R-:W-:Y:S01]  /*02f0*/  IMAD R5, R12, 0x20, R15 ;  /* 0x000000200c057824 */ /* 0x000fe200078e020f */
[----:B------:R-:W-:Y:S01]  /*0300*/  ULDC UR4, c[0x0][0x240] ;  /* 0x0000900000047ab9 */ /* 0x000fe20000000800 */
[----:B------:R-:W-:Y:S02]  /*0310*/  SHF.L.U32 R18, R2, 0x5, RZ ;  /* 0x0000000502127819 */ /* 0x000fe400000006ff */
[----:B------:R-:W-:-:S03]  /*0320*/  @P1 SEL R4, R3, R8, P0 ;  /* 0x0000000803041207 */ /* 0x000fc60000000000 */
[----:B------:R-:W1:Y:S02]  /*0330*/  LDC.64 R8, c[0x0][0x248] ;  /* 0x00009200ff087b82 */ /* 0x000e640000000a00 */
[----:B------:R-:W-:Y:S01]  /*0340*/  IMAD R19, R4, UR4, R5 ;  /* 0x0000000404137c24 */ /* 0x000fe2000f8e0205 */
[----:B------:R-:W-:-:S04]  /*0350*/  ULDC UR4, c[0x0][0x230] ;  /* 0x00008c0000047ab9 */ /* 0x000fc80000000800 */
[----:B------:R-:W-:Y:S01]  /*0360*/  LOP3.LUT R18, R18, 0xffffffe0, R19, 0xe2, !PT ;  /* 0xffffffe012127812 */ /* 0x000fe200078ee213 */
[----:B------:R-:W2:Y:S01]  /*0370*/  LDC.64 R10, c[0x0][0x220] ;  /* 0x00008800ff0a7b82 */ /* 0x000ea20000000a00 */
[----:B------:R-:W-:-:S05]  /*0380*/  LOP3.LUT R17, R19, 0xffffffe0, RZ, 0xc0, !PT ;  /* 0xffffffe013117812 */ /* 0x000fca00078ec0ff */
[----:B------:R-:W-:Y:S02]  /*0390*/  IMAD R17, R17, UR4, R18 ;  /* 0x0000000411117c24 */ /* 0x000fe4000f8e0212 */
[----:B------:R-:W3:Y:S02]  /*03a0*/  LDC.64 R2, c[0x0][0x250] ;  /* 0x00009400ff027b82 */ /* 0x000ee40000000a00 */
[----:B0-----:R-:W-:-:S05]  /*03b0*/  IMAD.WIDE R6, R17, 0x4, R6 ;  /* 0x0000000411067825 */ /* 0x001fca00078e0206 */
[----:B------:R-:W4:Y:S01]  /*03c0*/  LDG.E.CONSTANT R17, desc[UR6][R6.64] ;  /* 0x0000000606117981 */ /* 0x000f22000c1e9900 */
[----:B------:R-:W0:Y:S01]  /*03d0*/  LDC.64 R4, c[0x0][0x258] ;  /* 0x00009600ff047b82 */ /* 0x000e220000000a00 */
[C---:B-1----:R-:W-:Y:S02]  /*03e0*/  IMAD.WIDE R8, R19.reuse, 0x4, R8 ;  /* 0x0000000413087825 */ /* 0x042fe400078e0208 */
[----:B------:R-:W5:Y:S04]  /*03f0*/  LDG.E.CONSTANT R18, desc[UR6][R6.64+0x4] ;  /* 0x0000040606127981 */ /* 0x000f68000c1e9900 */
[----:B------:R-:W5:Y:S04]  /*0400*/  LDG.E.CONSTANT R21, desc[UR6][R6.64+0x8] ;  /* 0x0000080606157981 */ /* 0x000f68000c1e9900 */
[----:B------:R-:W5:Y:S01]  /*0410*/  LDG.E.CONSTANT R24, desc[UR6][R6.64+0xc] ;  /* 0x00000c0606187981 */ /* 0x000f62000c1e9900 */
[----:B--2---:R-:W-:-:S03]  /*0420*/  IMAD.WIDE R10, R19, 0x4, R10 ;  /* 0x00000004130a7825 */ /* 0x004fc600078e020a */
[----:B------:R-:W2:Y:S04]  /*0430*/  LDG.E.CONSTANT R19, desc[UR6][R8.64] ;  /* 0x0000000608137981 */ /* 0x000ea8000c1e9900 */
[----:B------:R-:W2:Y:S04]  /*0440*/  LDG.E.CONSTANT R20, desc[UR6][R8.64+0x4] ;  /* 0x0000040608147981 */ /* 0x000ea8000c1e9900 */
[----:B------:R-:W2:Y:S04]  /*0450*/  LDG.E.CONSTANT R22, desc[UR6][R8.64+0x8] ;  /* 0x0000080608167981 */ /* 0x000ea8000c1e9900 */
[----:B------:R-:W2:Y:S04]  /*0460*/  LDG.E.CONSTANT R26, desc[UR6][R8.64+0xc] ;  /* 0x00000c06081a7981 */ /* 0x000ea8000c1e9900 */
[----:B---3--:R5:W3:Y:S04]  /*0470*/  LDG.E.CONSTANT R2, desc[UR6][R2.64] ;  /* 0x0000000602027981 */ /* 0x008ae8000c1e9900 */
[----:B------:R-:W3:Y:S04]  /*0480*/  LDG.E.CONSTANT R23, desc[UR6][R10.64] ;  /* 0x000000060a177981 */ /* 0x000ee8000c1e9900 */
[----:B------:R-:W3:Y:S04]  /*0490*/  LDG.E.CONSTANT R25, desc[UR6][R10.64+0x4] ;  /* 0x000004060a197981 */ /* 0x000ee8000c1e9900 */
[----:B------:R-:W3:Y:S04]  /*04a0*/  LDG.E.CONSTANT R27, desc[UR6][R10.64+0x8] ;  /* 0x000008060a1b7981 */ /* 0x000ee8000c1e9900 */
[----:B------:R-:W3:Y:S04]  /*04b0*/  LDG.E.CONSTANT R29, desc[UR6][R10.64+0xc] ;  /* 0x00000c060a1d7981 */ /* 0x000ee8000c1e9900 */
[----:B0-----:R0:W3:Y:S01]  /*04c0*/  LDG.E.CONSTANT R4, desc[UR6][R4.64] ;  /* 0x0000000604047981 */ /* 0x0010e2000c1e9900 */
[----:B----4-:R-:W-:-:S02]  /*04d0*/  I2FP.F32.S32 R28, R17 ;  /* 0x00000011001c7245 */ /* 0x010fc40000201400 */
[----:B-----5:R-:W-:Y:S02]  /*04e0*/  I2FP.F32.S32 R3, R18 ;  /* 0x0000001200037245 */ /* 0x020fe40000201400 */
[----:B------:R-:W-:Y:S02]  /*04f0*/  I2FP.F32.S32 R21, R21 ;  /* 0x0000001500157245 */ /* 0x000fe40000201400 */
[----:B0-----:R-:W-:Y:S01]  /*0500*/  I2FP.F32.S32 R5, R24 ;  /* 0x0000001800057245 */ /* 0x001fe20000201400 */
[----:B--2---:R-:W-:Y:S01]  /*0510*/  FMUL.FTZ R19, R28, R19 ;  /* 0x000000131c137220 */ /* 0x004fe20000410000 */
[----:B------:R-:W-:Y:S01]  /*0520*/  FMUL.FTZ R3, R3, R20 ;  /* 0x0000001403037220 */ /* 0x000fe20000410000 */
[----:B------:R-:W-:Y:S02]  /*0530*/  FMUL.FTZ R21, R21, R22 ;  /* 0x0000001615157220 */ /* 0x000fe40000410000 */
[----:B------:R-:W-:Y:S01]  /*0540*/  FMUL.FTZ R5, R5, R26 ;  /* 0x0000001a05057220 */ /* 0x000fe20000410000 */
[C---:B---3--:R-:W-:Y:S01]  /*0550*/  FFMA.FTZ R19, R2.reuse, R19, R23 ;  /* 0x0000001302137223 */ /* 0x048fe20000010017 */
[C---:B------:R-:W-:Y:S01]  /*0560*/  FFMA.FTZ R3, R2.reuse, R3, R25 ;  /* 0x0000000302037223 */ /* 0x040fe20000010019 */
[C---:B------:R-:W-:Y:S01]  /*0570*/  FFMA.FTZ R21, R2.reuse, R21, R27 ;  /* 0x0000001502157223 */ /* 0x040fe2000001001b */
[----:B------:R-:W-:Y:S01]  /*0580*/  FFMA.FTZ R5, R2, R5, R29 ;  /* 0x0000000502057223 */ /* 0x000fe2000001001d */
[C---:B------:R-:W-:Y:S01]  /*0590*/  FMUL.FTZ R19, R4.reuse, R19 ;  /* 0x0000001304137220 */ /* 0x040fe20000410000 */
[C---:B------:R-:W-:Y:S01]  /*05a0*/  FMUL.FTZ R3, R4.reuse, R3 ;  /* 0x0000000304037220 */ /* 0x040fe20000410000 */
[C---:B------:R-:W-:Y:S01]  /*05b0*/  FMUL.FTZ R21, R4.reuse, R21 ;  /* 0x0000001504157220 */ /* 0x040fe20000410000 */
[----:B------:R-:W-:-:S03]  /*05c0*/  FMUL.FTZ R5, R4, R5 ;  /* 0x0000000504057220 */ /* 0x000fc60000410000 */
        /* <DEDUP_REMOVED lines=9> */
.L_x_33:
[----:B------:R0:W-:Y:S04]  /*0660*/  STS.U8 [R16+0x3], RZ ;  /* 0x000003ff10007388 */ /* 0x0001e80000000000 */
[----:B------:R0:W-:Y:S04]  /*0670*/  STS.U8 [R16+0x2], RZ ;  /* 0x000002ff10007388 */ /* 0x0001e80000000000 */
[----:B------:R0:W-:Y:S04]  /*0680*/  STS.U8 [R16+0x1], RZ ;  /* 0x000001ff10007388 */ /* 0x0001e80000000000 */
[----:B------:R0:W-:Y:S02]  /*0690*/  STS.U8 [R16], RZ ;  /* 0x000000ff10007388 */ /* 0x0001e40000000000 */
.L_x_34:
[----:B------:R-:W-:Y:S05]  /*06a0*/  BSYNC B0 ;  /* 0x0000000000007941 */ /* 0x000fea0003800000 */
.L_x_32:
[----:B------:R-:W-:Y:S01]  /*06b0*/  BAR.SYNC.DEFER_BLOCKING 0x0 ;  /* 0x0000000000007b1d */ /* 0x000fe20000010000 */
[----:B------:R-:W-:Y:S02]  /*06c0*/  IMAD R14, R15, 0x21, R14 ;  /* 0x000000210f0e7824 */ /* 0x000fe400078e020e */
[--C-:B------:R-:W-:Y:S02]  /*06d0*/  IMAD R12, R12, 0x20, R13.reuse ;  /* 0x000000200c0c7824 */ /* 0x100fe400078e020d */
[----:B------:R-:W-:Y:S01]  /*06e0*/  IMAD.IADD R14, R14, 0x1, R13 ;  /* 0x000000010e0e7824 */ /* 0x000fe200078e020d */
[----:B------:R-:W-:Y:S01]  /*06f0*/  ULDC.U8 UR4, c[0x0][0x260] ;  /* 0x0000980000047ab9 */ /* 0x000fe20000000000 */
[----:B------:R-:W-:Y:S01]  /*0700*/  IMAD R0, R0, 0x20, R15 ;  /* 0x0000002000007824 */ /* 0x000fe200078e020f */
[----:B------:R-:W-:-:S06]  /*0710*/  UPRMT UR4, UR4, 0x8880, URZ ;  /* 0x0000888004047896 */ /* 0x000fcc000800003f */
[----:B------:R-:W-:Y:S01]  /*0720*/  ISETP.NE.AND P0, PT, RZ, UR4, PT ;  /* 0x00000004ff007c0c */ /* 0x000fe2000bf05270 */
[----:B------:R1:W2:Y:S04]  /*0730*/  LDS.U8 R4, [R14] ;  /* 0x000000000e047984 */ /* 0x0002a80000000000 */
[----:B----4-:R1:W3:Y:S04]  /*0740*/  LDS.U8 R5, [R14+0x21] ;  /* 0x000021000e057984 */ /* 0x0102e80000000000 */
[----:B------:R1:W4:Y:S04]  /*0750*/  LDS.U8 R2, [R14+0x42] ;  /* 0x000042000e027984 */ /* 0x0003280000000000 */
[----:B------:R1:W0:Y:S01]  /*0760*/  LDS.U8 R3, [R14+0x63] ;  /* 0x000063000e037984 */ /* 0x0002220000000000 */
        /* <DEDUP_REMOVED lines=9> */
[----:B------:R-:W-:-:S05]  /*0800*/  LOP3.LUT R12, R9, 0xfffffffe, R12, 0xe2, !PT ;  /* 0xfffffffe090c7812 */ /* 0x000fca00078ee20c */
[----:B------:R-:W-:Y:S01]  /*0810*/  IMAD R7, R12, 0x20, R7 ;  /* 0x000000200c077824 */ /* 0x000fe200078e0207 */
[----:B------:R-:W-:Y:S06]  /*0820*/  BRA `(.L_x_36) ;  /* 0x0000000000407947 */ /* 0x000fec0003800000 */
.L_x_35:
[----:B------:R-:W-:Y:S02]  /*0830*/  SHF.R.S32.HI R9, RZ, 0x1f, R12 ;  /* 0x0000001fff097819 */ /* 0x000fe4000001140c */
[----:B------:R-:W-:Y:S02]  /*0840*/  SHF.R.S32.HI R7, RZ, 0x1f, R0 ;  /* 0x0000001fff077819 */ /* 0x000fe40000011400 */
[----:B------:R-:W-:Y:S02]  /*0850*/  LEA.HI R9, R9, R12, RZ, 0x3 ;  /* 0x0000000c09097211 */ /* 0x000fe400078f18ff */
[----:B------:R-:W-:Y:S02]  /*0860*/  LEA.HI R8, R7, R0, RZ, 0x5 ;  /* 0x0000000007087211 */ /* 0x000fe400078f28ff */
[----:B------:R-:W-:Y:S02]  /*0870*/  SHF.L.U32 R6, R12, 0x2, RZ ;  /* 0x000000020c067819 */ /* 0x000fe400000006ff */
[----:B------:R-:W-:-:S02]  /*0880*/  LOP3.LUT R11, R9, 0x7ffffff8, RZ, 0xc0, !PT ;  /* 0x7ffffff8090b7812 */ /* 0x000fc400078ec0ff */
[----:B------:R-:W-:Y:S02]  /*0890*/  LOP3.LUT R9, R8, 0x3fffffe0, RZ, 0xc0, !PT ;  /* 0x3fffffe008097812 */ /* 0x000fe400078ec0ff */
[----:B------:R-:W-:Y:S01]  /*08a0*/  LOP3.LUT R7, R6, 0x4, RZ, 0xc0, !PT ;  /* 0x0000000406077812 */ /* 0x000fe200078ec0ff */
[----:B------:R-:W-:Y:S01]  /*08b0*/  IMAD.IADD R11, R12, 0x1, -R11 ;  /* 0x000000010c0b7824 */ /* 0x000fe200078e0a0b */
[C---:B------:R-:W-:Y:S01]  /*08c0*/  LOP3.LUT R8, R0.reuse, 0x4, RZ, 0xc0, !PT ;  /* 0x0000000400087812 */ /* 0x040fe200078ec0ff */
[----:B------:R-:W-:Y:S01]  /*08d0*/  IMAD.IADD R6, R0, 0x1, -R9 ;  /* 0x0000000100067824 */ /* 0x000fe200078e0a09 */
[----:B------:R-:W-:Y:S02]  /*08e0*/  LOP3.LUT R7, R7, 0x7fffff8, R12, 0xf8, !PT ;  /* 0x07fffff807077812 */ /* 0x000fe400078ef80c */
[----:B------:R-:W-:Y:S02]  /*08f0*/  LEA.HI R11, R11, R8, RZ, 0x1f ;  /* 0x000000080b0b7211 */ /* 0x000fe400078ff8ff */
[----:B------:R-:W-:-:S05]  /*0900*/  LEA.HI R6, R6, R7, RZ, 0x1d ;  /* 0x0000000706067211 */ /* 0x000fca00078fe8ff */
[----:B------:R-:W-:-:S05]  /*0910*/  IMAD R6, R6, 0x8, R11 ;  /* 0x0000000806067824 */ /* 0x000fca00078e020b */
[----:B------:R-:W-:-:S07]  /*0920*/  SHF.L.U32 R7, R6, 0x2, RZ ;  /* 0x0000000206077819 */ /* 0x000fce00000006ff */
.L_x_36:
[----:B------:R-:W5:Y:S01]  /*0930*/  LDC.64 R10, c[0x0][0x240] ;  /* 0x00009000ff0a7b82 */ /* 0x000f620000000a00 */
[----:B------:R-:W-:Y:S01]  /*0940*/  LOP3.LUT R9, R0, 0xffffffe0, RZ, 0xc0, !PT ;  /* 0xffffffe000097812 */ /* 0x000fe200078ec0ff */
[----:B------:R-:W-:Y:S01]  /*0950*/  ULDC.64 UR8, c[0x0][0x210] ;  /* 0x0000840000087ab9 */ /* 0x000fe20000000a00 */
[----:B--23--:R-:W-:-:S04]  /*0960*/  PRMT R5, R5, 0x7604, R4 ;  /* 0x0000760405057816 */ /* 0x00cfc80000000004 */
[----:B----4-:R-:W-:-:S04]  /*0970*/  PRMT R2, R2, 0x7054, R5 ;  /* 0x0000705402027816 */ /* 0x010fc80000000005 */
[----:B0-----:R-:W-:Y:S01]  /*0980*/  PRMT R3, R3, 0x654, R2 ;  /* 0x0000065403037816 */ /* 0x001fe20000000002 */
[----:B-----5:R-:W-:-:S04]  /*0990*/  IMAD R0, R9, R10, RZ ;  /* 0x0000000a09007224 */ /* 0x020fc800078e02ff */
[----:B------:R-:W-:-:S04]  /*09a0*/  IMAD R0, R11, UR5, R0 ;  /* 0x000000050b007c24 */ /* 0x000fc8000f8e0200 */
[----:B------:R-:W-:-:S05]  /*09b0*/  IMAD.IADD R0, R0, 0x1, R7 ;  /* 0x0000000100007824 */ /* 0x000fca00078e0207 */
[----:B------:R-:W-:-:S04]  /*09c0*/  LOP3.LUT R0, R0, 0xfffffffc, RZ, 0xc0, !PT ;  /* 0xfffffffc00007812 */ /* 0x000fc800078ec0ff */
[----:B------:R-:W-:-:S05]  /*09d0*/  IADD3 R4, P0, R0, UR8, RZ ;  /* 0x0000000800047c10 */ /* 0x000fca000ff1e0ff */
[----:B------:R-:W-:-:S05]  /*09e0*/  IMAD.X R5, RZ, RZ, UR9, P0 ;  /* 0x00000009ff057e24 */ /* 0x000fca00080e06ff */
[----:B------:R-:W-:Y:S01]  /*09f0*/  STG.E desc[UR6][R4.64], R3 ;  /* 0x0000000304007986 */ /* 0x000fe2000c101906 */
[----:B------:R-:W-:Y:S05]  /*0a00*/  EXIT ;  /* 0x000000000000794d */ /* 0x000fea0003800000 */
.L_x_37:
        /* <DEDUP_REMOVED lines=15> */
.L_x_126:


//--------------------- .text._ZN17fastertransformer31add_V_bias_transform_varlen_rowI6__halfEEvPaPKaPKT_iiiiiiPKfS9_bi --------------------------
	.section	.text._ZN17fastertransformer31add_V_bias_transform_varlen_rowI6__halfEEvPaPKaPKT_iiiiiiPKfS9_bi,"ax",@progbits
	.align	128
        .global         _ZN17fastertransformer31add_V_bias_transform_varlen_rowI6__halfEEvPaPKaPKT_iiiiiiPKfS9_bi
        .type           _ZN17fastertransformer31add_V_bias_transform_varlen_rowI6__halfEEvPaPKaPKT_iiiiiiPKfS9_bi,@function
        .size           _ZN17fastertransformer31add_V_bias_transform_varlen_rowI6__halfEEvPaPKaPKT_iiiiiiPKfS9_bi,(.L_x_127 - _ZN17fastertransformer31add_V_bias_transform_varlen_rowI6__halfEEvPaPKaPKT_iiiiiiPKfS9_bi)
        .other          _ZN17fastertransformer31add_V_bias_transform_varlen_rowI6__halfEEvPaPKaPKT_iiiiiiPKfS9_bi,@"STO_CUDA_ENTRY STV_DEFAULT"
_ZN17fastertransformer31add_V_bias_transform_varlen_rowI6__halfEEvPaPKaPKT_iiiiiiPKfS9_bi:
.text._ZN17fastertransformer31add_V_bias_transform_varlen_rowI6__halfEEvPaPKaPKT_iiiiiiPKfS9_bi:
[----:B------:R-:W-:Y:S01]  /*0000*/  LDC R1, c[0x0][0x28] ;  /* 0x00000a00ff017b82 */ /* 0x000fe20000000800 */
[----:B------:R-:W0:Y:S01]  /*0010*/  S2R R3, SR_CTAID.Y ;  /* 0x0000000000037919 */ /* 0x000e220000002600 */
[----:B------:R-:W-:Y:S01]  /*0020*/  MOV R7, 0x400 ;  /* 0x0000040000077802 */ /* 0x000fe20000000f00 */
[----:B------:R-:W-:Y:S01]  /*0030*/  ULDC UR5, c[0x0][0x22c] ;  /* 0x00008b0000057ab9 */ /* 0x000fe20000000800 */
[----:B------:R-:W-:Y:S01]  /*0040*/  ULDC.64 UR6, c[0x0][0x208] ;  /* 0x0000820000067ab9 */ /* 0x000fe20000000a00 */
[----:B------:R-:W0:Y:S01]  /*0050*/  S2R R0, SR_TID.Y ;  /* 0x0000000000007919 */ /* 0x000e220000002200 */
[----:B------:R-:W-:Y:S01]  /*0060*/  BSSY B0, `(.L_x_38) ;  /* 0x0000051000007945 */ /* 0x000fe20003800000 */
[----:B------:R-:W1:Y:S01]  /*0070*/  S2R R2, SR_CgaCtaId ;  /* 0x0000000000027919 */ /* 0x000e620000008800 */
[----:B------:R-:W2:Y:S01]  /*0080*/  S2R R4, SR_TID.X ;  /* 0x0000000000047919 */ /* 0x000ea20000002100 */
[----:B------:R-:W3:Y:S01]  /*0090*/  S2R R5, SR_CTAID.X ;  /* 0x0000000000057919 */ /* 0x000ee20000002500 */
[----:B0-----:R-:W-:Y:S01]  /*00a0*/  IMAD R6, R3, 0x20, R0 ;  /* 0x0000002003067824 */ /* 0x001fe200078e0200 */
[----:B-1----:R-:W-:-:S04]  /*00b0*/  LEA R7, R2, R7, 0x18 ;  /* 0x0000000702077211 */ /* 0x002fc800078ec0ff */
[----:B------:R-:W-:Y:S01]  /*00c0*/  ISETP.GE.AND P0, PT, R6, UR5, PT ;  /* 0x0000000506007c0c */ /* 0x000fe2000bf06270 */
[----:B--2---:R-:W-:Y:S02]  /*00d0*/  IMAD.SHL.U32 R2, R4, 0x4, RZ ;  /* 0x0000000404027824 */ /* 0x004fe400078e00ff */
[----:B------:R-:W-:-:S05]  /*00e0*/  IMAD R9, R0, 0x21, R7 ;  /* 0x0000002100097824 */ /* 0x000fca00078e0207 */
[----:B------:R-:W-:-:S05]  /*00f0*/  IADD3 R4, R2, R9, RZ ;  /* 0x0000000902047210 */ /* 0x000fca0007ffe0ff */
[----:B------:R0:W-:Y:S04]  /*0100*/  @P0 STS.U8 [R4+0x3], RZ ;  /* 0x000003ff04000388 */ /* 0x0001e80000000000 */
[----:B------:R0:W-:Y:S04]  /*0110*/  @P0 STS.U8 [R4+0x2], RZ ;  /* 0x000002ff04000388 */ /* 0x0001e80000000000 */
[----:B------:R0:W-:Y:S04]  /*0120*/  @P0 STS.U8 [R4+0x1], RZ ;  /* 0x000001ff04000388 */ /* 0x0001e80000000000 */
[----:B------:R0:W-:Y:S01]  /*0130*/  @P0 STS.U8 [R4], RZ ;  /* 0x000000ff04000388 */ /* 0x0001e20000000000 */
[----:B---3--:R-:W-:Y:S05]  /*0140*/  @P0 BRA `(.L_x_39) ;  /* 0x0000000400080947 */ /* 0x008fea0003800000 */
[----:B------:R-:W1:Y:S01]  /*0150*/  LDC.64 R8, c[0x0][0x230] ;  /* 0x00008c00ff087b82 */ /* 0x000e620000000a00 */
[----:B------:R-:W2:Y:S07]  /*0160*/  S2R R15, SR_CTAID.X ;  /* 0x00000000000f7919 */ /* 0x000eae0000002500 */
[----:B------:R-:W3:Y:S01]  /*0170*/  S2UR UR4, SR_CTAID.Z ;  /* 0x00000000000479c3 */ /* 0x000ee20000002700 */
[----:B-1----:R-:W1:Y:S01]  /*0180*/  I2F.U32.RP R12, R8 ;  /* 0x00000008000c7306 */ /* 0x002e620000209000 */
[----:B------:R-:W-:-:S07]  /*0190*/  ISETP.NE.U32.AND P2, PT, R8, RZ, PT ;  /* 0x000000ff0800720c */ /* 0x000fce0003f45070 */
[----:B-1----:R-:W1:Y:S02]  /*01a0*/  MUFU.RCP R12, R12 ;  /* 0x0000000c000c7308 */ /* 0x002e640000001000 */
[----:B-1----:R-:W-:Y:S01]  /*01b0*/  VIADD R10, R12, 0xffffffe ;  /* 0x0ffffffe0c0a7836 */ /* 0x002fe20000000000 */
[----:B--2---:R-:W-:-:S05]  /*01c0*/  LEA R12, R15, R2, 0x5 ;  /* 0x000000020f0c7211 */ /* 0x004fca00078e28ff */
[----:B------:R1:W2:Y:S02]  /*01d0*/  F2I.FTZ.U32.TRUNC.NTZ R11, R10 ;  /* 0x0000000a000b7305 */ /* 0x0002a4000021f000 */
[----:B-1----:R-:W-:Y:S01]  /*01e0*/  HFMA2.MMA R10, -RZ, RZ, 0, 0 ;  /* 0x00000000ff0a7435 */ /* 0x002fe200000001ff */
[----:B--2---:R-:W-:-:S04]  /*01f0*/  IMAD.MOV R13, RZ, RZ, -R11 ;  /* 0x000000ffff0d7224 */ /* 0x004fc800078e0a0b */
[----:B------:R-:W-:-:S05]  /*0200*/  IMAD R13, R13, R8, RZ ;  /* 0x000000080d0d7224 */ /* 0x000fca00078e02ff */
[----:B------:R-:W-:-:S06]  /*0210*/  IMAD.HI.U32 R11, R11, R13, R10 ;  /* 0x0000000d0b0b7227 */ /* 0x000fcc00078e000a */
[----:B---3--:R-:W-:-:S04]  /*0220*/  IMAD.HI.U32 R13, R11, UR4, RZ ;  /* 0x000000040b0d7c27 */ /* 0x008fc8000f8e00ff */
[----:B------:R-:W-:-:S04]  /*0230*/  IMAD.MOV R11, RZ, RZ, -R13 ;  /* 0x000000ffff0b7224 */ /* 0x000fc800078e0a0d */
[----:B------:R-:W-:-:S05]  /*0240*/  IMAD R11, R8, R11, UR4 ;  /* 0x00000004080b7e24 */ /* 0x000fca000f8e020b */
[----:B------:R-:W-:-:S13]  /*0250*/  ISETP.GE.U32.AND P0, PT, R11, R8, PT ;  /* 0x000000080b00720c */ /* 0x000fda0003f06070 */
[----:B------:R-:W-:Y:S01]  /*0260*/  @P0 IMAD.IADD R11, R11, 0x1, -R8 ;  /* 0x000000010b0b0824 */ /* 0x000fe200078e0a08 */
[----:B------:R-:W-:-:S04]  /*0270*/  @P0 IADD3 R13, R13, 0x1, RZ ;  /* 0x000000010d0d0810 */ /* 0x000fc80007ffe0ff */
[-C--:B------:R-:W-:Y:S02]  /*0280*/  ISETP.GE.U32.AND P1, PT, R11, R8.reuse, PT ;  /* 0x000000080b00720c */ /* 0x080fe40003f26070 */
[----:B------:R-:W1:Y:S11]  /*0290*/  LDC.64 R10, c[0x0][0x218] ;  /* 0x00008600ff0a7b82 */ /* 0x000e760000000a00 */
[----:B------:R-:W-:Y:S01]  /*02a0*/  @P1 VIADD R13, R13, 0x1 ;  /* 0x000000010d0d1836 */ /* 0x000fe20000000000 */
[----:B------:R-:W-:-:S05]  /*02b0*/  @!P2 LOP3.LUT R13, RZ, R8, RZ, 0x33, !PT ;  /* 0x00000008ff0da212 */ /* 0x000fca00078e33ff */
[----:B------:R-:W-:Y:S02]  /*02c0*/  IMAD.MOV R17, RZ, RZ, -R13 ;  /* 0x000000ffff117224 */ /* 0x000fe400078e0a0d */
[----:B------:R-:W-:Y:S02]  /*02d0*/  IMAD R6, R13, UR5, R6 ;  /* 0x000000050d067c24 */ /* 0x000fe4000f8e0206 */
[----:B------:R-:W-:Y:S01]  /*02e0*/  IMAD R8, R8, R17, UR4 ;  /* 0x0000000408087e24 */ /* 0x000fe2000f8e0211 */
[----:B------:R-:W-:-:S03]  /*02f0*/  ULDC UR4, c[0x0][0x254] ;  /* 0x0000950000047ab9 */ /* 0x000fc60000000800 */
[----:B------:R-:W-:Y:S02]  /*0300*/  IMAD R17, R8, R9, R12 ;  /* 0x0000000908117224 */ /* 0x000fe400078e020c */
[----:B------:R-:W2:Y:S02]  /*0310*/  LDC.64 R8, c[0x0][0x220] ;  /* 0x00008800ff087b82 */ /* 0x000ea40000000a00 */
[----:B------:R-:W-:-:S05]  /*0320*/  IMAD R6, R6, UR4, R17 ;  /* 0x0000000406067c24 */ /* 0x000fca000f8e0211 */
[----:B------:R-:W-:Y:S01]  /*0330*/  SHF.R.S32.HI R15, RZ, 0x2, R6 ;  /* 0x00000002ff0f7819 */ /* 0x000fe20000011406 */
[----:B------:R-:W3:Y:S04]  /*0340*/  LDC.64 R12, c[0x0][0x240] ;  /* 0x00009000ff0c7b82 */ /* 0x000ee80000000a00 */
[----:B-1----:R-:W-:-:S04]  /*0350*/  IMAD.WIDE R14, R15, 0x4, R10 ;  /* 0x000000040f0e7825 */ /* 0x002fc800078e020a */
[----:B------:R-:W1:Y:S02]  /*0360*/  LDC.64 R10, c[0x0][0x248] ;  /* 0x00009200ff0a7b82 */ /* 0x000e640000000a00 */
[----:B------:R-:W4:Y:S01]  /*0370*/  LDG.E.CONSTANT R14, desc[UR6][R14.64] ;  /* 0x000000060e0e7981 */ /* 0x000f22000c1e9900 */
[----:B--2---:R-:W-:-:S05]  /*0380*/  IMAD.WIDE R8, R17, 0x2, R8 ;  /* 0x0000000211087825 */ /* 0x004fca00078e0208 */
[----:B------:R-:W2:Y:S04]  /*0390*/  LDG.E.U16.CONSTANT R6, desc[UR6][R8.64] ;  /* 0x0000000608067981 */ /* 0x000ea8000c1e9500 */
[----:B---3--:R-:W3:Y:S04]  /*03a0*/  LDG.E.CONSTANT R12, desc[UR6][R12.64] ;  /* 0x000000060c0c7981 */ /* 0x008ee8000c1e9900 */
[----:B------:R-:W5:Y:S04]  /*03b0*/  LDG.E.U16.CONSTANT R16, desc[UR6][R8.64+0x2] ;  /* 0x0000020608107981 */ /* 0x000f68000c1e9500 */
[----:B------:R-:W5:Y:S04]  /*03c0*/  LDG.E.U16.CONSTANT R18, desc[UR6][R8.64+0x4] ;  /* 0x0000040608127981 */ /* 0x000f68000c1e9500 */
[----:B------:R-:W5:Y:S04]  /*03d0*/  LDG.E.U16.CONSTANT R20, desc[UR6][R8.64+0x6] ;  /* 0x0000060608147981 */ /* 0x000f68000c1e9500 */
[----:B-1----:R-:W5:Y:S01]  /*03e0*/  LDG.E.CONSTANT R10, desc[UR6][R10.64] ;  /* 0x000000060a0a7981 */ /* 0x002f62000c1e9900 */
[----:B----4-:R-:W3:Y:S01]  /*03f0*/  I2F.S8 R17, R14 ;  /* 0x0000000e00117306 */ /* 0x010ee20000001400 */
[----:B--2---:R-:W-:-:S07]  /*0400*/  HADD2.F32 R15, -RZ, R6.H0_H0 ;  /* 0x20000006ff0f7230 */ /* 0x004fce0000004100 */
[----:B------:R-:W1:Y:S01]  /*0410*/  I2F.S8 R19, R14.B1 ;  /* 0x1000000e00137306 */ /* 0x000e620000001400 */
[----:B---3--:R-:W-:-:S07]  /*0420*/  FFMA.FTZ R15, R12, R17, R15 ;  /* 0x000000110c0f7223 */ /* 0x008fce000001000f */
[----:B------:R-:W2:Y:S08]  /*0430*/  I2F.S8 R21, R14.B2 ;  /* 0x2000000e00157306 */ /* 0x000eb00000001400 */
[----:B------:R-:W3:Y:S01]  /*0440*/  I2F.S8 R17, R14.B3 ;  /* 0x3000000e00117306 */ /* 0x000ee20000001400 */
[----:B-----5:R-:W-:Y:S02]  /*0450*/  HADD2.F32 R13, -RZ, R16.H0_H0 ;  /* 0x20000010ff0d7230 */ /* 0x020fe40000004100 */
[----:B------:R-:W-:-:S02]  /*0460*/  HADD2.F32 R18, -RZ, R18.H0_H0 ;  /* 0x20000012ff127230 */ /* 0x000fc40000004100 */
[----:B------:R-:W-:Y:S02]  /*0470*/  HADD2.F32 R9, -RZ, R20.H0_H0 ;  /* 0x20000014ff097230 */ /* 0x000fe40000004100 */
[C---:B-1----:R-:W-:Y:S01]  /*0480*/  FFMA.FTZ R13, R12.reuse, R19, R13 ;  /* 0x000000130c0d7223 */ /* 0x042fe2000001000d */
[----:B--2---:R-:W-:Y:S01]  /*0490*/  FFMA.FTZ R21, R12, R21, R18 ;  /* 0x000000150c157223 */ /* 0x004fe20000010012 */
[C---:B------:R-:W-:Y:S02]  /*04a0*/  FMUL.FTZ R15, R10.reuse, R15 ;  /* 0x0000000f0a0f7220 */ /* 0x040fe40000410000 */
[----:B------:R-:W-:Y:S01]  /*04b0*/  FMUL.FTZ R13, R10, R13 ;  /* 0x0000000d0a0d7220 */ /* 0x000fe20000410000 */
[----:B---3--:R-:W-:Y:S01]  /*04c0*/  FFMA.FTZ R9, R12, R17, R9 ;  /* 0x000000110c097223 */ /* 0x008fe20000010009 */
[----:B------:R-:W-:-:S03]  /*04d0*/  FMUL.FTZ R21, R10, R21 ;  /* 0x000000150a157220 */ /* 0x000fc60000410000 */
[----:B------:R-:W-:Y:S01]  /*04e0*/  FMUL.FTZ R9, R10, R9 ;  /* 0x000000090a097220 */ /* 0x000fe20000410000 */
[----:B------:R-:W1:Y:S08]  /*04f0*/  F2I.S8.NTZ R15, R15 ;  /* 0x0000000f000f7305 */ /* 0x000e700000202100 */
[----:B------:R-:W2:Y:S08]  /*0500*/  F2I.S8.NTZ R13, R13 ;  /* 0x0000000d000d7305 */ /* 0x000eb00000202100 */
[----:B------:R-:W3:Y:S08]  /*0510*/  F2I.S8.NTZ R21, R21 ;  /* 0x0000001500157305 */ /* 0x000ef00000202100 */
[----:B------:R-:W4:Y:S01]  /*0520*/  F2I.S8.NTZ R9, R9 ;  /* 0x0000000900097305 */ /* 0x000f220000202100 */
[----:B-1----:R1:W-:Y:S04]  /*0530*/  STS.U8 [R4], R15 ;  /* 0x0000000f04007388 */ /* 0x0023e80000000000 */
[----:B--2---:R1:W-:Y:S04]  /*0540*/  STS.U8 [R4+0x1], R13 ;  /* 0x0000010d04007388 */ /* 0x0043e80000000000 */
[----:B---3--:R1:W-:Y:S04]  /*0550*/  STS.U8 [R4+0x2], R21 ;  /* 0x0000021504007388 */ /* 0x0083e80000000000 */
[----:B----4-:R1:W-:Y:S02]  /*0560*/  STS.U8 [R4+0x3], R9 ;  /* 0x0000030904007388 */ /* 0x0103e40000000000 */
.L_x_39:
[----:B------:R-:W-:Y:S05]  /*0570*/  BSYNC B0 ;  /* 0x0000000000007941 */ /* 0x000fea0003800000 */
.L_x_38:
[----:B------:R-:W-:Y:S01]  /*0580*/  ULDC.U8 UR4, c[0x0][0x250] ;  /* 0x0000940000047ab9 */ /* 0x000fe20000000000 */
[----:B------:R-:W-:Y:S01]  /*0590*/  IMAD R5, R5, 0x20, R0 ;  /* 0x0000002005057824 */ /* 0x000fe200078e0200 */
[----:B------:R-:W-:Y:S01]  /*05a0*/  UPRMT UR4, UR4, 0x8880, URZ ;  /* 0x0000888004047896 */ /* 0x000fe2000800003f */
[----:B------:R-:W-:Y:S01]  /*05b0*/  LEA R3, R3, R2, 0x5 ;  /* 0x0000000203037211 */ /* 0x000fe200078e28ff */
[----:B------:R-:W-:Y:S04]  /*05c0*/  BAR.SYNC.DEFER_BLOCKING 0x0 ;  /* 0x0000000000007b1d */ /* 0x000fe80000010000 */
[----:B------:R-:W-:-:S13]  /*05d0*/  ISETP.NE.AND P0, PT, RZ, UR4, PT ;  /* 0x00000004ff007c0c */ /* 0x000fda000bf05270 */
[----:B------:R-:W-:Y:S05]  /*05e0*/  @!P0 BRA `(.L_x_40) ;  /* 0x00000000002c8947 */ /* 0x000fea0003800000 */
[C---:B------:R-:W-:Y:S01]  /*05f0*/  IMAD.SHL.U32 R6, R5.reuse, 0x2, RZ ;  /* 0x0000000205067824 */ /* 0x040fe200078e00ff */
[----:B01----:R-:W-:-:S04]  /*0600*/  LOP3.LUT R4, R5, 0x1f, RZ, 0xc0, !PT ;  /* 0x0000001f05047812 */ /* 0x003fc800078ec0ff */
[----:B------:R-:W-:Y:S02]  /*0610*/  LOP3.LUT R9, R6, 0xc, RZ, 0xc0, !PT ;  /* 0x0000000c06097812 */ /* 0x000fe400078ec0ff */
[----:B------:R-:W-:Y:S02]  /*0620*/  SHF.L.U32 R6, R5, 0x5, RZ ;  /* 0x0000000505067819 */ /* 0x000fe400000006ff */
[----:B------:R-:W-:Y:S02]  /*0630*/  LEA.HI R4, R4, R9, RZ, 0x1d ;  /* 0x0000000904047211 */ /* 0x000fe400078fe8ff */
[----:B------:R-:W-:-:S03]  /*0640*/  LOP3.LUT R6, R6, 0xfffffc00, RZ, 0xc0, !PT ;  /* 0xfffffc0006067812 */ /* 0x000fc600078ec0ff */
[----:B------:R-:W-:Y:S01]  /*0650*/  IMAD.SHL.U32 R4, R4, 0x2, RZ ;  /* 0x0000000204047824 */ /* 0x000fe200078e00ff */
[----:B------:R-:W-:-:S04]  /*0660*/  LOP3.LUT R6, R6, 0x1c, R3, 0xf8, !PT ;  /* 0x0000001c06067812 */ /* 0x000fc800078ef803 */
[----:B------:R-:W-:-:S04]  /*0670*/  LOP3.LUT R5, R4, 0xfffffffe, R5, 0xe2, !PT ;  /* 0xfffffffe04057812 */ /* 0x000fc800078ee205 */
[----:B------:R-:W-:Y:S01]  /*0680*/  LEA R5, R5, R6, 0x5 ;  /* 0x0000000605057211 */ /* 0x000fe200078e28ff */
[----:B------:R-:W-:Y:S06]  /*0690*/  BRA `(.L_x_41) ;  /* 0x0000000000407947 */ /* 0x000fec0003800000 */
.L_x_40:
[----:B------:R-:W-:Y:S01]  /*06a0*/  SHF.R.S32.HI R8, RZ, 0x1f, R5 ;  /* 0x0000001fff087819 */ /* 0x000fe20000011405 */
[----:B01----:R-:W-:Y:S01]  /*06b0*/  IMAD.SHL.U32 R4, R5, 0x4, RZ ;  /* 0x0000000405047824 */ /* 0x003fe200078e00ff */
        /* <DEDUP_REMOVED lines=11> */
[----:B------:R-:W-:-:S04]  /*0770*/  LEA.HI R9, R8, R9, RZ, 0x1f ;  /* 0x0000000908097211 */ /* 0x000fc800078ff8ff */
[----:B------:R-:W-:-:S05]  /*0780*/  LEA R4, R4, R9, 0x3 ;  /* 0x0000000904047211 */ /* 0x000fca00078e18ff */
[----:B------:R-:W-:-:S07]  /*0790*/  IMAD.SHL.U32 R5, R4, 0x4, RZ ;  /* 0x0000000404057824 */ /* 0x000fce00078e00ff */
.L_x_41:
[----:B------:R-:W-:Y:S01]  /*07a0*/  IMAD R7, R2, 0x21, R7 ;  /* 0x0000002102077824 */ /* 0x000fe200078e0207 */
[----:B------:R-:W0:Y:S01]  /*07b0*/  S2UR UR4, SR_CTAID.Z ;  /* 0x00000000000479c3 */ /* 0x000e220000002700 */
[----:B------:R-:W-:Y:S01]  /*07c0*/  LOP3.LUT R3, R3, 0xffffffe0, RZ, 0xc0, !PT ;  /* 0xffffffe003037812 */ /* 0x000fe200078ec0ff */
[----:B------:R-:W-:Y:S02]  /*07d0*/  ULDC UR5, c[0x0][0x234] ;  /* 0x00008d0000057ab9 */ /* 0x000fe40000000800 */
[----:B------:R-:W-:Y:S02]  /*07e0*/  IADD3 R7, R7, R0, RZ ;  /* 0x0000000007077210 */ /* 0x000fe40007ffe0ff */
[----:B------:R-:W-:Y:S02]  /*07f0*/  IMAD R3, R3, UR5, RZ ;  /* 0x0000000503037c24 */ /* 0x000fe4000f8e02ff */
[----:B------:R-:W0:Y:S01]  /*0800*/  LDC R0, c[0x0][0x23c] ;  /* 0x00008f00ff007b82 */ /* 0x000e220000000800 */
[----:B------:R-:W-:Y:S04]  /*0810*/  LDS.U8 R2, [R7+0x21] ;  /* 0x0000210007027984 */ /* 0x000fe80000000000 */
[----:B------:R-:W1:Y:S04]  /*0820*/  LDS.U8 R9, [R7] ;  /* 0x0000000007097984 */ /* 0x000e680000000000 */
[----:B------:R-:W2:Y:S04]  /*0830*/  LDS.U8 R6, [R7+0x42] ;  /* 0x0000420007067984 */ /* 0x000ea80000000000 */
[----:B------:R-:W3:Y:S01]  /*0840*/  LDS.U8 R4, [R7+0x63] ;  /* 0x0000630007047984 */ /* 0x000ee20000000000 */
[----:B0-----:R-:W-:Y:S01]  /*0850*/  IMAD R0, R0, UR4, R3 ;  /* 0x0000000400007c24 */ /* 0x001fe2000f8e0203 */
[----:B------:R-:W-:-:S03]  /*0860*/  ULDC.64 UR4, c[0x0][0x210] ;  /* 0x0000840000047ab9 */ /* 0x000fc60000000a00 */
[----:B------:R-:W-:-:S05]  /*0870*/  IMAD.IADD R0, R0, 0x1, R5 ;  /* 0x0000000100007824 */ /* 0x000fca00078e0205 */
[----:B------:R-:W-:Y:S02]  /*0880*/  LOP3.LUT R0, R0, 0xfffffffc, RZ, 0xc0, !PT ;  /* 0xfffffffc00007812 */ /* 0x000fe400078ec0ff */
[----:B-1----:R-:W-:Y:S02]  /*0890*/  PRMT R9, R2, 0x7604, R9 ;  /* 0x0000760402097816 */ /* 0x002fe40000000009 */
[----:B------:R-:W-:Y:S02]  /*08a0*/  IADD3 R2, P0, R0, UR4, RZ ;  /* 0x0000000400027c10 */ /* 0x000fe4000ff1e0ff */
[----:B--2---:R-:W-:Y:S02]  /*08b0*/  PRMT R9, R6, 0x7054, R9 ;  /* 0x0000705406097816 */ /* 0x004fe40000000009 */
[----:B------:R-:W-:Y:S02]  /*08c0*/  IADD3.X R3, RZ, UR5, RZ, P0, !PT ;  /* 0x00000005ff037c10 */ /* 0x000fe400087fe4ff */
[----:B---3--:R-:W-:-:S05]  /*08d0*/  PRMT R9, R4, 0x654, R9 ;  /* 0x0000065404097816 */ /* 0x008fca0000000009 */
[----:B------:R-:W-:Y:S01]  /*08e0*/  STG.E desc[UR6][R2.64], R9 ;  /* 0x0000000902007986 */ /* 0x000fe2000c101906 */
[----:B------:R-:W-:Y:S05]  /*08f0*/  EXIT ;  /* 0x000000000000794d */ /* 0x000fea0003800000 */
.L_x_42:
        /* <DEDUP_REMOVED lines=16> */
.L_x_127:


//--------------------- .text._ZN17fastertransformer31add_V_bias_transform_varlen_rowIfEEvPaPKaPKT_iiiiiiPKfS8_bi --------------------------
	.section	.text._ZN17fastertransformer31add_V_bias_transform_varlen_rowIfEEvPaPKaPKT_iiiiiiPKfS8_bi,"ax",@progbits
	.align	128
        .global         _ZN17fastertransformer31add_V_bias_transform_varlen_rowIfEEvPaPKaPKT_iiiiiiPKfS8_bi
        .type           _ZN17fastertransformer31add_V_bias_transform_varlen_rowIfEEvPaPKaPKT_iiiiiiPKfS8_bi,@function
        .size           _ZN17fastertransformer31add_V_bias_transform_varlen_rowIfEEvPaPKaPKT_iiiiiiPKfS8_bi,(.L_x_128 - _ZN17fastertransformer31add_V_bias_transform_varlen_rowIfEEvPaPKaPKT_iiiiiiPKfS8_bi)
        .other          _ZN17fastertransformer31add_V_bias_transform_varlen_rowIfEEvPaPKaPKT_iiiiiiPKfS8_bi,@"STO_CUDA_ENTRY STV_DEFAULT"
_ZN17fastertransformer31add_V_bias_transform_varlen_rowIfEEvPaPKaPKT_iiiiiiPKfS8_bi:
.text._ZN17fastertransformer31add_V_bias_transform_varlen_rowIfEEvPaPKaPKT_iiiiiiPKfS8_bi:
        /* <DEDUP_REMOVED lines=57> */
[----:B------:R-:W2:Y:S04]  /*0390*/  LDG.E.CONSTANT R19, desc[UR6][R12.64] ;  /* 0x000000060c137981 */ /* 0x000ea8000c1e9900 */
[----:B---3--:R-:W2:Y:S04]  /*03a0*/  LDG.E.CONSTANT R8, desc[UR6][R8.64] ;  /* 0x0000000608087981 */ /* 0x008ea8000c1e9900 */
[----:B------:R-:W3:Y:S04]  /*03b0*/  LDG.E.CONSTANT R6, desc[UR6][R12.64+0x4] ;  /* 0x000004060c067981 */ /* 0x000ee8000c1e9900 */
[----:B------:R-:W5:Y:S04]  /*03c0*/  LDG.E.CONSTANT R16, desc[UR6][R12.64+0x8] ;  /* 0x000008060c107981 */ /* 0x000f68000c1e9900 */
[----:B------:R-:W5:Y:S04]  /*03d0*/  LDG.E.CONSTANT R18, desc[UR6][R12.64+0xc] ;  /* 0x00000c060c127981 */ /* 0x000f68000c1e9900 */
[----:B-1----:R-:W5:Y:S01]  /*03e0*/  LDG.E.CONSTANT R10, desc[UR6][R10.64] ;  /* 0x000000060a0a7981 */ /* 0x002f62000c1e9900 */
[----:B----4-:R-:W2:Y:S08]  /*03f0*/  I2F.S8 R17, R14 ;  /* 0x0000000e00117306 */ /* 0x010eb00000001400 */
[----:B------:R-:W3:Y:S08]  /*0400*/  I2F.S8 R21, R14.B1 ;  /* 0x1000000e00157306 */ /* 0x000ef00000001400 */
[----:B------:R-:W5:Y:S08]  /*0410*/  I2F.S8 R23, R14.B2 ;  /* 0x2000000e00177306 */ /* 0x000f700000001400 */
[----:B------:R-:W1:Y:S01]  /*0420*/  I2F.S8 R15, R14.B3 ;  /* 0x3000000e000f7306 */ /* 0x000e620000001400 */
[C---:B--2---:R-:W-:Y:S01]  /*0430*/  FFMA.FTZ R17, R8.reuse, R17, R19 ;  /* 0x0000001108117223 */ /* 0x044fe20000010013 */
[C---:B---3--:R-:W-:Y:S01]  /*0440*/  FFMA.FTZ R21, R8.reuse, R21, R6 ;  /* 0x0000001508157223 */ /* 0x048fe20000010006 */
[----:B-----5:R-:W-:-:S02]  /*0450*/  FFMA.FTZ R23, R8, R23, R16 ;  /* 0x0000001708177223 */ /* 0x020fc40000010010 */
[C---:B------:R-:W-:Y:S01]  /*0460*/  FMUL.FTZ R17, R10.reuse, R17 ;  /* 0x000000110a117220 */ /* 0x040fe20000410000 */
[C---:B------:R-:W-:Y:S01]  /*0470*/  FMUL.FTZ R21, R10.reuse, R21 ;  /* 0x000000150a157220 */ /* 0x040fe20000410000 */
[----:B------:R-:W-:Y:S01]  /*0480*/  FMUL.FTZ R23, R10, R23 ;  /* 0x000000170a177220 */ /* 0x000fe20000410000 */
[----:B-1----:R-:W-:-:S04]  /*0490*/  FFMA.FTZ R15, R8, R15, R18 ;  /* 0x0000000f080f7223 */ /* 0x002fc80000010012 */
        /* <DEDUP_REMOVED lines=9> */
.L_x_44:
[----:B------:R-:W-:Y:S05]  /*0530*/  BSYNC B0 ;  /* 0x0000000000007941 */ /* 0x000fea0003800000 */
.L_x_43:
[----:B------:R-:W-:Y:S01]  /*0540*/  ULDC.U8 UR4, c[0x0][0x250] ;  /* 0x0000940000047ab9 */ /* 0x000fe20000000000 */
[----:B------:R-:W-:Y:S01]  /*0550*/  IMAD R5, R5, 0x20, R0 ;  /* 0x0000002005057824 */ /* 0x000fe200078e0200 */
[----:B------:R-:W-:Y:S01]  /*0560*/  UPRMT UR4, UR4, 0x8880, URZ ;  /* 0x0000888004047896 */ /* 0x000fe2000800003f */
[----:B------:R-:W-:Y:S01]  /*0570*/  IMAD R3, R3, 0x20, R2 ;  /* 0x0000002003037824 */ /* 0x000fe200078e0202 */
[----:B------:R-:W-:Y:S04]  /*0580*/  BAR.SYNC.DEFER_BLOCKING 0x0 ;  /* 0x0000000000007b1d */ /* 0x000fe80000010000 */
[----:B------:R-:W-:-:S13]  /*0590*/  ISETP.NE.AND P0, PT, RZ, UR4, PT ;  /* 0x00000004ff007c0c */ /* 0x000fda000bf05270 */
[----:B------:R-:W-:Y:S05]  /*05a0*/  @!P0 BRA `(.L_x_45) ;  /* 0x00000000002c8947 */ /* 0x000fea0003800000 */
[C---:B------:R-:W-:Y:S02]  /*05b0*/  SHF.L.U32 R6, R5.reuse, 0x1, RZ ;  /* 0x0000000105067819 */ /* 0x040fe400000006ff */
[C---:B01----:R-:W-:Y:S02]  /*05c0*/  LOP3.LUT R4, R5.reuse, 0x1f, RZ, 0xc0, !PT ;  /* 0x0000001f05047812 */ /* 0x043fe400078ec0ff */
        /* <DEDUP_REMOVED lines=9> */
.L_x_45:
[----:B------:R-:W-:Y:S01]  /*0660*/  SHF.R.S32.HI R8, RZ, 0x1f, R5 ;  /* 0x0000001fff087819 */ /* 0x000fe20000011405 */
[----:B01----:R-:W-:Y:S01]  /*0670*/  IMAD.SHL.U32 R4, R5, 0x4, RZ ;  /* 0x0000000405047824 */ /* 0x003fe200078e00ff */
        /* <DEDUP_REMOVED lines=14> */
.L_x_46:
        /* <DEDUP_REMOVED lines=22> */
.L_x_47:
        /* <DEDUP_REMOVED lines=12> */
.L_x_128:


//--------------------- .text._ZN17fastertransformer27add_V_bias_transform_varlenI6__halfEEvPaPKaPKT_iiiiiiPKfS9_b --------------------------
	.section	.text._ZN17fastertransformer27add_V_bias_transform_varlenI6__halfEEvPaPKaPKT_iiiiiiPKfS9_b,"ax",@progbits
	.align	128
        .global         _ZN17fastertransformer27add_V_bias_transform_varlenI6__halfEEvPaPKaPKT_iiiiiiPKfS9_b
        .type           _ZN17fastertransformer27add_V_bias_transform_varlenI6__halfEEvPaPKaPKT_iiiiiiPKfS9_b,@function
        .size           _ZN17fastertransformer27add_V_bias_transform_varlenI6__halfEEvPaPKaPKT_iiiiiiPKfS9_b,(.L_x_129 - _ZN17fastertransformer27add_V_bias_transform_varlenI6__halfEEvPaPKaPKT_iiiiiiPKfS9_b)
        .other          _ZN17fastertransformer27add_V_bias_transform_varlenI6__halfEEvPaPKaPKT_iiiiiiPKfS9_b,@"STO_CUDA_ENTRY STV_DEFAULT"
_ZN17fastertransformer27add_V_bias_transform_varlenI6__halfEEvPaPKaPKT_iiiiiiPKfS9_b:
.text._ZN17fastertransformer27add_V_bias_transform_varlenI6__halfEEvPaPKaPKT_iiiiiiPKfS9_b:
        /* <DEDUP_REMOVED lines=43> */
[----:B------:R-:W-:Y:S02]  /*02b0*/  IMAD.MOV R13, RZ, RZ, -R11 ;  /* 0x000000ffff0d7224 */ /* 0x000fe400078e0a0b */
[----:B------:R-:W-:Y:S02]  /*02c0*/  IMAD R6, R11, UR5, R6 ;  /* 0x000000050b067c24 */ /* 0x000fe4000f8e0206 */
[----:B------:R-:W-:Y:S01]  /*02d0*/  IMAD R8, R8, R13, UR4 ;  /* 0x0000000408087e24 */ /* 0x000fe2000f8e020d */
[----:B------:R-:W1:Y:S01]  /*02e0*/  LDC.64 R10, c[0x0][0x218] ;  /* 0x00008600ff0a7b82 */ /* 0x000e620000000a00 */
[----:B------:R-:W-:Y:S01]  /*02f0*/  IMAD.SHL.U32 R6, R6, 0x20, RZ ;  /* 0x0000002006067824 */ /* 0x000fe200078e00ff */
[----:B------:R-:W-:Y:S01]  /*0300*/  ULDC UR4, c[0x0][0x228] ;  /* 0x00008a0000047ab9 */ /* 0x000fe20000000800 */
[----:B------:R-:W-:Y:S01]  /*0310*/  IMAD R17, R8, R9, R12 ;  /* 0x0000000908117224 */ /* 0x000fe200078e020c */
[----:B------:R-:W-:-:S04]  /*0320*/  UIMAD UR4, UR5, UR4, URZ ;  /* 0x00000004050472a4 */ /* 0x000fc8000f8e023f */
[----:B------:R-:W-:Y:S01]  /*0330*/  LOP3.LUT R13, R6, 0xffffffe0, R17, 0xe2, !PT ;  /* 0xffffffe0060d7812 */ /* 0x000fe200078ee211 */
[----:B------:R-:W2:Y:S01]  /*0340*/  LDC.64 R8, c[0x0][0x220] ;  /* 0x00008800ff087b82 */ /* 0x000ea20000000a00 */
[----:B------:R-:W-:-:S05]  /*0350*/  LOP3.LUT R6, R17, 0xffffffe0, RZ, 0xc0, !PT ;  /* 0xffffffe011067812 */ /* 0x000fca00078ec0ff */
[----:B------:R-:W-:Y:S02]  /*0360*/  IMAD R6, R6, UR4, R13 ;  /* 0x0000000406067c24 */ /* 0x000fe4000f8e020d */
[----:B------:R-:W3:Y:S03]  /*0370*/  LDC.64 R12, c[0x0][0x240] ;  /* 0x00009000ff0c7b82 */ /* 0x000ee60000000a00 */
[----:B------:R-:W-:-:S05]  /*0380*/  SHF.R.S32.HI R15, RZ, 0x2, R6 ;  /* 0x00000002ff0f7819 */ /* 0x000fca0000011406 */
[----:B-1----:R-:W-:Y:S02]  /*0390*/  IMAD.WIDE R14, R15, 0x4, R10 ;  /* 0x000000040f0e7825 */ /* 0x002fe400078e020a */
[----:B------:R-:W1:Y:S04]  /*03a0*/  LDC.64 R10, c[0x0][0x248] ;  /* 0x00009200ff0a7b82 */ /* 0x000e680000000a00 */
        /* <DEDUP_REMOVED lines=32> */
.L_x_49:
[----:B------:R-:W-:Y:S05]  /*05b0*/  BSYNC B0 ;  /* 0x0000000000007941 */ /* 0x000fea0003800000 */
.L_x_48:
        /* <DEDUP_REMOVED lines=18> */
.L_x_50:
        /* <DEDUP_REMOVED lines=16> */
.L_x_51:
        /* <DEDUP_REMOVED lines=22> */
.L_x_52:
        /* <DEDUP_REMOVED lines=12> */
.L_x_129:


//--------------------- .text._ZN17fastertransformer27add_V_bias_transform_varlenIfEEvPaPKaPKT_iiiiiiPKfS8_b --------------------------
	.section	.text._ZN17fastertransformer27add_V_bias_transform_varlenIfEEvPaPKaPKT_iiiiiiPKfS8_b,"ax",@progbits
	.align	128
        .global         _ZN17fastertransformer27add_V_bias_transform_varlenIfEEvPaPKaPKT_iiiiiiPKfS8_b
        .type           _ZN17fastertransformer27add_V_bias_transform_varlenIfEEvPaPKaPKT_iiiiiiPKfS8_b,@function
        .size           _ZN17fastertransformer27add_V_bias_transform_varlenIfEEvPaPKaPKT_iiiiiiPKfS8_b,(.L_x_130 - _ZN17fastertransformer27add_V_bias_transform_varlenIfEEvPaPKaPKT_iiiiiiPKfS8_b)
        .other          _ZN17fastertransformer27add_V_bias_transform_varlenIfEEvPaPKaPKT_iiiiiiPKfS8_b,@"STO_CUDA_ENTRY STV_DEFAULT"
_ZN17fastertransformer27add_V_bias_transform_varlenIfEEvPaPKaPKT_iiiiiiPKfS8_b:
.text._ZN17fastertransformer27add_V_bias_transform_varlenIfEEvPaPKaPKT_iiiiiiPKfS8_b:
        /* <DEDUP_REMOVED lines=14> */
[----:B------:R-:W-:-:S04]  /*00e0*/  IMAD R9, R0, 0x21, R7 ;  /* 0x0000002100097824 */ /* 0x000fc800078e0207 */
[----:B------:R-:W-:-:S06]  /*00f0*/  IMAD.IADD R4, R2, 0x1, R9 ;  /* 0x0000000102047824 */ /* 0x000fcc00078e0209 */
        /* <DEDUP_REMOVED lines=11> */
[----:B-1----:R-:W-:Y:S01]  /*01b0*/  IADD3 R10, R12, 0xffffffe, RZ ;  /* 0x0ffffffe0c0a7810 */ /* 0x002fe20007ffe0ff */
[----:B--2---:R-:W-:-:S05]  /*01c0*/  IMAD R12, R15, 0x20, R2 ;  /* 0x000000200f0c7824 */ /* 0x004fca00078e0202 */
[----:B------:R1:W2:Y:S02]  /*01d0*/  F2I.FTZ.U32.TRUNC.NTZ R11, R10 ;  /* 0x0000000a000b7305 */ /* 0x0002a4000021f000 */
[----:B-1----:R-:W-:Y:S02]  /*01e0*/  IMAD.MOV.U32 R10, RZ, RZ, RZ ;  /* 0x000000ffff0a7224 */ /* 0x002fe400078e00ff */
[----:B--2---:R-:W-:-:S04]  /*01f0*/  IMAD.MOV R13, RZ, RZ, -R11 ;  /* 0x000000ffff0d7224 */ /* 0x004fc800078e0a0b */
[----:B------:R-:W-:-:S04]  /*0200*/  IMAD R13, R13, R8, RZ ;  /* 0x000000080d0d7224 */ /* 0x000fc800078e02ff */
[----:B------:R-:W-:-:S06]  /*0210*/  IMAD.HI.U32 R11, R11, R13, R10 ;  /* 0x0000000d0b0b7227 */ /* 0x000fcc00078e000a */
[----:B---3--:R-:W-:-:S05]  /*0220*/  IMAD.HI.U32 R11, R11, UR4, RZ ;  /* 0x000000040b0b7c27 */ /* 0x008fca000f8e00ff */
        /* <DEDUP_REMOVED lines=8> */
[----:B------:R-:W-:Y:S02]  /*02b0*/  IMAD.MOV R13, RZ, RZ, -R11 ;  /* 0x000000ffff0d7224 */ /* 0x000fe400078e0a0b */
[----:B------:R-:W-:Y:S02]  /*02c0*/  IMAD R6, R11, UR5, R6 ;  /* 0x000000050b067c24 */ /* 0x000fe4000f8e0206 */
[----:B------:R-:W-:Y:S01]  /*02d0*/  IMAD R8, R8, R13, UR4 ;  /* 0x0000000408087e24 */ /* 0x000fe2000f8e020d */
[----:B------:R-:W1:Y:S01]  /*02e0*/  LDC.64 R10, c[0x0][0x218] ;  /* 0x00008600ff0a7b82 */ /* 0x000e620000000a00 */
[----:B------:R-:W-:Y:S01]  /*02f0*/  ULDC UR4, c[0x0][0x228] ;  /* 0x00008a0000047ab9 */ /* 0x000fe20000000800 */
[----:B------:R-:W-:Y:S01]  /*0300*/  SHF.L.U32 R6, R6, 0x5, RZ ;  /* 0x0000000506067819 */ /* 0x000fe200000006ff */
        /* <DEDUP_REMOVED lines=38> */
.L_x_54:
[----:B------:R-:W-:Y:S05]  /*0570*/  BSYNC B0 ;  /* 0x0000000000007941 */ /* 0x000fea0003800000 */
.L_x_53:
        /* <DEDUP_REMOVED lines=18> */
.L_x_55:
        /* <DEDUP_REMOVED lines=16> */
.L_x_56:
        /* <DEDUP_REMOVED lines=22> */
.L_x_57:
        /* <DEDUP_REMOVED lines=16> */
.L_x_130:


//--------------------- .text._ZN17fastertransformer27add_V_bias_transform_varlenI6__halfEEvPaPKiPKT_iiiiiPKfS9_S9_b --------------------------
	.section	.text._ZN17fastertransformer27add_V_bias_transform_varlenI6__halfEEvPaPKiPKT_iiiiiPKfS9_S9_b,"ax",@progbits
	.align	128
        .global         _ZN17fastertransformer27add_V_bias_transform_varlenI6__halfEEvPaPKiPKT_iiiiiPKfS9_S9_b
        .type           _ZN17fastertransformer27add_V_bias_transform_varlenI6__halfEEvPaPKiPKT_iiiiiPKfS9_S9_b,@function
        .size           _ZN17fastertransformer27add_V_bias_transform_varlenI6__halfEEvPaPKiPKT_iiiiiPKfS9_S9_b,(.L_x_131 - _ZN17fastertransformer27add_V_bias_transform_varlenI6__halfEEvPaPKiPKT_iiiiiPKfS9_S9_b)
        .other          _ZN17fastertransformer27add_V_bias_transform_varlenI6__halfEEvPaPKiPKT_iiiiiPKfS9_S9_b,@"STO_CUDA_ENTRY STV_DEFAULT"
_ZN17fastertransformer27add_V_bias_transform_varlenI6__halfEEvPaPKiPKT_iiiiiPKfS9_S9_b:
.text._ZN17fastertransformer27add_V_bias_transform_varlenI6__halfEEvPaPKiPKT_iiiiiPKfS9_S9_b:
        /* <DEDUP_REMOVED lines=19> */
[----:B------:R-:W-:Y:S05]  /*0130*/  @P0 BRA `(.L_x_59) ;  /* 0x0000000400480947 */ /* 0x000fea0003800000 */
[----:B------:R-:W1:Y:S08]  /*0140*/  LDC.64 R2, c[0x0][0x230] ;  /* 0x00008c00ff027b82 */ /* 0x000e700000000a00 */
[----:B------:R-:W2:Y:S08]  /*0150*/  S2UR UR4, SR_CTAID.Z ;  /* 0x00000000000479c3 */ /* 0x000eb00000002700 */
[----:B------:R-:W3:Y:S01]  /*0160*/  LDC.64 R10, c[0x0][0x220] ;  /* 0x00008800ff0a7b82 */ /* 0x000ee20000000a00 */
[----:B-1----:R-:W1:Y:S01]  /*0170*/  I2F.U32.RP R6, R2 ;  /* 0x0000000200067306 */ /* 0x002e620000209000 */
[----:B------:R-:W-:-:S07]  /*0180*/  ISETP.NE.U32.AND P2, PT, R2, RZ, PT ;  /* 0x000000ff0200720c */ /* 0x000fce0003f45070 */
[----:B-1----:R-:W1:Y:S02]  /*0190*/  MUFU.RCP R6, R6 ;  /* 0x0000000600067308 */ /* 0x002e640000001000 */
[----:B-1----:R-:W-:-:S06]  /*01a0*/  VIADD R4, R6, 0xffffffe ;  /* 0x0ffffffe06047836 */ /* 0x002fcc0000000000 */
[----:B------:R1:W4:Y:S02]  /*01b0*/  F2I.FTZ.U32.TRUNC.NTZ R5, R4 ;  /* 0x0000000400057305 */ /* 0x000324000021f000 */
[----:B-1----:R-:W-:Y:S01]  /*01c0*/  HFMA2.MMA R4, -RZ, RZ, 0, 0 ;  /* 0x00000000ff047435 */ /* 0x002fe200000001ff */
[----:B----4-:R-:W-:-:S04]  /*01d0*/  IMAD.MOV R7, RZ, RZ, -R5 ;  /* 0x000000ffff077224 */ /* 0x010fc800078e0a05 */
[----:B------:R-:W-:-:S05]  /*01e0*/  IMAD R7, R7, R2, RZ ;  /* 0x0000000207077224 */ /* 0x000fca00078e02ff */
[----:B------:R-:W-:Y:S02]  /*01f0*/  IMAD.HI.U32 R5, R5, R7, R4 ;  /* 0x0000000705057227 */ /* 0x000fe400078e0004 */
[----:B------:R-:W1:Y:S04]  /*0200*/  S2R R4, SR_CTAID.X ;  /* 0x0000000000047919 */ /* 0x000e680000002500 */
[----:B--2---:R-:W-:-:S04]  /*0210*/  IMAD.HI.U32 R5, R5, UR4, RZ ;  /* 0x0000000405057c27 */ /* 0x004fc8000f8e00ff */
[----:B------:R-:W-:-:S04]  /*0220*/  IMAD.MOV R7, RZ, RZ, -R5 ;  /* 0x000000ffff077224 */ /* 0x000fc800078e0a05 */
[----:B------:R-:W-:-:S05]  /*0230*/  IMAD R7, R2, R7, UR4 ;  /* 0x0000000402077e24 */ /* 0x000fca000f8e0207 */
[----:B------:R-:W-:-:S13]  /*0240*/  ISETP.GE.U32.AND P0, PT, R7, R2, PT ;  /* 0x000000020700720c */ /* 0x000fda0003f06070 */
[----:B------:R-:W-:Y:S01]  /*0250*/  @P0 IMAD.IADD R7, R7, 0x1, -R2 ;  /* 0x0000000107070824 */ /* 0x000fe200078e0a02 */
[----:B------:R-:W-:Y:S01]  /*0260*/  @P0 IADD3 R5, R5, 0x1, RZ ;  /* 0x0000000105050810 */ /* 0x000fe20007ffe0ff */
[----:B-1----:R-:W-:-:S03]  /*0270*/  IMAD R4, R4, 0x20, R15 ;  /* 0x0000002004047824 */ /* 0x002fc600078e020f */
[-C--:B------:R-:W-:Y:S02]  /*0280*/  ISETP.GE.U32.AND P1, PT, R7, R2.reuse, PT ;  /* 0x000000020700720c */ /* 0x080fe40003f26070 */
[----:B------:R-:W1:Y:S11]  /*0290*/  LDC.64 R6, c[0x0][0x218] ;  /* 0x00008600ff067b82 */ /* 0x000e760000000a00 */
[----:B------:R-:W-:Y:S01]  /*02a0*/  @P1 VIADD R5, R5, 0x1 ;  /* 0x0000000105051836 */ /* 0x000fe20000000000 */
[----:B------:R-:W-:-:S04]  /*02b0*/  @!P2 LOP3.LUT R5, RZ, R2, RZ, 0x33, !PT ;  /* 0x00000002ff05a212 */ /* 0x000fc800078e33ff */
[C---:B------:R-:W-:Y:S01]  /*02c0*/  IADD3 R17, -R5.reuse, RZ, RZ ;  /* 0x000000ff05117210 */ /* 0x040fe20007ffe1ff */
[----:B------:R-:W-:Y:S02]  /*02d0*/  IMAD R5, R5, UR5, R8 ;  /* 0x0000000505057c24 */ /* 0x000fe4000f8e0208 */
[----:B------:R-:W2:Y:S02]  /*02e0*/  LDC.64 R8, c[0x0][0x240] ;  /* 0x00009000ff087b82 */ /* 0x000ea40000000a00 */
[----:B------:R-:W-:Y:S01]  /*02f0*/  IMAD R2, R2, R17, UR4 ;  /* 0x0000000402027e24 */ /* 0x000fe2000f8e0211 */
[----:B------:R-:W-:Y:S01]  /*0300*/  SHF.L.U32 R16, R5, 0x5, RZ ;  /* 0x0000000505107819 */ /* 0x000fe200000006ff */
[----:B------:R-:W-:Y:S02]  /*0310*/  ULDC UR4, c[0x0][0x228] ;  /* 0x00008a0000047ab9 */ /* 0x000fe40000000800 */
[----:B------:R-:W-:Y:S01]  /*0320*/  IMAD R17, R2, R3, R4 ;  /* 0x0000000302117224 */ /* 0x000fe200078e0204 */
[----:B------:R-:W-:Y:S01]  /*0330*/  UIMAD UR4, UR5, UR4, URZ ;  /* 0x00000004050472a4 */ /* 0x000fe2000f8e023f */
[----:B------:R-:W4:Y:S02]  /*0340*/  LDC.64 R4, c[0x0][0x248] ;  /* 0x00009200ff047b82 */ /* 0x000f240000000a00 */
[----:B---3--:R-:W-:Y:S01]  /*0350*/  IMAD.WIDE R10, R17, 0x2, R10 ;  /* 0x00000002110a7825 */ /* 0x008fe200078e020a */
[----:B------:R-:W-:-:S02]  /*0360*/  LOP3.LUT R16, R16, 0xffffffe0, R17, 0xe2, !PT ;  /* 0xffffffe010107812 */ /* 0x000fc400078ee211 */
[----:B------:R-:W-:Y:S02]  /*0370*/  LOP3.LUT R19, R17, 0xffffffe0, RZ, 0xc0, !PT ;  /* 0xffffffe011137812 */ /* 0x000fe400078ec0ff */
[----:B------:R-:W3:Y:S01]  /*0380*/  LDG.E.U16.CONSTANT R18, desc[UR6][R10.64] ;  /* 0x000000060a127981 */ /* 0x000ee2000c1e9500 */
[----:B------:R-:W5:Y:S02]  /*0390*/  LDC.64 R2, c[0x0][0x250] ;  /* 0x00009400ff027b82 */ /* 0x000f640000000a00 */
[----:B------:R-:W-:Y:S01]  /*03a0*/  IMAD R19, R19, UR4, R16 ;  /* 0x0000000413137c24 */ /* 0x000fe2000f8e0210 */
[----:B------:R-:W3:Y:S03]  /*03b0*/  LDG.E.U16.CONSTANT R20, desc[UR6][R10.64+0x2] ;  /* 0x000002060a147981 */ /* 0x000ee6000c1e9500 */
[----:B-1----:R-:W-:Y:S01]  /*03c0*/  IMAD.WIDE R6, R19, 0x4, R6 ;  /* 0x0000000413067825 */ /* 0x002fe200078e0206 */
[----:B------:R-:W3:Y:S03]  /*03d0*/  LDG.E.U16.CONSTANT R21, desc[UR6][R10.64+0x4] ;  /* 0x000004060a157981 */ /* 0x000ee6000c1e9500 */
[----:B--2---:R-:W-:Y:S01]  /*03e0*/  IMAD.WIDE R8, R17, 0x4, R8 ;  /* 0x0000000411087825 */ /* 0x004fe200078e0208 */
[----:B------:R-:W2:Y:S04]  /*03f0*/  LDG.E.CONSTANT R27, desc[UR6][R6.64] ;  /* 0x00000006061b7981 */ /* 0x000ea8000c1e9900 */
[----:B------:R-:W2:Y:S04]  /*0400*/  LDG.E.CONSTANT R16, desc[UR6][R8.64] ;  /* 0x0000000608107981 */ /* 0x000ea8000c1e9900 */
[----:B------:R-:W2:Y:S04]  /*0410*/  LDG.E.CONSTANT R17, desc[UR6][R6.64+0x4] ;  /* 0x0000040606117981 */ /* 0x000ea8000c1e9900 */
[----:B------:R-:W2:Y:S04]  /*0420*/  LDG.E.CONSTANT R23, desc[UR6][R6.64+0x8] ;  /* 0x0000080606177981 */ /* 0x000ea8000c1e9900 */
[----:B------:R-:W2:Y:S04]  /*0430*/  LDG.E.CONSTANT R24, desc[UR6][R6.64+0xc] ;  /* 0x00000c0606187981 */ /* 0x000ea8000c1e9900 */
[----:B------:R-:W2:Y:S04]  /*0440*/  LDG.E.U16.CONSTANT R25, desc[UR6][R10.64+0x6] ;  /* 0x000006060a197981 */ /* 0x000ea8000c1e9500 */
[----:B------:R-:W2:Y:S04]  /*0450*/  LDG.E.CONSTANT R19, desc[UR6][R8.64+0x4] ;  /* 0x0000040608137981 */ /* 0x000ea8000c1e9900 */
[----:B------:R-:W2:Y:S04]  /*0460*/  LDG.E.CONSTANT R22, desc[UR6][R8.64+0x8] ;  /* 0x0000080608167981 */ /* 0x000ea8000c1e9900 */
[----:B------:R-:W2:Y:S04]  /*0470*/  LDG.E.CONSTANT R26, desc[UR6][R8.64+0xc] ;  /* 0x00000c06081a7981 */ /* 0x000ea8000c1e9900 */
[----:B----4-:R3:W4:Y:S04]  /*0480*/  LDG.E.CONSTANT R4, desc[UR6][R4.64] ;  /* 0x0000000604047981 */ /* 0x010728000c1e9900 */
[----:B-----5:R1:W5:Y:S01]  /*0490*/  LDG.E.CONSTANT R2, desc[UR6][R2.64] ;  /* 0x0000000602027981 */ /* 0x020362000c1e9900 */
[----:B---3--:R-:W-:Y:S01]  /*04a0*/  HADD2.F32 R5, -RZ, R18.H0_H0 ;  /* 0x20000012ff057230 */ /* 0x008fe20000004100 */
[----:B--2---:R-:W-:-:S05]  /*04b0*/  I2FP.F32.S32 R27, R27 ;  /* 0x0000001b001b7245 */ /* 0x004fca0000201400 */
[----:B------:R-:W-:Y:S01]  /*04c0*/  FMUL.FTZ R27, R27, R16 ;  /* 0x000000101b1b7220 */ /* 0x000fe20000410000 */
[----:B------:R-:W-:Y:S02]  /*04d0*/  I2FP.F32.S32 R16, R17 ;  /* 0x0000001100107245 */ /* 0x000fe40000201400 */
[----:B------:R-:W-:Y:S02]  /*04e0*/  I2FP.F32.S32 R23, R23 ;  /* 0x0000001700177245 */ /* 0x000fe40000201400 */
[----:B------:R-:W-:Y:S01]  /*04f0*/  I2FP.F32.S32 R7, R24 ;  /* 0x0000001800077245 */ /* 0x000fe20000201400 */
[----:B-1----:R-:W-:Y:S02]  /*0500*/  HADD2.F32 R3, -RZ, R20.H0_H0 ;  /* 0x20000014ff037230 */ /* 0x002fe40000004100 */
[----:B------:R-:W-:Y:S02]  /*0510*/  HADD2.F32 R21, -RZ, R21.H0_H0 ;  /* 0x20000015ff157230 */ /* 0x000fe40000004100 */
[----:B------:R-:W-:-:S02]  /*0520*/  HADD2.F32 R25, -RZ, R25.H0_H0 ;  /* 0x20000019ff197230 */ /* 0x000fc40000004100 */
[----:B------:R-:W-:Y:S01]  /*0530*/  FMUL.FTZ R19, R16, R19 ;  /* 0x0000001310137220 */ /* 0x000fe20000410000 */
[----:B------:R-:W-:Y:S01]  /*0540*/  FMUL.FTZ R23, R23, R22 ;  /* 0x0000001617177220 */ /* 0x000fe20000410000 */
[----:B------:R-:W-:Y:S01]  /*0550*/  FMUL.FTZ R7, R7, R26 ;  /* 0x0000001a07077220 */ /* 0x000fe20000410000 */
[C---:B----4-:R-:W-:Y:S01]  /*0560*/  FFMA.FTZ R5, R4.reuse, R27, R5 ;  /* 0x0000001b04057223 */ /* 0x050fe20000010005 */
[C---:B------:R-:W-:Y:S01]  /*0570*/  FFMA.FTZ R3, R4.reuse, R19, R3 ;  /* 0x0000001304037223 */ /* 0x040fe20000010003 */
[C---:B------:R-:W-:Y:S01]  /*0580*/  FFMA.FTZ R21, R4.reuse, R23, R21 ;  /* 0x0000001704157223 */ /* 0x040fe20000010015 */
[----:B------:R-:W-:Y:S01]  /*0590*/  FFMA.FTZ R7, R4, R7, R25 ;  /* 0x0000000704077223 */ /* 0x000fe20000010019 */
[C---:B-----5:R-:W-:Y:S01]  /*05a0*/  FMUL.FTZ R5, R2.reuse, R5 ;  /* 0x0000000502057220 */ /* 0x060fe20000410000 */
[C---:B------:R-:W-:Y:S01]  /*05b0*/  FMUL.FTZ R3, R2.reuse, R3 ;  /* 0x0000000302037220 */ /* 0x040fe20000410000 */
[C---:B------:R-:W-:Y:S01]  /*05c0*/  FMUL.FTZ R21, R2.reuse, R21 ;  /* 0x0000001502157220 */ /* 0x040fe20000410000 */
[----:B------:R-:W-:-:S03]  /*05d0*/  FMUL.FTZ R7, R2, R7 ;  /* 0x0000000702077220 */ /* 0x000fc60000410000 */
        /* <DEDUP_REMOVED lines=8> */
.L_x_59:
[----:B------:R-:W-:Y:S05]  /*0660*/  BSYNC B0 ;  /* 0x0000000000007941 */ /* 0x000fea0003800000 */
.L_x_58:
[----:B------:R-:W2:Y:S01]  /*0670*/  S2R R2, SR_CTAID.X ;  /* 0x0000000000027919 */ /* 0x000ea20000002500 */
[----:B------:R-:W-:Y:S01]  /*0680*/  ULDC.U8 UR4, c[0x0][0x258] ;  /* 0x0000960000047ab9 */ /* 0x000fe20000000000 */
[----:B------:R-:W-:Y:S01]  /*0690*/  LEA R0, R0, R15, 0x5 ;  /* 0x0000000f00007211 */ /* 0x000fe200078e28ff */
[----:B------:R-:W-:Y:S01]  /*06a0*/  UPRMT UR4, UR4, 0x8880, URZ ;  /* 0x0000888004047896 */ /* 0x000fe2000800003f */
[----:B------:R-:W-:Y:S05]  /*06b0*/  BAR.SYNC.DEFER_BLOCKING 0x0 ;  /* 0x0000000000007b1d */ /* 0x000fea0000010000 */
[----:B------:R-:W-:Y:S01]  /*06c0*/  ISETP.NE.AND P0, PT, RZ, UR4, PT ;  /* 0x00000004ff007c0c */ /* 0x000fe2000bf05270 */
[----:B--2---:R-:W-:-:S12]  /*06d0*/  IMAD R2, R2, 0x20, R13 ;  /* 0x0000002002027824 */ /* 0x004fd800078e020d */
[----:B------:R-:W-:Y:S05]  /*06e0*/  @!P0 BRA `(.L_x_60) ;  /* 0x00000000002c8947 */ /* 0x000fea0003800000 */
[C---:B------:R-:W-:Y:S01]  /*06f0*/  IMAD.SHL.U32 R4, R2.reuse, 0x2, RZ ;  /* 0x0000000202047824 */ /* 0x040fe200078e00ff */
[----:B-1----:R-:W-:-:S04]  /*0700*/  LOP3.LUT R3, R2, 0x1f, RZ, 0xc0, !PT ;  /* 0x0000001f02037812 */ /* 0x002fc800078ec0ff */
        /* <DEDUP_REMOVED lines=9> */
.L_x_60:
[----:B-1----:R-:W-:Y:S01]  /*07a0*/  SHF.R.S32.HI R7, RZ, 0x1f, R2 ;  /* 0x0000001fff077819 */ /* 0x002fe20000011402 */
        /* <DEDUP_REMOVED lines=15> */
.L_x_61:
[----:B------:R-:W-:Y:S01]  /*08a0*/  IMAD R12, R15, 0x21, R12 ;  /* 0x000000210f0c7824 */ /* 0x000fe200078e020c */
[----:B------:R-:W1:Y:S01]  /*08b0*/  S2UR UR4, SR_CTAID.Z ;  /* 0x00000000000479c3 */ /* 0x000e620000002700 */
[----:B------:R-:W-:Y:S01]  /*08c0*/  LOP3.LUT R0, R0, 0xffffffe0, RZ, 0xc0, !PT ;  /* 0xffffffe000007812 */ /* 0x000fe200078ec0ff */
[----:B------:R-:W-:Y:S02]  /*08d0*/  ULDC UR5, c[0x0][0x234] ;  /* 0x00008d0000057ab9 */ /* 0x000fe40000000800 */
[----:B------:R-:W-:Y:S02]  /*08e0*/  IADD3 R12, R12, R13, RZ ;  /* 0x0000000d0c0c7210 */ /* 0x000fe40007ffe0ff */
[----:B------:R-:W-:Y:S02]  /*08f0*/  IMAD R0, R0, UR5, RZ ;  /* 0x0000000500007c24 */ /* 0x000fe4000f8e02ff */
[----:B------:R-:W1:Y:S01]  /*0900*/  LDC R3, c[0x0][0x238] ;  /* 0x00008e00ff037b82 */ /* 0x000e620000000800 */
[----:B------:R-:W-:Y:S04]  /*0910*/  LDS.U8 R6, [R12+0x21] ;  /* 0x000021000c067984 */ /* 0x000fe80000000000 */
[----:B------:R-:W2:Y:S04]  /*0920*/  LDS.U8 R7, [R12] ;  /* 0x000000000c077984 */ /* 0x000ea80000000000 */
[----:B------:R-:W3:Y:S04]  /*0930*/  LDS.U8 R5, [R12+0x42] ;  /* 0x000042000c057984 */ /* 0x000ee80000000000 */
[----:B------:R-:W4:Y:S01]  /*0940*/  LDS.U8 R4, [R12+0x63] ;  /* 0x000063000c047984 */ /* 0x000f220000000000 */
[----:B-1----:R-:W-:Y:S01]  /*0950*/  IMAD R3, R3, UR4, R0 ;  /* 0x0000000403037c24 */ /* 0x002fe2000f8e0200 */
[----:B------:R-:W-:-:S03]  /*0960*/  ULDC.64 UR4, c[0x0][0x210] ;  /* 0x0000840000047ab9 */ /* 0x000fc60000000a00 */
[----:B------:R-:W-:-:S05]  /*0970*/  IMAD.IADD R2, R3, 0x1, R2 ;  /* 0x0000000103027824 */ /* 0x000fca00078e0202 */
[----:B------:R-:W-:-:S04]  /*0980*/  LOP3.LUT R2, R2, 0xfffffffc, RZ, 0xc0, !PT ;  /* 0xfffffffc02027812 */ /* 0x000fc800078ec0ff */
[----:B------:R-:W-:-:S04]  /*0990*/  IADD3 R2, P0, R2, UR4, RZ ;  /* 0x0000000402027c10 */ /* 0x000fc8000ff1e0ff */
[----:B------:R-:W-:Y:S02]  /*09a0*/  IADD3.X R3, RZ, UR5, RZ, P0, !PT ;  /* 0x00000005ff037c10 */ /* 0x000fe400087fe4ff */
[----:B--2---:R-:W-:-:S04]  /*09b0*/  PRMT R6, R6, 0x7604, R7 ;  /* 0x0000760406067816 */ /* 0x004fc80000000007 */
[----:B---3--:R-:W-:-:S04]  /*09c0*/  PRMT R5, R5, 0x7054, R6 ;  /* 0x0000705405057816 */ /* 0x008fc80000000006 */
[----:B----4-:R-:W-:-:S05]  /*09d0*/  PRMT R5, R4, 0x654, R5 ;  /* 0x0000065404057816 */ /* 0x010fca0000000005 */
[----:B------:R-:W-:Y:S01]  /*09e0*/  STG.E desc[UR6][R2.64], R5 ;  /* 0x0000000502007986 */ /* 0x000fe2000c101906 */
[----:B------:R-:W-:Y:S05]  /*09f0*/  EXIT ;  /* 0x000000000000794d */ /* 0x000fea0003800000 */
.L_x_62:
        /* <DEDUP_REMOVED lines=16> */
.L_x_131:


//--------------------- .text._ZN17fastertransformer27add_V_bias_transform_varlenIfEEvPaPKiPKT_iiiiiPKfS8_S8_b --------------------------
	.section	.text._ZN17fastertransformer27add_V_bias_transform_varlenIfEEvPaPKiPKT_iiiiiPKfS8_S8_b,"ax",@progbits
	.align	128
        .global         _ZN17fastertransformer27add_V_bias_transform_varlenIfEEvPaPKiPKT_iiiiiPKfS8_S8_b
        .type           _ZN17fastertransformer27add_V_bias_transform_varlenIfEEvPaPKiPKT_iiiiiPKfS8_S8_b,@function
        .size           _ZN17fastertransformer27add_V_bias_transform_varlenIfEEvPaPKiPKT_iiiiiPKfS8_S8_b,(.L_x_132 - _ZN17fastertransformer27add_V_bias_transform_varlenIfEEvPaPKiPKT_iiiiiPKfS8_S8_b)
        .other          _ZN17fastertransformer27add_V_bias_transform_varlenIfEEvPaPKiPKT_iiiiiPKfS8_S8_b,@"STO_CUDA_ENTRY STV_DEFAULT"
_ZN17fastertransformer27add_V_bias_transform_varlenIfEEvPaPKiPKT_iiiiiPKfS8_S8_b:
.text._ZN17fastertransformer27add_V_bias_transform_varlenIfEEvPaPKiPKT_iiiiiPKfS8_S8_b:
        /* <DEDUP_REMOVED lines=20> */
[----:B------:R-:W1:Y:S01]  /*0140*/  LDC.64 R2, c[0x0][0x230] ;  /* 0x00008c00ff027b82 */ /* 0x000e620000000a00 */
[----:B------:R-:W2:Y:S07]  /*0150*/  S2R R8, SR_CTAID.X ;  /* 0x0000000000087919 */ /* 0x000eae0000002500 */
[----:B------:R-:W3:Y:S01]  /*0160*/  S2UR UR4, SR_CTAID.Z ;  /* 0x00000000000479c3 */ /* 0x000ee20000002700 */
        /* <DEDUP_REMOVED lines=8> */
[----:B------:R-:W-:-:S06]  /*01f0*/  IMAD.HI.U32 R7, R7, R9, R6 ;  /* 0x0000000907077227 */ /* 0x000fcc00078e0006 */
[----:B---3--:R-:W-:-:S04]  /*0200*/  IMAD.HI.U32 R11, R7, UR4, RZ ;  /* 0x00000004070b7c27 */ /* 0x008fc8000f8e00ff */
[----:B------:R-:W-:-:S04]  /*0210*/  IMAD.MOV R7, RZ, RZ, -R11 ;  /* 0x000000ffff077224 */ /* 0x000fc800078e0a0b */
[----:B------:R-:W-:Y:S02]  /*0220*/  IMAD R5, R2, R7, UR4 ;  /* 0x0000000402057e24 */ /* 0x000fe4000f8e0207 */
[----:B------:R-:W1:Y:S03]  /*0230*/  LDC.64 R6, c[0x0][0x218] ;  /* 0x00008600ff067b82 */ /* 0x000e660000000a00 */
[----:B------:R-:W-:-:S13]  /*0240*/  ISETP.GE.U32.AND P0, PT, R5, R2, PT ;  /* 0x000000020500720c */ /* 0x000fda0003f06070 */
[----:B------:R-:W-:Y:S01]  /*0250*/  @P0 IMAD.IADD R5, R5, 0x1, -R2 ;  /* 0x0000000105050824 */ /* 0x000fe200078e0a02 */
[----:B------:R-:W-:-:S04]  /*0260*/  @P0 IADD3 R11, R11, 0x1, RZ ;  /* 0x000000010b0b0810 */ /* 0x000fc80007ffe0ff */
[----:B------:R-:W-:Y:S02]  /*0270*/  ISETP.GE.U32.AND P1, PT, R5, R2, PT ;  /* 0x000000020500720c */ /* 0x000fe40003f26070 */
[----:B--2---:R-:W-:-:S11]  /*0280*/  LEA R5, R8, R15, 0x5 ;  /* 0x0000000f08057211 */ /* 0x004fd600078e28ff */
[----:B------:R-:W-:Y:S01]  /*0290*/  @P1 VIADD R11, R11, 0x1 ;  /* 0x000000010b0b1836 */ /* 0x000fe20000000000 */
[----:B------:R-:W-:-:S05]  /*02a0*/  @!P2 LOP3.LUT R11, RZ, R2, RZ, 0x33, !PT ;  /* 0x00000002ff0ba212 */ /* 0x000fca00078e33ff */
[----:B------:R-:W-:Y:S02]  /*02b0*/  IMAD.MOV R9, RZ, RZ, -R11 ;  /* 0x000000ffff097224 */ /* 0x000fe400078e0a0b */
[----:B------:R-:W-:Y:S02]  /*02c0*/  IMAD R4, R11, UR5, R4 ;  /* 0x000000050b047c24 */ /* 0x000fe4000f8e0204 */
[----:B------:R-:W-:Y:S01]  /*02d0*/  IMAD R2, R2, R9, UR4 ;  /* 0x0000000402027e24 */ /* 0x000fe2000f8e0209 */
[----:B------:R-:W2:Y:S01]  /*02e0*/  LDC.64 R10, c[0x0][0x220] ;  /* 0x00008800ff0a7b82 */ /* 0x000ea20000000a00 */
[----:B------:R-:W-:Y:S01]  /*02f0*/  IMAD.SHL.U32 R16, R4, 0x20, RZ ;  /* 0x0000002004107824 */ /* 0x000fe200078e00ff */
[----:B------:R-:W-:Y:S01]  /*0300*/  ULDC UR4, c[0x0][0x228] ;  /* 0x00008a0000047ab9 */ /* 0x000fe20000000800 */
[----:B------:R-:W-:Y:S01]  /*0310*/  IMAD R17, R2, R3, R5 ;  /* 0x0000000302117224 */ /* 0x000fe200078e0205 */
[----:B------:R-:W-:-:S04]  /*0320*/  UIMAD UR4, UR5, UR4, URZ ;  /* 0x00000004050472a4 */ /* 0x000fc8000f8e023f */
[----:B------:R-:W3:Y:S01]  /*0330*/  LDC.64 R8, c[0x0][0x240] ;  /* 0x00009000ff087b82 */ /* 0x000ee20000000a00 */
[----:B------:R-:W-:Y:S02]  /*0340*/  LOP3.LUT R16, R16, 0xffffffe0, R17, 0xe2, !PT ;  /* 0xffffffe010107812 */ /* 0x000fe400078ee211 */
[----:B------:R-:W-:-:S05]  /*0350*/  LOP3.LUT R19, R17, 0xffffffe0, RZ, 0xc0, !PT ;  /* 0xffffffe011137812 */ /* 0x000fca00078ec0ff */
[----:B------:R-:W4:Y:S01]  /*0360*/  LDC.64 R4, c[0x0][0x248] ;  /* 0x00009200ff047b82 */ /* 0x000f220000000a00 */
[----:B------:R-:W-:-:S04]  /*0370*/  IMAD R19, R19, UR4, R16 ;  /* 0x0000000413137c24 */ /* 0x000fc8000f8e0210 */
[----:B-1----:R-:W-:-:S03]  /*0380*/  IMAD.WIDE R6, R19, 0x4, R6 ;  /* 0x0000000413067825 */ /* 0x002fc600078e0206 */
[----:B------:R-:W1:Y:S01]  /*0390*/  LDC.64 R2, c[0x0][0x250] ;  /* 0x00009400ff027b82 */ /* 0x000e620000000a00 */
[C---:B--2---:R-:W-:Y:S01]  /*03a0*/  IMAD.WIDE R10, R17.reuse, 0x4, R10 ;  /* 0x00000004110a7825 */ /* 0x044fe200078e020a */
[----:B------:R-:W2:Y:S04]  /*03b0*/  LDG.E.CONSTANT R16, desc[UR6][R6.64] ;  /* 0x0000000606107981 */ /* 0x000ea8000c1e9900 */
[----:B------:R-:W5:Y:S01]  /*03c0*/  LDG.E.CONSTANT R19, desc[UR6][R6.64+0x8] ;  /* 0x0000080606137981 */ /* 0x000f62000c1e9900 */
[----:B---3--:R-:W-:-:S03]  /*03d0*/  IMAD.WIDE R8, R17, 0x4, R8 ;  /* 0x0000000411087825 */ /* 0x008fc600078e0208 */
[----:B------:R-:W3:Y:S04]  /*03e0*/  LDG.E.CONSTANT R17, desc[UR6][R6.64+0x4] ;  /* 0x0000040606117981 */ /* 0x000ee8000c1e9900 */
[----:B------:R-:W3:Y:S04]  /*03f0*/  LDG.E.CONSTANT R22, desc[UR6][R6.64+0xc] ;  /* 0x00000c0606167981 */ /* 0x000ee8000c1e9900 */
[----:B------:R-:W3:Y:S04]  /*0400*/  LDG.E.CONSTANT R18, desc[UR6][R8.64] ;  /* 0x0000000608127981 */ /* 0x000ee8000c1e9900 */
[----:B------:R-:W3:Y:S04]  /*0410*/  LDG.E.CONSTANT R20, desc[UR6][R8.64+0x4] ;  /* 0x0000040608147981 */ /* 0x000ee8000c1e9900 */
[----:B------:R-:W3:Y:S04]  /*0420*/  LDG.E.CONSTANT R21, desc[UR6][R8.64+0x8] ;  /* 0x0000080608157981 */ /* 0x000ee8000c1e9900 */
[----:B------:R-:W3:Y:S04]  /*0430*/  LDG.E.CONSTANT R24, desc[UR6][R8.64+0xc] ;  /* 0x00000c0608187981 */ /* 0x000ee8000c1e9900 */
[----:B----4-:R2:W4:Y:S04]  /*0440*/  LDG.E.CONSTANT R4, desc[UR6][R4.64] ;  /* 0x0000000604047981 */ /* 0x010528000c1e9900 */
[----:B------:R-:W4:Y:S04]  /*0450*/  LDG.E.CONSTANT R25, desc[UR6][R10.64] ;  /* 0x000000060a197981 */ /* 0x000f28000c1e9900 */
[----:B------:R-:W4:Y:S04]  /*0460*/  LDG.E.CONSTANT R23, desc[UR6][R10.64+0x4] ;  /* 0x000004060a177981 */ /* 0x000f28000c1e9900 */
[----:B------:R-:W4:Y:S04]  /*0470*/  LDG.E.CONSTANT R27, desc[UR6][R10.64+0x8] ;  /* 0x000008060a1b7981 */ /* 0x000f28000c1e9900 */
[----:B------:R-:W4:Y:S04]  /*0480*/  LDG.E.CONSTANT R29, desc[UR6][R10.64+0xc] ;  /* 0x00000c060a1d7981 */ /* 0x000f28000c1e9900 */
[----:B-1----:R1:W4:Y:S01]  /*0490*/  LDG.E.CONSTANT R2, desc[UR6][R2.64] ;  /* 0x0000000602027981 */ /* 0x002322000c1e9900 */
[----:B--2---:R-:W-:-:S02]  /*04a0*/  I2FP.F32.S32 R5, R16 ;  /* 0x0000001000057245 */ /* 0x004fc40000201400 */
[----:B-----5:R-:W-:Y:S02]  /*04b0*/  I2FP.F32.S32 R16, R19 ;  /* 0x0000001300107245 */ /* 0x020fe40000201400 */
[----:B---3--:R-:W-:Y:S02]  /*04c0*/  I2FP.F32.S32 R17, R17 ;  /* 0x0000001100117245 */ /* 0x008fe40000201400 */
[----:B-1----:R-:W-:Y:S01]  /*04d0*/  I2FP.F32.S32 R3, R22 ;  /* 0x0000001600037245 */ /* 0x002fe20000201400 */
[----:B------:R-:W-:Y:S02]  /*04e0*/  FMUL.FTZ R5, R5, R18 ;  /* 0x0000001205057220 */ /* 0x000fe40000410000 */
[----:B------:R-:W-:Y:S01]  /*04f0*/  FMUL.FTZ R17, R17, R20 ;  /* 0x0000001411117220 */ /* 0x000fe20000410000 */
[----:B------:R-:W-:Y:S01]  /*0500*/  FMUL.FTZ R16, R16, R21 ;  /* 0x0000001510107220 */ /* 0x000fe20000410000 */
[----:B------:R-:W-:Y:S01]  /*0510*/  FMUL.FTZ R3, R3, R24 ;  /* 0x0000001803037220 */ /* 0x000fe20000410000 */
[C---:B----4-:R-:W-:Y:S01]  /*0520*/  FFMA.FTZ R5, R4.reuse, R5, R25 ;  /* 0x0000000504057223 */ /* 0x050fe20000010019 */
[C---:B------:R-:W-:Y:S01]  /*0530*/  FFMA.FTZ R17, R4.reuse, R17, R23 ;  /* 0x0000001104117223 */ /* 0x040fe20000010017 */
[C---:B------:R-:W-:Y:S01]  /*0540*/  FFMA.FTZ R27, R4.reuse, R16, R27 ;  /* 0x00000010041b7223 */ /* 0x040fe2000001001b */
[----:B------:R-:W-:Y:S01]  /*0550*/  FFMA.FTZ R3, R4, R3, R29 ;  /* 0x0000000304037223 */ /* 0x000fe2000001001d */
[C---:B------:R-:W-:Y:S01]  /*0560*/  FMUL.FTZ R5, R2.reuse, R5 ;  /* 0x0000000502057220 */ /* 0x040fe20000410000 */
        /* <DEDUP_REMOVED lines=11> */
.L_x_64:
[----:B------:R-:W-:Y:S05]  /*0620*/  BSYNC B0 ;  /* 0x0000000000007941 */ /* 0x000fea0003800000 */
.L_x_63:
        /* <DEDUP_REMOVED lines=10> */
[----:B------:R-:W-:Y:S01]  /*06d0*/  LOP3.LUT R6, R4, 0xc, RZ, 0xc0, !PT ;  /* 0x0000000c04067812 */ /* 0x000fe200078ec0ff */
        /* <DEDUP_REMOVED lines=8> */
.L_x_65:
[----:B------:R-:W-:Y:S01]  /*0760*/  SHF.R.S32.HI R7, RZ, 0x1f, R2 ;  /* 0x0000001fff077819 */ /* 0x000fe20000011402 */
[----:B-1----:R-:W-:Y:S01]  /*0770*/  IMAD.SHL.U32 R3, R2, 0x4, RZ ;  /* 0x0000000402037824 */ /* 0x002fe200078e00ff */
        /* <DEDUP_REMOVED lines=14> */
.L_x_66:
        /* <DEDUP_REMOVED lines=22> */
.L_x_67:
        /* <DEDUP_REMOVED lines=12> */
.L_x_132:


//--------------------- .text._ZN17fastertransformer20add_V_bias_transformIfEEvPaPKiPKT_iiiiiPKfS8_S8_b --------------------------
	.section	.text._ZN17fastertransformer20add_V_bias_transformIfEEvPaPKiPKT_iiiiiPKfS8_S8_b,"ax",@progbits
	.align	128
        .global         _ZN17fastertransformer20add_V_bias_transformIfEEvPaPKiPKT_iiiiiPKfS8_S8_b
        .type           _ZN17fastertransformer20add_V_bias_transformIfEEvPaPKiPKT_iiiiiPKfS8_S8_b,@function
        .size           _ZN17fastertransformer20add_V_bias_transformIfEEvPaPKiPKT_iiiiiPKfS8_S8_b,(.L_x_133 - _ZN17fastertransformer20add_V_bias_transformIfEEvPaPKiPKT_iiiiiPKfS8_S8_b)
        .other          _ZN17fastertransformer20add_V_bias_transformIfEEvPaPKiPKT_iiiiiPKfS8_S8_b,@"STO_CUDA_ENTRY STV_DEFAULT"
_ZN17fastertransformer20add_V_bias_transformIfEEvPaPKiPKT_iiiiiPKfS8_S8_b:
.text._ZN17fastertransformer20add_V_bias_transformIfEEvPaPKiPKT_iiiiiPKfS8_S8_b:
[----:B------:R-:W-:Y:S08]  /*0000*/  LDC R1, c[0x0][0x28] ;  /* 0x00000a00ff017b82 */ /* 0x000ff00000000800 */
[----:B------:R-:W0:Y:S01]  /*0010*/  LDC.64 R2, c[0x0][0x230] ;  /* 0x00008c00ff027b82 */ /* 0x000e220000000a00 */
[----:B------:R-:W1:Y:S01]  /*0020*/  S2R R14, SR_TID.X ;  /* 0x00000000000e7919 */ /* 0x000e620000002100 */
[----:B------:R-:W-:Y:S01]  /*0030*/  ULDC.64 UR4, c[0x0][0x228] ;  /* 0x00008a0000047ab9 */ /* 0x000fe20000000a00 */
[----:B------:R-:W-:Y:S01]  /*0040*/  ULDC.64 UR6, c[0x0][0x208] ;  /* 0x0000820000067ab9 */ /* 0x000fe20000000a00 */
[----:B------:R-:W-:Y:S01]  /*0050*/  UIMAD UR4, UR5, UR4, URZ ;  /* 0x00000004050472a4 */ /* 0x000fe2000f8e023f */
[----:B------:R-:W2:Y:S03]  /*0060*/  S2R R15, SR_CTAID.Y ;  /* 0x00000000000f7919 */ /* 0x000ea60000002600 */
[----:B------:R-:W3:Y:S01]  /*0070*/  S2UR UR8, SR_CTAID.Z ;  /* 0x00000000000879c3 */ /* 0x000ee20000002700 */
[----:B------:R-:W4:Y:S07]  /*0080*/  S2R R17, SR_CTAID.X ;  /* 0x0000000000117919 */ /* 0x000f2e0000002500 */
[----:B------:R-:W5:Y:S01]  /*0090*/  LDC.64 R8, c[0x0][0x218] ;  /* 0x00008600ff087b82 */ /* 0x000f620000000a00 */
[----:B0-----:R-:W0:Y:S01]  /*00a0*/  I2F.U32.RP R0, R2 ;  /* 0x0000000200007306 */ /* 0x001e220000209000 */
[----:B------:R-:W-:-:S06]  /*00b0*/  ISETP.NE.U32.AND P2, PT, R2, RZ, PT ;  /* 0x000000ff0200720c */ /* 0x000fcc0003f45070 */
[----:B------:R-:W5:Y:S01]  /*00c0*/  LDC.64 R10, c[0x0][0x240] ;  /* 0x00009000ff0a7b82 */ /* 0x000f620000000a00 */
[----:B-1----:R-:W-:-:S07]  /*00d0*/  SHF.L.U32 R14, R14, 0x2, RZ ;  /* 0x000000020e0e7819 */ /* 0x002fce00000006ff */
[----:B------:R-:W1:Y:S01]  /*00e0*/  LDC.64 R12, c[0x0][0x220] ;  /* 0x00008800ff0c7b82 */ /* 0x000e620000000a00 */
[----:B0-----:R-:W0:Y:S01]  /*00f0*/  MUFU.RCP R0, R0 ;  /* 0x0000000000007308 */ /* 0x001e220000001000 */
[----:B----4-:R-:W-:Y:S02]  /*0100*/  IMAD R6, R17, 0x20, R14 ;  /* 0x0000002011067824 */ /* 0x010fe400078e020e */
[----:B0-----:R-:W-:Y:S02]  /*0110*/  VIADD R4, R0, 0xffffffe ;  /* 0x0ffffffe00047836 */ /* 0x001fe40000000000 */
[----:B------:R-:W2:Y:S03]  /*0120*/  S2R R0, SR_TID.Y ;  /* 0x0000000000007919 */ /* 0x000ea60000002200 */
[----:B------:R0:W4:Y:S02]  /*0130*/  F2I.FTZ.U32.TRUNC.NTZ R5, R4 ;  /* 0x0000000400057305 */ /* 0x000124000021f000 */
[----:B0-----:R-:W-:Y:S01]  /*0140*/  HFMA2.MMA R4, -RZ, RZ, 0, 0 ;  /* 0x00000000ff047435 */ /* 0x001fe200000001ff */
[----:B----4-:R-:W-:-:S04]  /*0150*/  IMAD.MOV R7, RZ, RZ, -R5 ;  /* 0x000000ffff077224 */ /* 0x010fc800078e0a05 */
[----:B------:R-:W-:-:S05]  /*0160*/  IMAD R7, R7, R2, RZ ;  /* 0x0000000207077224 */ /* 0x000fca00078e02ff */
[----:B------:R-:W-:-:S06]  /*0170*/  IMAD.HI.U32 R5, R5, R7, R4 ;  /* 0x0000000705057227 */ /* 0x000fcc00078e0004 */
[----:B---3--:R-:W-:-:S04]  /*0180*/  IMAD.HI.U32 R5, R5, UR8, RZ ;  /* 0x0000000805057c27 */ /* 0x008fc8000f8e00ff */
[----:B------:R-:W-:Y:S02]  /*0190*/  IMAD.MOV R7, RZ, RZ, -R5 ;  /* 0x000000ffff077224 */ /* 0x000fe400078e0a05 */
[----:B--2---:R-:W-:Y:S02]  /*01a0*/  IMAD R4, R15, 0x20, R0 ;  /* 0x000000200f047824 */ /* 0x004fe400078e0200 */
        /* <DEDUP_REMOVED lines=9> */
[----:B------:R-:W-:-:S04]  /*0240*/  IMAD R2, R2, R7, UR8 ;  /* 0x0000000802027e24 */ /* 0x000fc8000f8e0207 */
[----:B------:R-:W-:Y:S01]  /*0250*/  IMAD R19, R2, R3, R6 ;  /* 0x0000000302137224 */ /* 0x000fe200078e0206 */
[----:B------:R-:W-:Y:S01]  /*0260*/  SHF.L.U32 R2, R4, 0x5, RZ ;  /* 0x0000000504027819 */ /* 0x000fe200000006ff */
[----:B------:R-:W0:Y:S02]  /*0270*/  LDC.64 R6, c[0x0][0x250] ;  /* 0x00009400ff067b82 */ /* 0x000e240000000a00 */
[C---:B-----5:R-:W-:Y:S01]  /*0280*/  IMAD.WIDE R10, R19.reuse, 0x4, R10 ;  /* 0x00000004130a7825 */ /* 0x060fe200078e020a */
[----:B------:R-:W-:Y:S02]  /*0290*/  LOP3.LUT R21, R2, 0xffffffe0, R19, 0xe2, !PT ;  /* 0xffffffe002157812 */ /* 0x000fe400078ee213 */
[C---:B------:R-:W-:Y:S01]  /*02a0*/  LOP3.LUT R2, R19.reuse, 0xffffffe0, RZ, 0xc0, !PT ;  /* 0xffffffe013027812 */ /* 0x040fe200078ec0ff */
[----:B-1----:R-:W-:Y:S01]  /*02b0*/  IMAD.WIDE R12, R19, 0x4, R12 ;  /* 0x00000004130c7825 */ /* 0x002fe200078e020c */
[----:B------:R-:W2:Y:S01]  /*02c0*/  LDG.E.CONSTANT R16, desc[UR6][R10.64] ;  /* 0x000000060a107981 */ /* 0x000ea2000c1e9900 */
[----:B------:R-:W1:Y:S02]  /*02d0*/  LDC.64 R4, c[0x0][0x248] ;  /* 0x00009200ff047b82 */ /* 0x000e640000000a00 */
[----:B------:R-:W-:Y:S01]  /*02e0*/  IMAD R21, R2, UR4, R21 ;  /* 0x0000000402157c24 */ /* 0x000fe2000f8e0215 */
[----:B------:R-:W3:Y:S01]  /*02f0*/  LDG.E.CONSTANT R19, desc[UR6][R10.64+0x4] ;  /* 0x000004060a137981 */ /* 0x000ee2000c1e9900 */
[----:B------:R-:W-:-:S02]  /*0300*/  ULDC.U8 UR4, c[0x0][0x258] ;  /* 0x0000960000047ab9 */ /* 0x000fc40000000000 */
[----:B------:R-:W-:Y:S01]  /*0310*/  IMAD.WIDE R8, R21, 0x4, R8 ;  /* 0x0000000415087825 */ /* 0x000fe200078e0208 */
[----:B------:R-:W4:Y:S04]  /*0320*/  LDG.E.CONSTANT R22, desc[UR6][R10.64+0x8] ;  /* 0x000008060a167981 */ /* 0x000f28000c1e9900 */
[----:B------:R-:W5:Y:S04]  /*0330*/  LDG.E.CONSTANT R2, desc[UR6][R8.64] ;  /* 0x0000000608027981 */ /* 0x000f68000c1e9900 */
[----:B------:R-:W2:Y:S04]  /*0340*/  LDG.E.CONSTANT R18, desc[UR6][R8.64+0x4] ;  /* 0x0000040608127981 */ /* 0x000ea8000c1e9900 */
[----:B------:R-:W3:Y:S04]  /*0350*/  LDG.E.CONSTANT R20, desc[UR6][R8.64+0x8] ;  /* 0x0000080608147981 */ /* 0x000ee8000c1e9900 */
[----:B------:R-:W4:Y:S04]  /*0360*/  LDG.E.CONSTANT R24, desc[UR6][R8.64+0xc] ;  /* 0x00000c0608187981 */ /* 0x000f28000c1e9900 */
[----:B------:R-:W4:Y:S04]  /*0370*/  LDG.E.CONSTANT R26, desc[UR6][R10.64+0xc] ;  /* 0x00000c060a1a7981 */ /* 0x000f28000c1e9900 */
[----:B-1----:R5:W4:Y:S04]  /*0380*/  LDG.E.CONSTANT R4, desc[UR6][R4.64] ;  /* 0x0000000604047981 */ /* 0x002b28000c1e9900 */
[----:B------:R-:W4:Y:S04]  /*0390*/  LDG.E.CONSTANT R21, desc[UR6][R12.64] ;  /* 0x000000060c157981 */ /* 0x000f28000c1e9900 */
[----:B------:R-:W4:Y:S04]  /*03a0*/  LDG.E.CONSTANT R23, desc[UR6][R12.64+0x4] ;  /* 0x000004060c177981 */ /* 0x000f28000c1e9900 */
[----:B------:R-:W4:Y:S04]  /*03b0*/  LDG.E.CONSTANT R25, desc[UR6][R12.64+0x8] ;  /* 0x000008060c197981 */ /* 0x000f28000c1e9900 */
[----:B------:R-:W4:Y:S04]  /*03c0*/  LDG.E.CONSTANT R27, desc[UR6][R12.64+0xc] ;  /* 0x00000c060c1b7981 */ /* 0x000f28000c1e9900 */
[----:B0-----:R3:W4:Y:S01]  /*03d0*/  LDG.E.CONSTANT R6, desc[UR6][R6.64] ;  /* 0x0000000606067981 */ /* 0x001722000c1e9900 */
[----:B------:R-:W-:-:S06]  /*03e0*/  UPRMT UR4, UR4, 0x8880, URZ ;  /* 0x0000888004047896 */ /* 0x000fcc000800003f */
[----:B------:R-:W-:Y:S01]  /*03f0*/  ISETP.NE.AND P0, PT, RZ, UR4, PT ;  /* 0x00000004ff007c0c */ /* 0x000fe2000bf05270 */
[----:B------:R-:W-:Y:S01]  /*0400*/  IMAD R17, R17, 0x20, R0 ;  /* 0x0000002011117824 */ /* 0x000fe200078e0200 */
[----:B------:R-:W-:Y:S02]  /*0410*/  LEA R15, R15, R14, 0x5 ;  /* 0x0000000e0f0f7211 */ /* 0x000fe400078e28ff */
[----:B-----5:R-:W-:Y:S02]  /*0420*/  I2FP.F32.S32 R5, R2 ;  /* 0x0000000200057245 */ /* 0x020fe40000201400 */
[----:B------:R-:W0:Y:S01]  /*0430*/  S2R R2, SR_CgaCtaId ;  /* 0x0000000000027919 */ /* 0x000e220000008800 */
[----:B--2---:R-:W-:Y:S02]  /*0440*/  I2FP.F32.S32 R18, R18 ;  /* 0x0000001200127245 */ /* 0x004fe40000201400 */
[----:B---3--:R-:W-:Y:S01]  /*0450*/  I2FP.F32.S32 R7, R20 ;  /* 0x0000001400077245 */ /* 0x008fe20000201400 */
[----:B------:R-:W-:Y:S01]  /*0460*/  FMUL.FTZ R5, R5, R16 ;  /* 0x0000001005057220 */ /* 0x000fe20000410000 */
[----:B----4-:R-:W-:Y:S01]  /*0470*/  I2FP.F32.S32 R9, R24 ;  /* 0x0000001800097245 */ /* 0x010fe20000201400 */
[----:B------:R-:W-:-:S02]  /*0480*/  FMUL.FTZ R18, R18, R19 ;  /* 0x0000001312127220 */ /* 0x000fc40000410000 */
[----:B------:R-:W-:Y:S02]  /*0490*/  FMUL.FTZ R7, R7, R22 ;  /* 0x0000001607077220 */ /* 0x000fe40000410000 */
[----:B------:R-:W-:Y:S01]  /*04a0*/  FMUL.FTZ R9, R9, R26 ;  /* 0x0000001a09097220 */ /* 0x000fe20000410000 */
[C---:B------:R-:W-:Y:S01]  /*04b0*/  FFMA.FTZ R5, R4.reuse, R5, R21 ;  /* 0x0000000504057223 */ /* 0x040fe20000010015 */
[C---:B------:R-:W-:Y:S01]  /*04c0*/  FFMA.FTZ R23, R4.reuse, R18, R23 ;  /* 0x0000001204177223 */ /* 0x040fe20000010017 */
[C---:B------:R-:W-:Y:S01]  /*04d0*/  FFMA.FTZ R7, R4.reuse, R7, R25 ;  /* 0x0000000704077223 */ /* 0x040fe20000010019 */
[----:B------:R-:W-:Y:S01]  /*04e0*/  FFMA.FTZ R9, R4, R9, R27 ;  /* 0x0000000904097223 */ /* 0x000fe2000001001b */
[C---:B------:R-:W-:Y:S01]  /*04f0*/  FMUL.FTZ R5, R6.reuse, R5 ;  /* 0x0000000506057220 */ /* 0x040fe20000410000 */
[C---:B------:R-:W-:Y:S01]  /*0500*/  FMUL.FTZ R23, R6.reuse, R23 ;  /* 0x0000001706177220 */ /* 0x040fe20000410000 */
[C---:B------:R-:W-:Y:S01]  /*0510*/  FMUL.FTZ R8, R6.reuse, R7 ;  /* 0x0000000706087220 */ /* 0x040fe20000410000 */
[----:B------:R-:W-:Y:S01]  /*0520*/  FMUL.FTZ R6, R6, R9 ;  /* 0x0000000906067220 */ /* 0x000fe20000410000 */
[----:B------:R-:W-:-:S02]  /*0530*/  MOV R7, 0x400 ;  /* 0x0000040000077802 */ /* 0x000fc40000000f00 */
[----:B------:R-:W1:Y:S02]  /*0540*/  F2I.S8.NTZ R5, R5 ;  /* 0x0000000500057305 */ /* 0x000e640000202100 */
[----:B0-----:R-:W-:-:S06]  /*0550*/  LEA R7, R2, R7, 0x18 ;  /* 0x0000000702077211 */ /* 0x001fcc00078ec0ff */
[----:B------:R-:W0:Y:S01]  /*0560*/  F2I.S8.NTZ R23, R23 ;  /* 0x0000001700177305 */ /* 0x000e220000202100 */
[----:B------:R-:W-:-:S07]  /*0570*/  IMAD R9, R0, 0x21, R7 ;  /* 0x0000002100097824 */ /* 0x000fce00078e0207 */
[----:B------:R-:W2:Y:S08]  /*0580*/  F2I.S8.NTZ R11, R8 ;  /* 0x00000008000b7305 */ /* 0x000eb00000202100 */
[----:B------:R-:W3:Y:S01]  /*0590*/  F2I.S8.NTZ R13, R6 ;  /* 0x00000006000d7305 */ /* 0x000ee20000202100 */
[----:B------:R-:W-:-:S05]  /*05a0*/  IMAD.IADD R2, R14, 0x1, R9 ;  /* 0x000000010e027824 */ /* 0x000fca00078e0209 */
[----:B-1----:R1:W-:Y:S04]  /*05b0*/  STS.U8 [R2], R5 ;  /* 0x0000000502007388 */ /* 0x0023e80000000000 */
[----:B0-----:R1:W-:Y:S04]  /*05c0*/  STS.U8 [R2+0x1], R23 ;  /* 0x0000011702007388 */ /* 0x0013e80000000000 */
[----:B--2---:R1:W-:Y:S04]  /*05d0*/  STS.U8 [R2+0x2], R11 ;  /* 0x0000020b02007388 */ /* 0x0043e80000000000 */
[----:B---3--:R1:W-:Y:S01]  /*05e0*/  STS.U8 [R2+0x3], R13 ;  /* 0x0000030d02007388 */ /* 0x0083e20000000000 */
[----:B------:R-:W-:Y:S06]  /*05f0*/  BAR.SYNC.DEFER_BLOCKING 0x0 ;  /* 0x0000000000007b1d */ /* 0x000fec0000010000 */
        /* <DEDUP_REMOVED lines=12> */
.L_x_68:
[----:B------:R-:W-:Y:S01]  /*06c0*/  SHF.R.S32.HI R4, RZ, 0x1f, R15 ;  /* 0x0000001fff047819 */ /* 0x000fe2000001140f */
[----:B-1----:R-:W-:Y:S01]  /*06d0*/  IMAD.SHL.U32 R2, R17, 0x4, RZ ;  /* 0x0000000411027824 */ /* 0x002fe200078e00ff */
        /* <DEDUP_REMOVED lines=8> */
[----:B------:R-:W-:Y:S02]  /*0760*/  IADD3 R6, R17, -R6, RZ ;  /* 0x8000000611067210 */ /* 0x000fe40007ffe0ff */
[----:B------:R-:W-:Y:S02]  /*0770*/  LOP3.LUT R9, R15, 0x4, RZ, 0xc0, !PT ;  /* 0x000000040f097812 */ /* 0x000fe400078ec0ff */
[----:B------:R-:W-:Y:S02]  /*0780*/  LEA.HI R2, R5, R2, RZ, 0x1d ;  /* 0x0000000205027211 */ /* 0x000fe400078fe8ff */
[----:B------:R-:W-:-:S04]  /*0790*/  LEA.HI R9, R6, R9, RZ, 0x1f ;  /* 0x0000000906097211 */ /* 0x000fc800078ff8ff */
[----:B------:R-:W-:-:S05]  /*07a0*/  LEA R2, R2, R9, 0x3 ;  /* 0x0000000902027211 */ /* 0x000fca00078e18ff */
[----:B------:R-:W-:-:S07]  /*07b0*/  IMAD.SHL.U32 R4, R2, 0x4, RZ ;  /* 0x0000000402047824 */ /* 0x000fce00078e00ff */
.L_x_69:
[----:B------:R-:W-:Y:S01]  /*07c0*/  IMAD R7, R14, 0x21, R7 ;  /* 0x000000210e077824 */ /* 0x000fe200078e0207 */
[----:B------:R-:W0:Y:S01]  /*07d0*/  LDC R11, c[0x0][0x238] ;  /* 0x00008e00ff0b7b82 */ /* 0x000e220000000800 */
[----:B------:R-:W-:-:S03]  /*07e0*/  ULDC.64 UR4, c[0x0][0x210] ;  /* 0x0000840000047ab9 */ /* 0x000fc60000000a00 */
[----:B------:R-:W-:Y:S02]  /*07f0*/  IADD3 R7, R7, R0, RZ ;  /* 0x0000000007077210 */ /* 0x000fe40007ffe0ff */
[----:B------:R-:W-:-:S03]  /*0800*/  LOP3.LUT R0, R15, 0xffffffe0, RZ, 0xc0, !PT ;  /* 0xffffffe00f007812 */ /* 0x000fc600078ec0ff */
[----:B------:R-:W-:Y:S02]  /*0810*/  LDS.U8 R2, [R7+0x21] ;  /* 0x0000210007027984 */ /* 0x000fe40000000000 */
[----:B------:R-:W-:Y:S02]  /*0820*/  IMAD R0, R0, R3, RZ ;  /* 0x0000000300007224 */ /* 0x000fe400078e02ff */
[----:B------:R-:W1:Y:S04]  /*0830*/  LDS.U8 R9, [R7] ;  /* 0x0000000007097984 */ /* 0x000e680000000000 */
[----:B------:R-:W2:Y:S04]  /*0840*/  LDS.U8 R6, [R7+0x42] ;  /* 0x0000420007067984 */ /* 0x000ea80000000000 */
[----:B------:R-:W3:Y:S01]  /*0850*/  LDS.U8 R5, [R7+0x63] ;  /* 0x0000630007057984 */ /* 0x000ee20000000000 */
[----:B0-----:R-:W-:-:S04]  /*0860*/  IMAD R3, R11, UR8, R0 ;  /* 0x000000080b037c24 */ /* 0x001fc8000f8e0200 */
        /* <DEDUP_REMOVED lines=9> */
.L_x_70:
        /* <DEDUP_REMOVED lines=16> */
.L_x_133:


//--------------------- .text._ZN17fastertransformer48add_QK_bias_transform_rebuild_padding_varlen_rowI6__halfEEvPaS2_PKaPKT_S4_S7_PKiiiiiiiiiiPKfSB_SB_SB_bi --------------------------
	.section	.text._ZN17fastertransformer48add_QK_bias_transform_rebuild_padding_varlen_rowI6__halfEEvPaS2_PKaPKT_S4_S7_PKiiiiiiiiiiPKfSB_SB_SB_bi,"ax",@progbits
	.align	128
        .global         _ZN17fastertransformer48add_QK_bias_transform_rebuild_padding_varlen_rowI6__halfEEvPaS2_PKaPKT_S4_S7_PKiiiiiiiiiiPKfSB_SB_SB_bi
        .type           _ZN17fastertransformer48add_QK_bias_transform_rebuild_padding_varlen_rowI6__halfEEvPaS2_PKaPKT_S4_S7_PKiiiiiiiiiiPKfSB_SB_SB_bi,@function
        .size           _ZN17fastertransformer48add_QK_bias_transform_rebuild_padding_varlen_rowI6__halfEEvPaS2_PKaPKT_S4_S7_PKiiiiiiiiiiPKfSB_SB_SB_bi,(.L_x_134 - _ZN17fastertransformer48add_QK_bias_transform_rebuild_padding_varlen_rowI6__halfEEvPaS2_PKaPKT_S4_S7_PKiiiiiiiiiiPKfSB_SB_SB_bi)
        .other          _ZN17fastertransformer48add_QK_bias_transform_rebuild_padding_varlen_rowI6__halfEEvPaS2_PKaPKT_S4_S7_PKiiiiiiiiiiPKfSB_SB_SB_bi,@"STO_CUDA_ENTRY STV_DEFAULT"
_ZN17fastertransformer48add_QK_bias_transform_rebuild_padding_varlen_rowI6__halfEEvPaS2_PKaPKT_S4_S7_PKiiiiiiiiiiPKfSB_SB_SB_bi:
.text._ZN17fastertransformer48add_QK_bias_transform_rebuild_padding_varlen_rowI6__halfEEvPaS2_PKaPKT_S4_S7_PKiiiiiiiiiiPKfSB_SB_SB_bi:
[----:B------:R-:W-:Y:S08]  /*0000*/  LDC R1, c[0x0][0x28] ;  /* 0x00000a00ff017b82 */ /* 0x000ff00000000800 */
[----:B------:R-:W0:Y:S01]  /*0010*/  S2UR UR4, SR_CTAID.X ;  /* 0x00000000000479c3 */ /* 0x000e220000002500 */
[----:B------:R-:W-:-:S07]  /*0020*/  ULDC.64 UR6, c[0x0][0x208] ;  /* 0x0000820000067ab9 */ /* 0x000fce0000000a00 */
[----:B------:R-:W0:Y:S02]  /*0030*/  LDC.64 R2, c[0x0][0x248] ;  /* 0x00009200ff027b82 */ /* 0x000e240000000a00 */
[----:B0-----:R-:W-:-:S13]  /*0040*/  ISETP.LE.U32.AND P1, PT, R2, UR4, PT ;  /* 0x0000000402007c0c */ /* 0x001fda000bf23070 */
[----:B------:R-:W0:Y:S08]  /*0050*/  @P1 LDC.64 R8, c[0x0][0x278] ;  /* 0x00009e00ff081b82 */ /* 0x000e300000000a00 */
[----:B------:R-:W1:Y:S01]  /*0060*/  @P1 LDC.64 R4, c[0x0][0x288] ;  /* 0x0000a200ff041b82 */ /* 0x000e620000000a00 */
[----:B0-----:R-:W2:Y:S04]  /*0070*/  @P1 LDG.E.CONSTANT R8, desc[UR6][R8.64] ;  /* 0x0000000608081981 */ /* 0x001ea8000c1e9900 */
[----:B-1----:R0:W3:Y:S01]  /*0080*/  @P1 LDG.E.CONSTANT R7, desc[UR6][R4.64] ;  /* 0x0000000604071981 */ /* 0x0020e2000c1e9900 */
[----:B------:R-:W1:Y:S01]  /*0090*/  I2F.U32.RP R0, R2 ;  /* 0x0000000200007306 */ /* 0x000e620000209000 */
[----:B------:R-:W-:-:S07]  /*00a0*/  ISETP.NE.U32.AND P3, PT, R2, RZ, PT ;  /* 0x000000ff0200720c */ /* 0x000fce0003f65070 */
[----:B-1----:R-:W1:Y:S02]  /*00b0*/  MUFU.RCP R0, R0 ;  /* 0x0000000000007308 */ /* 0x002e640000001000 */
[----:B-1----:R-:W-:Y:S02]  /*00c0*/  VIADD R10, R0, 0xffffffe ;  /* 0x0ffffffe000a7836 */ /* 0x002fe40000000000 */
[----:B------:R-:W1:Y:S04]  /*00d0*/  S2R R0, SR_TID.X ;  /* 0x0000000000007919 */ /* 0x000e680000002100 */
[----:B------:R4:W5:Y:S02]  /*00e0*/  F2I.FTZ.U32.TRUNC.NTZ R11, R10 ;  /* 0x0000000a000b7305 */ /* 0x000964000021f000 */
[----:B----4-:R-:W-:-:S02]  /*00f0*/  IMAD.MOV.U32 R10, RZ, RZ, RZ ;  /* 0x000000ffff0a7224 */ /* 0x010fc400078e00ff */
[----:B-----5:R-:W-:-:S04]  /*0100*/  IMAD.MOV R13, RZ, RZ, -R11 ;  /* 0x000000ffff0d7224 */ /* 0x020fc800078e0a0b */
[----:B------:R-:W-:-:S04]  /*0110*/  IMAD R13, R13, R2, RZ ;  /* 0x000000020d0d7224 */ /* 0x000fc800078e02ff */
[----:B------:R-:W-:Y:S02]  /*0120*/  IMAD.HI.U32 R6, R11, R13, R10 ;  /* 0x0000000d0b067227 */ /* 0x000fe400078e000a */
[----:B------:R-:W4:Y:S04]  /*0130*/  LDC.64 R10, c[0x0][0x220] ;  /* 0x00008800ff0a7b82 */ /* 0x000f280000000a00 */
[----:B------:R-:W-:-:S04]  /*0140*/  IMAD.HI.U32 R6, R6, UR4, RZ ;  /* 0x0000000406067c27 */ /* 0x000fc8000f8e00ff */
[----:B0-----:R-:W-:Y:S02]  /*0150*/  IMAD.MOV R5, RZ, RZ, -R6 ;  /* 0x000000ffff057224 */ /* 0x001fe400078e0a06 */
[----:B-1----:R-:W-:Y:S02]  /*0160*/  IMAD.SHL.U32 R0, R0, 0x4, RZ ;  /* 0x0000000400007824 */ /* 0x002fe400078e00ff */
[----:B------:R-:W-:-:S05]  /*0170*/  IMAD R5, R2, R5, UR4 ;  /* 0x0000000402057e24 */ /* 0x000fca000f8e0205 */
[----:B------:R-:W-:Y:S01]  /*0180*/  ISETP.GE.U32.AND P0, PT, R5, R2, PT ;  /* 0x000000020500720c */ /* 0x000fe20003f06070 */
[----:B----4-:R-:W0:-:S12]  /*0190*/  @P1 LDC R10, c[0x0][0x230] ;  /* 0x00008c00ff0a1b82 */ /* 0x010e180000000800 */
[----:B------:R-:W-:Y:S01]  /*01a0*/  @P0 IMAD.IADD R5, R5, 0x1, -R2 ;  /* 0x0000000105050824 */ /* 0x000fe200078e0a02 */
[----:B------:R-:W-:Y:S01]  /*01b0*/  @P0 IADD3 R6, R6, 0x1, RZ ;  /* 0x0000000106060810 */ /* 0x000fe20007ffe0ff */
[----:B------:R-:W0:Y:S01]  /*01c0*/  @P1 LDC R11, c[0x0][0x234] ;  /* 0x00008d00ff0b1b82 */ /* 0x000e220000000800 */
[----:B------:R-:W-:Y:S02]  /*01d0*/  ISETP.NE.AND P0, PT, R2, R3, PT ;  /* 0x000000030200720c */ /* 0x000fe40003f05270 */
[----:B------:R-:W-:-:S05]  /*01e0*/  ISETP.GE.U32.AND P2, PT, R5, R2, PT ;  /* 0x000000020500720c */ /* 0x000fca0003f46070 */
[----:B------:R-:W1:Y:S08]  /*01f0*/  LDC.64 R4, c[0x0][0x228] ;  /* 0x00008a00ff047b82 */ /* 0x000e700000000a00 */
[----:B------:R-:W4:Y:S01]  /*0200*/  @P0 LDC.64 R12, c[0x0][0x240] ;  /* 0x00009000ff0c0b82 */ /* 0x000f220000000a00 */
[----:B------:R-:W-:Y:S01]  /*0210*/  @P2 VIADD R6, R6, 0x1 ;  /* 0x0000000106062836 */ /* 0x000fe20000000000 */
[----:B------:R-:W-:-:S05]  /*0220*/  @!P3 LOP3.LUT R6, RZ, R2, RZ, 0x33, !PT ;  /* 0x00000002ff06b212 */ /* 0x000fca00078e33ff */
[----:B------:R-:W-:-:S04]  /*0230*/  IMAD.MOV R17, RZ, RZ, -R6 ;  /* 0x000000ffff117224 */ /* 0x000fc800078e0a06 */
[----:B------:R-:W-:Y:S01]  /*0240*/  IMAD R17, R2, R17, UR4 ;  /* 0x0000000402117e24 */ /* 0x000fe2000f8e0211 */
[----:B------:R-:W-:-:S03]  /*0250*/  ULDC UR4, c[0x0][0x294] ;  /* 0x0000a50000047ab9 */ /* 0x000fc60000000800 */
[C---:B------:R-:W-:Y:S01]  /*0260*/  IMAD R2, R17.reuse, UR4, R0 ;  /* 0x0000000411027c24 */ /* 0x040fe2000f8e0200 */
[----:B-1----:R-:W1:Y:S08]  /*0270*/  @P1 LDC R4, c[0x0][0x238] ;  /* 0x00008e00ff041b82 */ /* 0x002e700000000800 */
[----:B------:R-:W5:Y:S08]  /*0280*/  @!P1 LDC.64 R20, c[0x0][0x270] ;  /* 0x00009c00ff149b82 */ /* 0x000f700000000a00 */
[----:B------:R-:W1:Y:S01]  /*0290*/  @P1 LDC R5, c[0x0][0x23c] ;  /* 0x00008f00ff051b82 */ /* 0x000e620000000800 */
[----:B----4-:R-:W-:Y:S01]  /*02a0*/  @P0 IMAD.WIDE R12, R17, 0x4, R12 ;  /* 0x00000004110c0825 */ /* 0x010fe200078e020c */
[----:B------:R-:W-:Y:S01]  /*02b0*/  SHF.R.S32.HI R3, RZ, 0x2, R2 ;  /* 0x00000002ff037819 */ /* 0x000fe20000011402 */
[----:B------:R-:W-:-:S03]  /*02c0*/  ULDC.U8 UR4, c[0x0][0x290] ;  /* 0x0000a40000047ab9 */ /* 0x000fc60000000000 */
[----:B------:R-:W4:Y:S01]  /*02d0*/  @P0 LDG.E.CONSTANT R18, desc[UR6][R12.64] ;  /* 0x000000060c120981 */ /* 0x000f22000c1e9900 */
[----:B0-----:R-:W-:Y:S02]  /*02e0*/  IMAD.WIDE R10, R3, 0x4, R10 ;  /* 0x00000004030a7825 */ /* 0x001fe400078e020a */
[----:B------:R-:W0:Y:S03]  /*02f0*/  @!P1 LDC.64 R2, c[0x0][0x280] ;  /* 0x0000a000ff029b82 */ /* 0x000e260000000a00 */
[----:B------:R5:W2:Y:S05]  /*0300*/  LDG.E.CONSTANT R9, desc[UR6][R10.64] ;  /* 0x000000060a097981 */ /* 0x000aaa000c1e9900 */
[----:B-----5:R-:W5:Y:S01]  /*0310*/  LDC R11, c[0x0][0x260] ;  /* 0x00009800ff0b7b82 */ /* 0x020f620000000800 */
[----:B-1----:R-:W-:-:S05]  /*0320*/  IMAD.WIDE R4, R0, 0x2, R4 ;  /* 0x0000000200047825 */ /* 0x002fca00078e0204 */
[----:B------:R-:W3:Y:S02]  /*0330*/  LDG.E.U16.CONSTANT R14, desc[UR6][R4.64+0x4] ;  /* 0x00000406040e7981 */ /* 0x000ee4000c1e9500 */
[----:B------:R-:W1:Y:S02]  /*0340*/  LDC R10, c[0x0][0x254] ;  /* 0x00009500ff0a7b82 */ /* 0x000e640000000800 */
[----:B------:R-:W3:Y:S04]  /*0350*/  LDG.E.U16.CONSTANT R16, desc[UR6][R4.64] ;  /* 0x0000000604107981 */ /* 0x000ee8000c1e9500 */
[----:B------:R-:W3:Y:S04]  /*0360*/  LDG.E.U16.CONSTANT R15, desc[UR6][R4.64+0x2] ;  /* 0x00000206040f7981 */ /* 0x000ee8000c1e9500 */
[----:B------:R-:W3:Y:S04]  /*0370*/  LDG.E.U16.CONSTANT R19, desc[UR6][R4.64+0x6] ;  /* 0x0000060604137981 */ /* 0x000ee8000c1e9500 */
[----:B------:R1:W3:Y:S04]  /*0380*/  @!P1 LDG.E.CONSTANT R8, desc[UR6][R20.64] ;  /* 0x0000000614089981 */ /* 0x0002e8000c1e9900 */
[----:B0-----:R0:W3:Y:S01]  /*0390*/  @!P1 LDG.E.CONSTANT R7, desc[UR6][R2.64] ;  /* 0x0000000602079981 */ /* 0x0010e2000c1e9900 */
[----:B-----5:R-:W-:-:S02]  /*03a0*/  IABS R12, R11 ;  /* 0x0000000b000c7213 */ /* 0x020fc40000000000 */
[----:B-1----:R-:W-:Y:S02]  /*03b0*/  IABS R13, R10 ;  /* 0x0000000a000d7213 */ /* 0x002fe40000000000 */
[----:B------:R-:W1:Y:S08]  /*03c0*/  I2F.RP R22, R12 ;  /* 0x0000000c00167306 */ /* 0x000e700000209400 */
[----:B------:R-:W5:Y:S08]  /*03d0*/  I2F.RP R20, R13 ;  /* 0x0000000d00147306 */ /* 0x000f700000209400 */
[----:B-1----:R-:W1:Y:S08]  /*03e0*/  MUFU.RCP R22, R22 ;  /* 0x0000001600167308 */ /* 0x002e700000001000 */
[----:B-----5:R-:W0:Y:S01]  /*03f0*/  MUFU.RCP R20, R20 ;  /* 0x0000001400147308 */ /* 0x020e220000001000 */
[----:B-1----:R-:W-:-:S07]  /*0400*/  VIADD R4, R22, 0xffffffe ;  /* 0x0ffffffe16047836 */ /* 0x002fce0000000000 */
[----:B------:R1:W5:Y:S01]  /*0410*/  F2I.FTZ.U32.TRUNC.NTZ R5, R4 ;  /* 0x0000000400057305 */ /* 0x000362000021f000 */
[----:B0-----:R-:W-:-:S07]  /*0420*/  IADD3 R3, R20, 0xffffffe, RZ ;  /* 0x0ffffffe14037810 */ /* 0x001fce0007ffe0ff */
[----:B------:R-:W0:Y:S01]  /*0430*/  F2I.FTZ.U32.TRUNC.NTZ R3, R3 ;  /* 0x0000000300037305 */ /* 0x000e22000021f000 */
[----:B-1----:R-:W-:Y:S02]  /*0440*/  IMAD.MOV.U32 R4, RZ, RZ, RZ ;  /* 0x000000ffff047224 */ /* 0x002fe400078e00ff */
[----:B-----5:R-:W-:-:S04]  /*0450*/  IMAD.MOV R23, RZ, RZ, -R5 ;  /* 0x000000ffff177224 */ /* 0x020fc800078e0a05 */
[----:B------:R-:W-:Y:S01]  /*0460*/  IMAD R23, R23, R12, RZ ;  /* 0x0000000c17177224 */ /* 0x000fe200078e02ff */
[----:B------:R-:W-:Y:S01]  /*0470*/  IABS R27, R0 ;  /* 0x00000000001b7213 */ /* 0x000fe20000000000 */
[----:B0-----:R-:W-:Y:S02]  /*0480*/  IMAD.MOV R24, RZ, RZ, -R3 ;  /* 0x000000ffff187224 */ /* 0x001fe400078e0a03 */
[----:B------:R-:W-:-:S04]  /*0490*/  IMAD.HI.U32 R2, R5, R23, R4 ;  /* 0x0000001705027227 */ /* 0x000fc800078e0004 */
[----:B------:R-:W-:Y:S01]  /*04a0*/  IMAD.MOV.U32 R4, RZ, RZ, R24 ;  /* 0x000000ffff047224 */ /* 0x000fe200078e0018 */
[----:B------:R-:W-:-:S03]  /*04b0*/  MOV R5, R17 ;  /* 0x0000001100057202 */ /* 0x000fc60000000f00 */
[----:B------:R-:W-:Y:S02]  /*04c0*/  IMAD R25, R4, R13, RZ ;  /* 0x0000000d04197224 */ /* 0x000fe400078e02ff */
[----:B------:R-:W-:-:S04]  /*04d0*/  IMAD.HI.U32 R4, R2, R27, RZ ;  /* 0x0000001b02047227 */ /* 0x000fc800078e00ff */
[----:B------:R-:W-:-:S04]  /*04e0*/  IMAD.MOV.U32 R2, RZ, RZ, RZ ;  /* 0x000000ffff027224 */ /* 0x000fc800078e00ff */
[----:B------:R-:W-:-:S04]  /*04f0*/  IMAD.HI.U32 R3, R3, R25, R2 ;  /* 0x0000001903037227 */ /* 0x000fc800078e0002 */
[----:B------:R-:W-:Y:S01]  /*0500*/  IMAD.MOV R20, RZ, RZ, -R4 ;  /* 0x000000ffff147224 */ /* 0x000fe200078e0a04 */
[----:B------:R-:W-:Y:S01]  /*0510*/  UPRMT UR4, UR4, 0x8880, URZ ;  /* 0x0000888004047896 */ /* 0x000fe2000800003f */
[----:B------:R-:W-:Y:S01]  /*0520*/  ISETP.GE.AND P3, PT, R0, RZ, PT ;  /* 0x000000ff0000720c */ /* 0x000fe20003f66270 */
[----:B----4-:R-:W-:-:S05]  /*0530*/  @P0 IMAD.IADD R5, R17, 0x1, R18 ;  /* 0x0000000111050824 */ /* 0x010fca00078e0212 */
[----:B------:R-:W-:-:S05]  /*0540*/  IABS R18, R5 ;  /* 0x0000000500127213 */ /* 0x000fca0000000000 */
[----:B------:R-:W-:-:S04]  /*0550*/  IMAD.HI.U32 R2, R3, R18, RZ ;  /* 0x0000001203027227 */ /* 0x000fc800078e00ff */
[C---:B------:R-:W-:Y:S01]  /*0560*/  IMAD R3, R12.reuse, R20, R27 ;  /* 0x000000140c037224 */ /* 0x040fe200078e021b */
[----:B--2---:R-:W0:Y:S04]  /*0570*/  I2F.S8 R21, R9 ;  /* 0x0000000900157306 */ /* 0x004e280000001400 */
[----:B------:R-:W-:Y:S01]  /*0580*/  ISETP.GT.U32.AND P4, PT, R12, R3, PT ;  /* 0x000000030c00720c */ /* 0x000fe20003f84070 */
[----:B---3--:R-:W-:Y:S02]  /*0590*/  HADD2.F32 R22, -RZ, R14.H0_H0 ;  /* 0x2000000eff167230 */ /* 0x008fe40000004100 */
[----:B------:R-:W-:Y:S01]  /*05a0*/  IMAD.MOV R14, RZ, RZ, -R2 ;  /* 0x000000ffff0e7224 */ /* 0x000fe200078e0a02 */
[----:B------:R-:W1:Y:S03]  /*05b0*/  I2F.S8 R23, R9.B1 ;  /* 0x1000000900177306 */ /* 0x000e660000001400 */
[----:B------:R-:W-:-:S05]  /*05c0*/  IMAD R14, R13, R14, R18 ;  /* 0x0000000e0d0e7224 */ /* 0x000fca00078e0212 */
[----:B------:R-:W2:Y:S01]  /*05d0*/  I2F.S8 R17, R9.B2 ;  /* 0x2000000900117306 */ /* 0x000ea20000001400 */
[----:B------:R-:W-:-:S07]  /*05e0*/  ISETP.GT.U32.AND P6, PT, R13, R14, PT ;  /* 0x0000000e0d00720c */ /* 0x000fce0003fc4070 */
[----:B------:R-:W3:Y:S01]  /*05f0*/  I2F.S8 R25, R9.B3 ;  /* 0x3000000900197306 */ /* 0x000ee20000001400 */
[----:B------:R-:W-:Y:S01]  /*0600*/  HADD2.F32 R16, -RZ, R16.H0_H0 ;  /* 0x20000010ff107230 */ /* 0x000fe20000004100 */
[----:B------:R-:W-:Y:S01]  /*0610*/  @!P4 IADD3 R3, R3, -R12, RZ ;  /* 0x8000000c0303c210 */ /* 0x000fe20007ffe0ff */
[----:B------:R-:W-:Y:S02]  /*0620*/  HADD2.F32 R20, -RZ, R15.H0_H0 ;  /* 0x2000000fff147230 */ /* 0x000fe40000004100 */
[----:B------:R-:W-:Y:S01]  /*0630*/  HADD2.F32 R24, -RZ, R19.H0_H0 ;  /* 0x20000013ff187230 */ /* 0x000fe20000004100 */
[----:B------:R-:W-:Y:S01]  /*0640*/  ISETP.GT.U32.AND P5, PT, R12, R3, PT ;  /* 0x000000030c00720c */ /* 0x000fe20003fa4070 */
[----:B------:R-:W-:Y:S02]  /*0650*/  IMAD.IADD R18, R3, 0x1, -R12 ;  /* 0x0000000103127824 */ /* 0x000fe400078e0a0c */
[----:B------:R-:W-:-:S03]  /*0660*/  @!P6 IMAD.IADD R14, R14, 0x1, -R13 ;  /* 0x000000010e0ee824 */ /* 0x000fc600078e0a0d */
[----:B------:R-:W-:Y:S02]  /*0670*/  SEL R19, R18, R3, !P5 ;  /* 0x0000000312137207 */ /* 0x000fe40006800000 */
[----:B------:R-:W-:Y:S02]  /*0680*/  ISETP.GT.U32.AND P5, PT, R13, R14, PT ;  /* 0x0000000e0d00720c */ /* 0x000fe40003fa4070 */
[----:B------:R-:W-:Y:S01]  /*0690*/  ISETP.GE.AND P0, PT, R5, RZ, PT ;  /* 0x000000ff0500720c */ /* 0x000fe20003f06270 */
[----:B------:R-:W-:Y:S01]  /*06a0*/  @!P3 IMAD.MOV R19, RZ, RZ, -R19 ;  /* 0x000000ffff13b224 */ /* 0x000fe200078e0a13 */
[----:B------:R-:W-:Y:S02]  /*06b0*/  ISETP.NE.AND P2, PT, R11, RZ, PT ;  /* 0x000000ff0b00720c */ /* 0x000fe40003f45270 */
[----:B------:R-:W-:Y:S02]  /*06c0*/  ISETP.NE.AND P3, PT, R10, RZ, PT ;  /* 0x000000ff0a00720c */ /* 0x000fe40003f65270 */
[----:B------:R-:W-:Y:S01]  /*06d0*/  LOP3.LUT R18, RZ, R10, RZ, 0x33, !PT ;  /* 0x0000000aff127212 */ /* 0x000fe200078e33ff */
[-C--:B0-----:R-:W-:Y:S01]  /*06e0*/  FFMA.FTZ R16, R21, R8.reuse, R16 ;  /* 0x0000000815107223 */ /* 0x081fe20000010010 */
[-C--:B-1----:R-:W-:Y:S01]  /*06f0*/  FFMA.FTZ R20, R23, R8.reuse, R20 ;  /* 0x0000000817147223 */ /* 0x082fe20000010014 */
[-C--:B--2---:R-:W-:Y:S01]  /*0700*/  FFMA.FTZ R22, R17, R8.reuse, R22 ;  /* 0x0000000811167223 */ /* 0x084fe20000010016 */
[----:B---3--:R-:W-:Y:S01]  /*0710*/  FFMA.FTZ R24, R25, R8, R24 ;  /* 0x0000000819187223 */ /* 0x008fe20000010018 */
[-C--:B------:R-:W-:Y:S01]  /*0720*/  FMUL.FTZ R16, R16, R7.reuse ;  /* 0x0000000710107220 */ /* 0x080fe20000410000 */
[-C--:B------:R-:W-:Y:S01]  /*0730*/  FMUL.FTZ R8, R20, R7.reuse ;  /* 0x0000000714087220 */ /* 0x080fe20000410000 */
[-C--:B------:R-:W-:Y:S01]  /*0740*/  FMUL.FTZ R15, R22, R7.reuse ;  /* 0x00000007160f7220 */ /* 0x080fe20000410000 */
[----:B------:R-:W-:Y:S01]  /*0750*/  FMUL.FTZ R17, R24, R7 ;  /* 0x0000000718117220 */ /* 0x000fe20000410000 */
[----:B------:R-:W-:-:S05]  /*0760*/  IMAD.IADD R7, R14, 0x1, -R13 ;  /* 0x000000010e077824 */ /* 0x000fca00078e0a0d */
[----:B------:R-:W-:Y:S02]  /*0770*/  SEL R7, R7, R14, !P5 ;  /* 0x0000000e07077207 */ /* 0x000fe40006800000 */
[----:B------:R-:W-:Y:S01]  /*0780*/  ISETP.NE.AND P5, PT, RZ, UR4, PT ;  /* 0x00000004ff007c0c */ /* 0x000fe2000bfa5270 */
[----:B------:R-:W0:Y:S08]  /*0790*/  F2I.S8.NTZ R8, R8 ;  /* 0x0000000800087305 */ /* 0x000e300000202100 */
[----:B------:R-:W1:Y:S08]  /*07a0*/  F2I.S8.NTZ R15, R15 ;  /* 0x0000000f000f7305 */ /* 0x000e700000202100 */
[----:B------:R-:W2:Y:S01]  /*07b0*/  F2I.S8.NTZ R17, R17 ;  /* 0x0000001100117305 */ /* 0x000ea20000202100 */
[----:B------:R-:W-:-:S07]  /*07c0*/  @!P0 IADD3 R7, -R7, RZ, RZ ;  /* 0x000000ff07078210 */ /* 0x000fce0007ffe1ff */
[----:B------:R3:W4:Y:S01]  /*07d0*/  F2I.S8.NTZ R9, R16 ;  /* 0x0000001000097305 */ /* 0x0007220000202100 */
[----:B------:R-:W-:Y:S02]  /*07e0*/  SEL R7, R18, R7, !P3 ;  /* 0x0000000712077207 */ /* 0x000fe40005800000 */
[----:B---3--:R-:W-:-:S04]  /*07f0*/  LOP3.LUT R16, RZ, R11, RZ, 0x33, !PT ;  /* 0x0000000bff107212 */ /* 0x008fc800078e33ff */
[----:B------:R-:W-:Y:S01]  /*0800*/  SEL R19, R16, R19, !P2 ;  /* 0x0000001310137207 */ /* 0x000fe20005000000 */
[----:B012---:R-:W-:Y:S06]  /*0810*/  @!P5 BRA `(.L_x_71) ;  /* 0x000000000040d947 */ /* 0x007fec0003800000 */
[----:B------:R-:W-:-:S13]  /*0820*/  ISETP.NE.AND P0, PT, R6, 0x1, PT ;  /* 0x000000010600780c */ /* 0x000fda0003f05270 */
[----:B------:R-:W-:-:S05]  /*0830*/  @P0 IMAD.SHL.U32 R20, R7, 0x20, RZ ;  /* 0x0000002007140824 */ /* 0x000fca00078e00ff */
[----:B------:R-:W-:Y:S01]  /*0840*/  @P0 LOP3.LUT R20, R20, 0xffffffe0, R19, 0xe2, !PT ;  /* 0xffffffe014140812 */ /* 0x000fe200078ee213 */
[----:B------:R-:W-:Y:S06]  /*0850*/  @P0 BRA `(.L_x_72) ;  /* 0x0000000000880947 */ /* 0x000fec0003800000 */
[C---:B------:R-:W-:Y:S01]  /*0860*/  IMAD.SHL.U32 R20, R7.reuse, 0x2, RZ ;  /* 0x0000000207147824 */ /* 0x040fe200078e00ff */
[----:B------:R-:W-:-:S04]  /*0870*/  LOP3.LUT R6, R7, 0x1f, RZ, 0xc0, !PT ;  /* 0x0000001f07067812 */ /* 0x000fc800078ec0ff */
[----:B------:R-:W-:Y:S02]  /*0880*/  LOP3.LUT R21, R20, 0xc, RZ, 0xc0, !PT ;  /* 0x0000000c14157812 */ /* 0x000fe400078ec0ff */
[----:B------:R-:W-:Y:S02]  /*0890*/  SHF.R.U32.HI R20, RZ, 0x5, R7 ;  /* 0x00000005ff147819 */ /* 0x000fe40000011607 */
[----:B------:R-:W-:Y:S02]  /*08a0*/  LEA.HI R6, R6, R21, RZ, 0x1d ;  /* 0x0000001506067211 */ /* 0x000fe400078fe8ff */
[----:B------:R-:W-:Y:S01]  /*08b0*/  LOP3.LUT R21, R19, 0x1f, RZ, 0xc0, !PT ;  /* 0x0000001f13157812 */ /* 0x000fe200078ec0ff */
[----:B------:R-:W-:Y:S02]  /*08c0*/  IMAD.SHL.U32 R20, R20, 0x400, RZ ;  /* 0x0000040014147824 */ /* 0x000fe400078e00ff */
[----:B------:R-:W-:-:S03]  /*08d0*/  IMAD.SHL.U32 R6, R6, 0x2, RZ ;  /* 0x0000000206067824 */ /* 0x000fc600078e00ff */
[----:B------:R-:W-:Y:S02]  /*08e0*/  LOP3.LUT R20, R20, 0xfffffc00, R21, 0xe2, !PT ;  /* 0xfffffc0014147812 */ /* 0x000fe400078ee215 */
[----:B------:R-:W-:-:S04]  /*08f0*/  LOP3.LUT R7, R6, 0xfffffffe, R7, 0xe2, !PT ;  /* 0xfffffffe06077812 */ /* 0x000fc800078ee207 */
[----:B------:R-:W-:Y:S01]  /*0900*/  LEA R20, R7, R20, 0x5 ;  /* 0x0000001407147211 */ /* 0x000fe200078e28ff */
[----:B------:R-:W-:Y:S06]  /*0910*/  BRA `(.L_x_72) ;  /* 0x0000000000587947 */ /* 0x000fec0003800000 */
.L_x_71:
[----:B------:R-:W-:-:S13]  /*0920*/  ISETP.NE.AND P0, PT, R6, 0x1, PT ;  /* 0x000000010600780c */ /* 0x000fda0003f05270 */
[----:B------:R-:W-:-:S05]  /*0930*/  @P0 IMAD.SHL.U32 R20, R7, 0x20, RZ ;  /* 0x0000002007140824 */ /* 0x000fca00078e00ff */
[----:B------:R-:W-:Y:S01]  /*0940*/  @P0 LOP3.LUT R20, R20, 0xffffffe0, R19, 0xe2, !PT ;  /* 0xffffffe014140812 */ /* 0x000fe200078ee213 */
[----:B------:R-:W-:Y:S06]  /*0950*/  @P0 BRA `(.L_x_72) ;  /* 0x0000000000480947 */ /* 0x000fec0003800000 */
[----:B------:R-:W-:Y:S02]  /*0960*/  SHF.R.S32.HI R20, RZ, 0x1f, R7 ;  /* 0x0000001fff147819 */ /* 0x000fe40000011407 */
[----:B------:R-:W-:Y:S02]  /*0970*/  SHF.R.S32.HI R6, RZ, 0x1f, R19 ;  /* 0x0000001fff067819 */ /* 0x000fe40000011413 */
[----:B------:R-:W-:Y:S02]  /*0980*/  LEA.HI R20, R20, R7, RZ, 0x3 ;  /* 0x0000000714147211 */ /* 0x000fe400078f18ff */
[----:B------:R-:W-:Y:S02]  /*0990*/  LEA.HI R6, R6, R19, RZ, 0x5 ;  /* 0x0000001306067211 */ /* 0x000fe400078f28ff */
[----:B------:R-:W-:Y:S02]  /*09a0*/  LOP3.LUT R22, R20, 0xfffffff8, RZ, 0xc0, !PT ;  /* 0xfffffff814167812 */ /* 0x000fe400078ec0ff */
[----:B------:R-:W-:-:S02]  /*09b0*/  LOP3.LUT R23, R19, 0x4, RZ, 0xc0, !PT ;  /* 0x0000000413177812 */ /* 0x000fc400078ec0ff */
[----:B------:R-:W-:Y:S01]  /*09c0*/  LOP3.LUT R20, R6, 0x3fffffe0, RZ, 0xc0, !PT ;  /* 0x3fffffe006147812 */ /* 0x000fe200078ec0ff */
[C---:B------:R-:W-:Y:S01]  /*09d0*/  IMAD.IADD R22, R7.reuse, 0x1, -R22 ;  /* 0x0000000107167824 */ /* 0x040fe200078e0a16 */
[C---:B------:R-:W-:Y:S01]  /*09e0*/  LOP3.LUT R6, R7.reuse, 0x7fffff8, RZ, 0xc0, !PT ;  /* 0x07fffff807067812 */ /* 0x040fe200078ec0ff */
[----:B------:R-:W-:Y:S01]  /*09f0*/  IMAD.SHL.U32 R7, R7, 0x4, RZ ;  /* 0x0000000407077824 */ /* 0x000fe200078e00ff */
[----:B------:R-:W-:Y:S02]  /*0a00*/  IADD3 R21, R19, -R20, RZ ;  /* 0x8000001413157210 */ /* 0x000fe40007ffe0ff */
[----:B------:R-:W-:Y:S02]  /*0a10*/  LEA.HI R22, R22, R23, RZ, 0x1f ;  /* 0x0000001716167211 */ /* 0x000fe400078ff8ff */
[----:B------:R-:W-:Y:S02]  /*0a20*/  LOP3.LUT R7, R7, 0x4, RZ, 0xc0, !PT ;  /* 0x0000000407077812 */ /* 0x000fe400078ec0ff */
[----:B------:R-:W-:Y:S01]  /*0a30*/  LEA.HI R6, R21, R6, RZ, 0x1d ;  /* 0x0000000615067211 */ /* 0x000fe200078fe8ff */
[----:B------:R-:W-:-:S04]  /*0a40*/  IMAD.SHL.U32 R22, R22, 0x4, RZ ;  /* 0x0000000416167824 */ /* 0x000fc800078e00ff */
[----:B------:R-:W-:Y:S01]  /*0a50*/  IMAD.IADD R6, R7, 0x1, R6 ;  /* 0x0000000107067824 */ /* 0x000fe200078e0206 */
[----:B------:R-:W-:-:S05]  /*0a60*/  LOP3.LUT R7, R22, 0xfffffffc, R19, 0xe2, !PT ;  /* 0xfffffffc16077812 */ /* 0x000fca00078ee213 */
[----:B------:R-:W-:-:S07]  /*0a70*/  IMAD R20, R6, 0x20, R7 ;  /* 0x0000002006147824 */ /* 0x000fce00078e0207 */
.L_x_72:
[----:B------:R-:W0:Y:S01]  /*0a80*/  LDC R21, c[0x0][0x268] ;  /* 0x00009a00ff157b82 */ /* 0x000e220000000800 */
[----:B------:R-:W-:Y:S01]  /*0a90*/  ISETP.GE.U32.AND P5, PT, R14, R13, PT ;  /* 0x0000000d0e00720c */ /* 0x000fe20003fa6070 */
[----:B------:R-:W-:Y:S01]  /*0aa0*/  @!P4 VIADD R4, R4, 0x1 ;  /* 0x000000010404c836 */ /* 0x000fe20000000000 */
[----:B------:R-:W-:Y:S01]  /*0ab0*/  @!P6 IADD3 R2, R2, 0x1, RZ ;  /* 0x000000010202e810 */ /* 0x000fe20007ffe0ff */
[----:B------:R-:W-:Y:S01]  /*0ac0*/  ULDC UR4, c[0x0][0x25c] ;  /* 0x0000970000047ab9 */ /* 0x000fe20000000800 */
[----:B------:R-:W-:Y:S02]  /*0ad0*/  ISETP.GE.U32.AND P6, PT, R3, R12, PT ;  /* 0x0000000c0300720c */ /* 0x000fe40003fc6070 */
[----:B------:R-:W-:Y:S01]  /*0ae0*/  LOP3.LUT R0, R0, R11, RZ, 0x3c, !PT ;  /* 0x0000000b00007212 */ /* 0x000fe200078e3cff */
[----:B------:R-:W1:Y:S01]  /*0af0*/  LDC.64 R6, c[0x0][0x210] ;  /* 0x00008400ff067b82 */ /* 0x000e620000000a00 */
[----:B------:R-:W-:Y:S02]  /*0b00*/  LOP3.LUT R5, R5, R10, RZ, 0x3c, !PT ;  /* 0x0000000a05057212 */ /* 0x000fe400078e3cff */
[----:B------:R-:W-:-:S02]  /*0b10*/  ISETP.GE.AND P4, PT, R0, RZ, PT ;  /* 0x000000ff0000720c */ /* 0x000fc40003f86270 */
[----:B------:R-:W-:Y:S01]  /*0b20*/  LOP3.LUT R19, R19, 0xffffffe0, RZ, 0xc0, !PT ;  /* 0xffffffe013137812 */ /* 0x000fe200078ec0ff */
[----:B------:R-:W-:Y:S01]  /*0b30*/  @P5 VIADD R2, R2, 0x1 ;  /* 0x0000000102025836 */ /* 0x000fe20000000000 */
[----:B------:R-:W-:Y:S01]  /*0b40*/  ISETP.GE.AND P5, PT, R5, RZ, PT ;  /* 0x000000ff0500720c */ /* 0x000fe20003fa6270 */
[----:B------:R-:W2:Y:S01]  /*0b50*/  LDC R3, c[0x0][0x258] ;  /* 0x00009600ff037b82 */ /* 0x000ea20000000800 */
[----:B----4-:R-:W-:Y:S01]  /*0b60*/  PRMT R8, R8, 0x7604, R9 ;  /* 0x0000760408087816 */ /* 0x010fe20000000009 */
[----:B------:R-:W-:-:S03]  /*0b70*/  @P6 VIADD R4, R4, 0x1 ;  /* 0x0000000104046836 */ /* 0x000fc60000000000 */
[----:B------:R-:W-:-:S03]  /*0b80*/  PRMT R8, R15, 0x7054, R8 ;  /* 0x000070540f087816 */ /* 0x000fc60000000008 */
[----:B0-----:R-:W0:Y:S01]  /*0b90*/  @P0 LDC R21, c[0x0][0x264] ;  /* 0x00009900ff150b82 */ /* 0x001e220000000800 */
[----:B------:R-:W-:Y:S01]  /*0ba0*/  @!P4 IMAD.MOV R4, RZ, RZ, -R4 ;  /* 0x000000ffff04c224 */ /* 0x000fe200078e0a04 */
[----:B------:R-:W-:Y:S02]  /*0bb0*/  PRMT R17, R17, 0x654, R8 ;  /* 0x0000065411117816 */ /* 0x000fe40000000008 */
[----:B------:R-:W-:Y:S02]  /*0bc0*/  @!P5 IADD3 R2, -R2, RZ, RZ ;  /* 0x000000ff0202d210 */ /* 0x000fe40007ffe1ff */
[----:B------:R-:W-:Y:S02]  /*0bd0*/  SEL R4, R16, R4, !P2 ;  /* 0x0000000410047207 */ /* 0x000fe40005000000 */
[----:B------:R-:W-:Y:S01]  /*0be0*/  SEL R5, R18, R2, !P3 ;  /* 0x0000000212057207 */ /* 0x000fe20005800000 */
[----:B-1----:R-:W1:Y:S04]  /*0bf0*/  @P1 LDC R6, c[0x0][0x218] ;  /* 0x00008600ff061b82 */ /* 0x002e680000000800 */
[----:B------:R-:W-:Y:S01]  /*0c00*/  IMAD R4, R5, UR4, R4 ;  /* 0x0000000405047c24 */ /* 0x000fe2000f8e0204 */
[----:B--2---:R-:W-:-:S03]  /*0c10*/  SEL R10, R3, R10, !P0 ;  /* 0x0000000a030a7207 */ /* 0x004fc60004000000 */
[----:B------:R-:W1:Y:S01]  /*0c20*/  @P1 LDC R7, c[0x0][0x21c] ;  /* 0x00008700ff071b82 */ /* 0x000e620000000800 */
[----:B0-----:R-:W-:-:S04]  /*0c30*/  IMAD R21, R21, R4, RZ ;  /* 0x0000000415157224 */ /* 0x001fc800078e02ff */
[----:B------:R-:W-:-:S04]  /*0c40*/  IMAD R19, R10, R19, R21 ;  /* 0x000000130a137224 */ /* 0x000fc800078e0215 */
[----:B------:R-:W-:-:S05]  /*0c50*/  IMAD.IADD R19, R19, 0x1, R20 ;  /* 0x0000000113137824 */ /* 0x000fca00078e0214 */
[----:B------:R-:W-:-:S05]  /*0c60*/  SHF.R.S32.HI R3, RZ, 0x2, R19 ;  /* 0x00000002ff037819 */ /* 0x000fca0000011413 */
[----:B-1----:R-:W-:-:S05]  /*0c70*/  IMAD.WIDE R2, R3, 0x4, R6 ;  /* 0x0000000403027825 */ /* 0x002fca00078e0206 */
[----:B------:R-:W-:Y:S01]  /*0c80*/  STG.E desc[UR6][R2.64], R17 ;  /* 0x0000001102007986 */ /* 0x000fe2000c101906 */
[----:B------:R-:W-:Y:S05]  /*0c90*/  EXIT ;  /* 0x000000000000794d */ /* 0x000fea0003800000 */
.L_x_73:
        /* <DEDUP_REMOVED lines=14> */
.L_x_134:


//--------------------- .text._ZN17fastertransformer48add_QK_bias_transform_rebuild_padding_varlen_rowIfEEvPaS1_PKaPKT_S3_S6_PKiiiiiiiiiiPKfSA_SA_SA_bi --------------------------
	.section	.text._ZN17fastertransformer48add_QK_bias_transform_rebuild_padding_varlen_rowIfEEvPaS1_PKaPKT_S3_S6_PKiiiiiiiiiiPKfSA_SA_SA_bi,"ax",@progbits
	.align	128
        .global         _ZN17fastertransformer48add_QK_bias_transform_rebuild_padding_varlen_rowIfEEvPaS1_PKaPKT_S3_S6_PKiiiiiiiiiiPKfSA_SA_SA_bi
        .type           _ZN17fastertransformer48add_QK_bias_transform_rebuild_padding_varlen_rowIfEEvPaS1_PKaPKT_S3_S6_PKiiiiiiiiiiPKfSA_SA_SA_bi,@function
        .size           _ZN17fastertransformer48add_QK_bias_transform_rebuild_padding_varlen_rowIfEEvPaS1_PKaPKT_S3_S6_PKiiiiiiiiiiPKfSA_SA_SA_bi,(.L_x_135 - _ZN17fastertransformer48add_QK_bias_transform_rebuild_padding_varlen_rowIfEEvPaS1_PKaPKT_S3_S6_PKiiiiiiiiiiPKfSA_SA_SA_bi)
        .other          _ZN17fastertransformer48add_QK_bias_transform_rebuild_padding_varlen_rowIfEEvPaS1_PKaPKT_S3_S6_PKiiiiiiiiiiPKfSA_SA_SA_bi,@"STO_CUDA_ENTRY STV_DEFAULT"
_ZN17fastertransformer48add_QK_bias_transform_rebuild_padding_varlen_rowIfEEvPaS1_PKaPKT_S3_S6_PKiiiiiiiiiiPKfSA_SA_SA_bi:
.text._ZN17fastertransformer48add_QK_bias_transform_rebuild_padding_varlen_rowIfEEvPaS1_PKaPKT_S3_S6_PKiiiiiiiiiiPKfSA_SA_SA_bi:
[----:B------:R-:W-:Y:S08]  /*0000*/  LDC R1, c[0x0][0x28] ;  /* 0x00000a00ff017b82 */ /* 0x000ff00000000800 */
[----:B------:R-:W0:Y:S01]  /*0010*/  S2UR UR4, SR_CTAID.X ;  /* 0x00000000000479c3 */ /* 0x000e220000002500 */
[----:B------:R-:W-:-:S07]  /*0020*/  ULDC.64 UR6, c[0x0][0x208] ;  /* 0x0000820000067ab9 */ /* 0x000fce0000000a00 */
[----:B------:R-:W0:Y:S01]  /*0030*/  LDC.64 R2, c[0x0][0x248] ;  /* 0x00009200ff027b82 */ /* 0x000e220000000a00 */
[----:B------:R-:W-:-:S07]  /*0040*/  IMAD.MOV.U32 R6, RZ, RZ, RZ ;  /* 0x000000ffff067224 */ /* 0x000fce00078e00ff */
[----:B------:R-:W1:Y:S08]  /*0050*/  LDC.64 R14, c[0x0][0x220] ;  /* 0x00008800ff0e7b82 */ /* 0x000e700000000a00 */
[----:B------:R-:W2:Y:S01]  /*0060*/  LDC R8, c[0x0][0x254] ;  /* 0x00009500ff087b82 */ /* 0x000ea20000000800 */
[----:B0-----:R-:W-:-:S13]  /*0070*/  ISETP.LE.U32.AND P1, PT, R2, UR4, PT ;  /* 0x0000000402007c0c */ /* 0x001fda000bf23070 */
[----:B------:R-:W0:Y:S08]  /*0080*/  @P1 LDC.64 R10, c[0x0][0x278] ;  /* 0x00009e00ff0a1b82 */ /* 0x000e300000000a00 */
[----:B------:R-:W3:Y:S01]  /*0090*/  @P1 LDC.64 R4, c[0x0][0x288] ;  /* 0x0000a200ff041b82 */ /* 0x000ee20000000a00 */
[----:B------:R-:W4:Y:S01]  /*00a0*/  I2F.U32.RP R0, R2 ;  /* 0x0000000200007306 */ /* 0x000f220000209000 */
[----:B------:R-:W-:-:S06]  /*00b0*/  ISETP.NE.U32.AND P3, PT, R2, RZ, PT ;  /* 0x000000ff0200720c */ /* 0x000fcc0003f65070 */
[----:B-1----:R-:W1:Y:S01]  /*00c0*/  @P1 LDC R14, c[0x0][0x230] ;  /* 0x00008c00ff0e1b82 */ /* 0x002e620000000800 */
[----:B0-----:R-:W5:Y:S07]  /*00d0*/  @P1 LDG.E.CONSTANT R10, desc[UR6][R10.64] ;  /* 0x000000060a0a1981 */ /* 0x001f6e000c1e9900 */
[----:B------:R-:W1:Y:S01]  /*00e0*/  @P1 LDC R15, c[0x0][0x234] ;  /* 0x00008d00ff0f1b82 */ /* 0x000e620000000800 */
[----:B---3--:R0:W3:Y:S01]  /*00f0*/  @P1 LDG.E.CONSTANT R9, desc[UR6][R4.64] ;  /* 0x0000000604091981 */ /* 0x0080e2000c1e9900 */
[----:B----4-:R-:W4:Y:S02]  /*0100*/  MUFU.RCP R0, R0 ;  /* 0x0000000000007308 */ /* 0x010f240000001000 */
[----:B----4-:R-:W-:-:S02]  /*0110*/  VIADD R7, R0, 0xffffffe ;  /* 0x0ffffffe00077836 */ /* 0x010fc40000000000 */
[----:B------:R-:W4:Y:S04]  /*0120*/  S2R R0, SR_TID.X ;  /* 0x0000000000007919 */ /* 0x000f280000002100 */
[----:B------:R-:W2:Y:S02]  /*0130*/  F2I.FTZ.U32.TRUNC.NTZ R7, R7 ;  /* 0x0000000700077305 */ /* 0x000ea4000021f000 */
[----:B--2---:R-:W-:-:S04]  /*0140*/  IMAD.MOV R13, RZ, RZ, -R7 ;  /* 0x000000ffff0d7224 */ /* 0x004fc800078e0a07 */
[----:B------:R-:W-:-:S04]  /*0150*/  IMAD R13, R13, R2, RZ ;  /* 0x000000020d0d7224 */ /* 0x000fc800078e02ff */
[----:B------:R-:W-:-:S04]  /*0160*/  IMAD.HI.U32 R6, R7, R13, R6 ;  /* 0x0000000d07067227 */ /* 0x000fc800078e0006 */
[----:B----4-:R-:W-:Y:S02]  /*0170*/  IMAD.SHL.U32 R0, R0, 0x4, RZ ;  /* 0x0000000400007824 */ /* 0x010fe400078e00ff */
[----:B------:R-:W-:-:S04]  /*0180*/  IMAD.HI.U32 R6, R6, UR4, RZ ;  /* 0x0000000406067c27 */ /* 0x000fc8000f8e00ff */
[----:B0-----:R-:W-:-:S04]  /*0190*/  IMAD.MOV R5, RZ, RZ, -R6 ;  /* 0x000000ffff057224 */ /* 0x001fc800078e0a06 */
[----:B------:R-:W-:-:S05]  /*01a0*/  IMAD R5, R2, R5, UR4 ;  /* 0x0000000402057e24 */ /* 0x000fca000f8e0205 */
[----:B------:R-:W-:-:S13]  /*01b0*/  ISETP.GE.U32.AND P0, PT, R5, R2, PT ;  /* 0x000000020500720c */ /* 0x000fda0003f06070 */
[----:B------:R-:W-:Y:S02]  /*01c0*/  @P0 IMAD.IADD R5, R5, 0x1, -R2 ;  /* 0x0000000105050824 */ /* 0x000fe400078e0a02 */
[----:B------:R-:W-:Y:S01]  /*01d0*/  @P0 VIADD R6, R6, 0x1 ;  /* 0x0000000106060836 */ /* 0x000fe20000000000 */
[----:B------:R-:W-:Y:S02]  /*01e0*/  ISETP.NE.AND P0, PT, R2, R3, PT ;  /* 0x000000030200720c */ /* 0x000fe40003f05270 */
[----:B------:R-:W-:Y:S02]  /*01f0*/  ISETP.GE.U32.AND P2, PT, R5, R2, PT ;  /* 0x000000020500720c */ /* 0x000fe40003f46070 */
[----:B------:R-:W0:Y:S11]  /*0200*/  LDC.64 R4, c[0x0][0x228] ;  /* 0x00008a00ff047b82 */ /* 0x000e360000000a00 */
[----:B------:R-:W-:-:S02]  /*0210*/  @P2 IADD3 R6, R6, 0x1, RZ ;  /* 0x0000000106062810 */ /* 0x000fc40007ffe0ff */
[----:B------:R-:W-:-:S05]  /*0220*/  @!P3 LOP3.LUT R6, RZ, R2, RZ, 0x33, !PT ;  /* 0x00000002ff06b212 */ /* 0x000fca00078e33ff */
[----:B------:R-:W-:-:S04]  /*0230*/  IMAD.MOV R17, RZ, RZ, -R6 ;  /* 0x000000ffff117224 */ /* 0x000fc800078e0a06 */
[----:B------:R-:W-:Y:S01]  /*0240*/  IMAD R17, R2, R17, UR4 ;  /* 0x0000000402117e24 */ /* 0x000fe2000f8e0211 */
[----:B------:R-:W-:Y:S01]  /*0250*/  ULDC UR4, c[0x0][0x294] ;  /* 0x0000a50000047ab9 */ /* 0x000fe20000000800 */
[----:B------:R-:W2:Y:S02]  /*0260*/  @P0 LDC.64 R2, c[0x0][0x240] ;  /* 0x00009000ff020b82 */ /* 0x000ea40000000a00 */
[----:B------:R-:W-:-:S06]  /*0270*/  IMAD R7, R17, UR4, R0 ;  /* 0x0000000411077c24 */ /* 0x000fcc000f8e0200 */
[----:B------:R-:W4:Y:S01]  /*0280*/  @!P1 LDC.64 R22, c[0x0][0x270] ;  /* 0x00009c00ff169b82 */ /* 0x000f220000000a00 */
[----:B------:R-:W-:Y:S01]  /*0290*/  SHF.R.S32.HI R7, RZ, 0x2, R7 ;  /* 0x00000002ff077819 */ /* 0x000fe20000011407 */
[----:B------:R-:W-:-:S04]  /*02a0*/  ULDC.U8 UR4, c[0x0][0x290] ;  /* 0x0000a40000047ab9 */ /* 0x000fc80000000000 */
[----:B-1----:R-:W-:Y:S02]  /*02b0*/  IMAD.WIDE R14, R7, 0x4, R14 ;  /* 0x00000004070e7825 */ /* 0x002fe400078e020e */
[----:B0-----:R-:W0:Y:S04]  /*02c0*/  @P1 LDC R4, c[0x0][0x238] ;  /* 0x00008e00ff041b82 */ /* 0x001e280000000800 */
[----:B------:R-:W5:Y:S04]  /*02d0*/  LDG.E.CONSTANT R14, desc[UR6][R14.64] ;  /* 0x000000060e0e7981 */ /* 0x000f68000c1e9900 */
[----:B------:R-:W0:Y:S01]  /*02e0*/  @P1 LDC R5, c[0x0][0x23c] ;  /* 0x00008f00ff051b82 */ /* 0x000e220000000800 */
[----:B--2---:R-:W-:-:S06]  /*02f0*/  @P0 IMAD.WIDE R2, R17, 0x4, R2 ;  /* 0x0000000411020825 */ /* 0x004fcc00078e0202 */
[----:B------:R-:W2:Y:S01]  /*0300*/  @P0 LDG.E.CONSTANT R2, desc[UR6][R2.64] ;  /* 0x0000000602020981 */ /* 0x000ea2000c1e9900 */
[----:B------:R-:W1:Y:S08]  /*0310*/  @!P1 LDC.64 R24, c[0x0][0x280] ;  /* 0x0000a000ff189b82 */ /* 0x000e700000000a00 */
[----:B------:R-:W1:Y:S01]  /*0320*/  LDC R7, c[0x0][0x260] ;  /* 0x00009800ff077b82 */ /* 0x000e620000000800 */
[----:B0-----:R-:W-:-:S05]  /*0330*/  IMAD.WIDE R4, R0, 0x4, R4 ;  /* 0x0000000400047825 */ /* 0x001fca00078e0204 */
[----:B------:R-:W3:Y:S04]  /*0340*/  LDG.E.CONSTANT R21, desc[UR6][R4.64+0x4] ;  /* 0x0000040604157981 */ /* 0x000ee8000c1e9900 */
[----:B------:R-:W3:Y:S04]  /*0350*/  LDG.E.CONSTANT R19, desc[UR6][R4.64] ;  /* 0x0000000604137981 */ /* 0x000ee8000c1e9900 */
[----:B------:R-:W3:Y:S04]  /*0360*/  LDG.E.CONSTANT R13, desc[UR6][R4.64+0x8] ;  /* 0x00000806040d7981 */ /* 0x000ee8000c1e9900 */
[----:B------:R0:W3:Y:S04]  /*0370*/  LDG.E.CONSTANT R15, desc[UR6][R4.64+0xc] ;  /* 0x00000c06040f7981 */ /* 0x0000e8000c1e9900 */
[----:B----4-:R4:W3:Y:S04]  /*0380*/  @!P1 LDG.E.CONSTANT R10, desc[UR6][R22.64] ;  /* 0x00000006160a9981 */ /* 0x0108e8000c1e9900 */
[----:B-1----:R3:W3:Y:S01]  /*0390*/  @!P1 LDG.E.CONSTANT R9, desc[UR6][R24.64] ;  /* 0x0000000618099981 */ /* 0x0026e2000c1e9900 */
[----:B------:R-:W-:-:S02]  /*03a0*/  IABS R12, R7 ;  /* 0x00000007000c7213 */ /* 0x000fc40000000000 */
[----:B------:R-:W-:Y:S02]  /*03b0*/  IABS R11, R8 ;  /* 0x00000008000b7213 */ /* 0x000fe40000000000 */
[----:B------:R-:W1:Y:S08]  /*03c0*/  I2F.RP R18, R12 ;  /* 0x0000000c00127306 */ /* 0x000e700000209400 */
[----:B------:R-:W0:Y:S08]  /*03d0*/  I2F.RP R20, R11 ;  /* 0x0000000b00147306 */ /* 0x000e300000209400 */
[----:B-1----:R-:W1:Y:S08]  /*03e0*/  MUFU.RCP R18, R18 ;  /* 0x0000001200127308 */ /* 0x002e700000001000 */
[----:B0-----:R-:W0:Y:S01]  /*03f0*/  MUFU.RCP R20, R20 ;  /* 0x0000001400147308 */ /* 0x001e220000001000 */
[----:B-1----:R-:W-:-:S07]  /*0400*/  VIADD R4, R18, 0xffffffe ;  /* 0x0ffffffe12047836 */ /* 0x002fce0000000000 */
[----:B------:R1:W4:Y:S01]  /*0410*/  F2I.FTZ.U32.TRUNC.NTZ R5, R4 ;  /* 0x0000000400057305 */ /* 0x000322000021f000 */
[----:B0-----:R-:W-:-:S07]  /*0420*/  VIADD R3, R20, 0xffffffe ;  /* 0x0ffffffe14037836 */ /* 0x001fce0000000000 */
[----:B------:R-:W0:Y:S01]  /*0430*/  F2I.FTZ.U32.TRUNC.NTZ R3, R3 ;  /* 0x0000000300037305 */ /* 0x000e22000021f000 */
[----:B-1----:R-:W-:Y:S02]  /*0440*/  IMAD.MOV.U32 R4, RZ, RZ, RZ ;  /* 0x000000ffff047224 */ /* 0x002fe400078e00ff */
[----:B----4-:R-:W-:-:S04]  /*0450*/  IMAD.MOV R23, RZ, RZ, -R5 ;  /* 0x000000ffff177224 */ /* 0x010fc800078e0a05 */
[----:B------:R-:W-:Y:S01]  /*0460*/  IMAD R23, R23, R12, RZ ;  /* 0x0000000c17177224 */ /* 0x000fe200078e02ff */
[----:B0-----:R-:W-:-:S03]  /*0470*/  IADD3 R22, RZ, -R3, RZ ;  /* 0x80000003ff167210 */ /* 0x001fc60007ffe0ff */
[----:B------:R-:W-:-:S04]  /*0480*/  IMAD.HI.U32 R20, R5, R23, R4 ;  /* 0x0000001705147227 */ /* 0x000fc800078e0004 */
[----:B------:R-:W-:Y:S02]  /*0490*/  IMAD.MOV.U32 R5, RZ, RZ, R17 ;  /* 0x000000ffff057224 */ /* 0x000fe400078e0011 */
[----:B------:R-:W-:Y:S01]  /*04a0*/  IMAD.MOV.U32 R4, RZ, RZ, R22 ;  /* 0x000000ffff047224 */ /* 0x000fe200078e0016 */
[----:B------:R-:W-:Y:S01]  /*04b0*/  IABS R23, R0 ;  /* 0x0000000000177213 */ /* 0x000fe20000000000 */
[----:B------:R-:W-:Y:S01]  /*04c0*/  UPRMT UR4, UR4, 0x8880, URZ ;  /* 0x0000888004047896 */ /* 0x000fe2000800003f */
[----:B------:R-:W-:Y:S01]  /*04d0*/  ISETP.GE.AND P3, PT, R0, RZ, PT ;  /* 0x000000ff0000720c */ /* 0x000fe20003f66270 */
[----:B-----5:R-:W3:Y:S01]  /*04e0*/  I2F.S8 R18, R14.B1 ;  /* 0x1000000e00127306 */ /* 0x020ee20000001400 */
[----:B--2---:R-:W-:Y:S02]  /*04f0*/  @P0 IMAD.IADD R5, R17, 0x1, R2 ;  /* 0x0000000111050824 */ /* 0x004fe400078e0202 */
[----:B------:R-:W-:Y:S02]  /*0500*/  IMAD R17, R4, R11, RZ ;  /* 0x0000000b04117224 */ /* 0x000fe400078e02ff */
[----:B------:R-:W-:Y:S01]  /*0510*/  IMAD.MOV.U32 R2, RZ, RZ, RZ ;  /* 0x000000ffff027224 */ /* 0x000fe200078e00ff */
[----:B------:R-:W-:Y:S01]  /*0520*/  IABS R22, R5 ;  /* 0x0000000500167213 */ /* 0x000fe20000000000 */
[----:B------:R-:W-:-:S04]  /*0530*/  IMAD.HI.U32 R4, R20, R23, RZ ;  /* 0x0000001714047227 */ /* 0x000fc800078e00ff */
[----:B------:R-:W-:Y:S01]  /*0540*/  IMAD.HI.U32 R2, R3, R17, R2 ;  /* 0x0000001103027227 */ /* 0x000fe200078e0002 */
[----:B------:R-:W-:-:S03]  /*0550*/  MOV R17, R22 ;  /* 0x0000001600117202 */ /* 0x000fc60000000f00 */
[----:B------:R-:W-:Y:S02]  /*0560*/  IMAD.MOV R3, RZ, RZ, -R4 ;  /* 0x000000ffff037224 */ /* 0x000fe400078e0a04 */
[----:B------:R-:W-:-:S04]  /*0570*/  IMAD.HI.U32 R2, R2, R17, RZ ;  /* 0x0000001102027227 */ /* 0x000fc800078e00ff */
[C---:B------:R-:W-:Y:S02]  /*0580*/  IMAD R3, R12.reuse, R3, R23 ;  /* 0x000000030c037224 */ /* 0x040fe400078e0217 */
[----:B------:R-:W-:Y:S01]  /*0590*/  IMAD.MOV R26, RZ, RZ, -R2 ;  /* 0x000000ffff1a7224 */ /* 0x000fe200078e0a02 */
[----:B------:R-:W0:Y:S02]  /*05a0*/  I2F.S8 R16, R14 ;  /* 0x0000000e00107306 */ /* 0x000e240000001400 */
[----:B------:R-:W-:-:S06]  /*05b0*/  ISETP.GT.U32.AND P4, PT, R12, R3, PT ;  /* 0x000000030c00720c */ /* 0x000fcc0003f84070 */
[----:B------:R-:W1:Y:S08]  /*05c0*/  I2F.S8 R20, R14.B2 ;  /* 0x2000000e00147306 */ /* 0x000e700000001400 */
[----:B------:R2:W4:Y:S01]  /*05d0*/  I2F.S8 R22, R14.B3 ;  /* 0x3000000e00167306 */ /* 0x0005220000001400 */
[----:B------:R-:W-:-:S05]  /*05e0*/  @!P4 IMAD.IADD R3, R3, 0x1, -R12 ;  /* 0x000000010303c824 */ /* 0x000fca00078e0a0c */
[----:B------:R-:W-:Y:S02]  /*05f0*/  ISETP.GT.U32.AND P5, PT, R12, R3, PT ;  /* 0x000000030c00720c */ /* 0x000fe40003fa4070 */
[----:B------:R-:W-:Y:S02]  /*0600*/  ISETP.GE.AND P0, PT, R5, RZ, PT ;  /* 0x000000ff0500720c */ /* 0x000fe40003f06270 */
[----:B------:R-:W-:Y:S02]  /*0610*/  ISETP.NE.AND P2, PT, R7, RZ, PT ;  /* 0x000000ff0700720c */ /* 0x000fe40003f45270 */
[----:B--2---:R-:W-:Y:S01]  /*0620*/  LOP3.LUT R14, RZ, R7, RZ, 0x33, !PT ;  /* 0x00000007ff0e7212 */ /* 0x004fe200078e33ff */
[----:B---3--:R-:W-:Y:S01]  /*0630*/  FFMA.FTZ R24, R18, R10, R21 ;  /* 0x0000000a12187223 */ /* 0x008fe20000010015 */
[----:B------:R-:W-:-:S05]  /*0640*/  IMAD R18, R11, R26, R17 ;  /* 0x0000001a0b127224 */ /* 0x000fca00078e0211 */
[----:B------:R-:W-:Y:S01]  /*0650*/  ISETP.GT.U32.AND P6, PT, R11, R18, PT ;  /* 0x000000120b00720c */ /* 0x000fe20003fc4070 */
[-C--:B0-----:R-:W-:Y:S01]  /*0660*/  FFMA.FTZ R16, R16, R10.reuse, R19 ;  /* 0x0000000a10107223 */ /* 0x081fe20000010013 */
[-C--:B-1----:R-:W-:Y:S01]  /*0670*/  FFMA.FTZ R20, R20, R10.reuse, R13 ;  /* 0x0000000a14147223 */ /* 0x082fe2000001000d */
[----:B----4-:R-:W-:Y:S01]  /*0680*/  FFMA.FTZ R22, R22, R10, R15 ;  /* 0x0000000a16167223 */ /* 0x010fe2000001000f */
[----:B------:R-:W-:Y:S02]  /*0690*/  IMAD.IADD R10, R3, 0x1, -R12 ;  /* 0x00000001030a7824 */ /* 0x000fe400078e0a0c */
[-C--:B------:R-:W-:Y:S01]  /*06a0*/  FMUL.FTZ R16, R16, R9.reuse ;  /* 0x0000000910107220 */ /* 0x080fe20000410000 */
[----:B------:R-:W-:Y:S02]  /*06b0*/  FMUL.FTZ R13, R20, R9 ;  /* 0x00000009140d7220 */ /* 0x000fe40000410000 */
[----:B------:R-:W-:-:S04]  /*06c0*/  SEL R19, R10, R3, !P5 ;  /* 0x000000030a137207 */ /* 0x000fc80006800000 */
[----:B------:R-:W-:Y:S02]  /*06d0*/  @!P6 IMAD.IADD R18, R18, 0x1, -R11 ;  /* 0x000000011212e824 */ /* 0x000fe400078e0a0b */
[----:B------:R-:W-:-:S03]  /*06e0*/  FMUL.FTZ R15, R22, R9 ;  /* 0x00000009160f7220 */ /* 0x000fc60000410000 */
[----:B------:R-:W-:Y:S02]  /*06f0*/  ISETP.GT.U32.AND P5, PT, R11, R18, PT ;  /* 0x000000120b00720c */ /* 0x000fe40003fa4070 */
[----:B------:R-:W-:Y:S01]  /*0700*/  IADD3 R17, R18, -R11, RZ ;  /* 0x8000000b12117210 */ /* 0x000fe20007ffe0ff */
[----:B------:R-:W-:-:S03]  /*0710*/  FMUL.FTZ R24, R24, R9 ;  /* 0x0000000918187220 */ /* 0x000fc60000410000 */
[----:B------:R-:W-:Y:S02]  /*0720*/  SEL R10, R17, R18, !P5 ;  /* 0x00000012110a7207 */ /* 0x000fe40006800000 */
[----:B------:R-:W-:Y:S01]  /*0730*/  ISETP.NE.AND P5, PT, RZ, UR4, PT ;  /* 0x00000004ff007c0c */ /* 0x000fe2000bfa5270 */
[----:B------:R-:W0:Y:S01]  /*0740*/  F2I.S8.NTZ R16, R16 ;  /* 0x0000001000107305 */ /* 0x000e220000202100 */
[----:B------:R-:W-:-:S07]  /*0750*/  @!P3 IMAD.MOV R19, RZ, RZ, -R19 ;  /* 0x000000ffff13b224 */ /* 0x000fce00078e0a13 */
[----:B------:R1:W2:Y:S01]  /*0760*/  F2I.S8.NTZ R9, R24 ;  /* 0x0000001800097305 */ /* 0x0002a20000202100 */
[----:B------:R-:W-:-:S07]  /*0770*/  @!P0 IMAD.MOV R10, RZ, RZ, -R10 ;  /* 0x000000ffff0a8224 */ /* 0x000fce00078e0a0a */
[----:B------:R-:W3:Y:S08]  /*0780*/  F2I.S8.NTZ R13, R13 ;  /* 0x0000000d000d7305 */ /* 0x000ef00000202100 */
[----:B------:R-:W4:Y:S01]  /*0790*/  F2I.S8.NTZ R15, R15 ;  /* 0x0000000f000f7305 */ /* 0x000f220000202100 */
[----:B------:R-:W-:Y:S02]  /*07a0*/  ISETP.NE.AND P3, PT, R8, RZ, PT ;  /* 0x000000ff0800720c */ /* 0x000fe40003f65270 */
[----:B------:R-:W-:-:S02]  /*07b0*/  LOP3.LUT R17, RZ, R8, RZ, 0x33, !PT ;  /* 0x00000008ff117212 */ /* 0x000fc400078e33ff */
[----:B------:R-:W-:Y:S02]  /*07c0*/  SEL R19, R14, R19, !P2 ;  /* 0x000000130e137207 */ /* 0x000fe40005000000 */
[----:B------:R-:W-:Y:S01]  /*07d0*/  SEL R10, R17, R10, !P3 ;  /* 0x0000000a110a7207 */ /* 0x000fe20005800000 */
[----:B0123--:R-:W-:Y:S06]  /*07e0*/  @!P5 BRA `(.L_x_74) ;  /* 0x000000000040d947 */ /* 0x00ffec0003800000 */
        /* <DEDUP_REMOVED lines=10> */
[----:B------:R-:W-:Y:S01]  /*0890*/  IMAD.SHL.U32 R20, R20, 0x400, RZ ;  /* 0x0000040014147824 */ /* 0x000fe200078e00ff */
[----:B------:R-:W-:-:S04]  /*08a0*/  SHF.L.U32 R23, R6, 0x1, RZ ;  /* 0x0000000106177819 */ /* 0x000fc800000006ff */
[----:B------:R-:W-:Y:S02]  /*08b0*/  LOP3.LUT R21, R20, 0xfffffc00, R21, 0xe2, !PT ;  /* 0xfffffc0014157812 */ /* 0x000fe400078ee215 */
[----:B------:R-:W-:-:S05]  /*08c0*/  LOP3.LUT R6, R23, 0xfffffffe, R10, 0xe2, !PT ;  /* 0xfffffffe17067812 */ /* 0x000fca00078ee20a */
[----:B------:R-:W-:Y:S01]  /*08d0*/  IMAD R6, R6, 0x20, R21 ;  /* 0x0000002006067824 */ /* 0x000fe200078e0215 */
[----:B------:R-:W-:Y:S06]  /*08e0*/  BRA `(.L_x_75) ;  /* 0x0000000000587947 */ /* 0x000fec0003800000 */
.L_x_74:
        /* <DEDUP_REMOVED lines=10> */
[C---:B------:R-:W-:Y:S01]  /*0990*/  LOP3.LUT R23, R19.reuse, 0x4, RZ, 0xc0, !PT ;  /* 0x0000000413177812 */ /* 0x040fe200078ec0ff */
[C---:B------:R-:W-:Y:S01]  /*09a0*/  IMAD.IADD R22, R10.reuse, 0x1, -R21 ;  /* 0x000000010a167824 */ /* 0x040fe200078e0a15 */
[C---:B------:R-:W-:Y:S01]  /*09b0*/  LOP3.LUT R6, R10.reuse, 0x7fffff8, RZ, 0xc0, !PT ;  /* 0x07fffff80a067812 */ /* 0x040fe200078ec0ff */
[----:B------:R-:W-:Y:S02]  /*09c0*/  IMAD.SHL.U32 R10, R10, 0x4, RZ ;  /* 0x000000040a0a7824 */ /* 0x000fe400078e00ff */
[----:B------:R-:W-:Y:S01]  /*09d0*/  IMAD.IADD R21, R19, 0x1, -R20 ;  /* 0x0000000113157824 */ /* 0x000fe200078e0a14 */
[----:B------:R-:W-:Y:S02]  /*09e0*/  LEA.HI R22, R22, R23, RZ, 0x1f ;  /* 0x0000001716167211 */ /* 0x000fe400078ff8ff */
[----:B------:R-:W-:Y:S02]  /*09f0*/  LOP3.LUT R10, R10, 0x4, RZ, 0xc0, !PT ;  /* 0x000000040a0a7812 */ /* 0x000fe400078ec0ff */
[----:B------:R-:W-:-:S02]  /*0a00*/  LEA.HI R21, R21, R6, RZ, 0x1d ;  /* 0x0000000615157211 */ /* 0x000fc400078fe8ff */
[----:B------:R-:W-:-:S03]  /*0a10*/  SHF.L.U32 R22, R22, 0x2, RZ ;  /* 0x0000000216167819 */ /* 0x000fc600000006ff */
[----:B------:R-:W-:Y:S01]  /*0a20*/  IMAD.IADD R10, R10, 0x1, R21 ;  /* 0x000000010a0a7824 */ /* 0x000fe200078e0215 */
[----:B------:R-:W-:-:S05]  /*0a30*/  LOP3.LUT R21, R22, 0xfffffffc, R19, 0xe2, !PT ;  /* 0xfffffffc16157812 */ /* 0x000fca00078ee213 */
[----:B------:R-:W-:-:S07]  /*0a40*/  IMAD R6, R10, 0x20, R21 ;  /* 0x000000200a067824 */ /* 0x000fce00078e0215 */
.L_x_75:
[----:B------:R-:W0:Y:S01]  /*0a50*/  LDC R20, c[0x0][0x268] ;  /* 0x00009a00ff147b82 */ /* 0x000e220000000800 */
[----:B------:R-:W-:Y:S01]  /*0a60*/  ISETP.GE.U32.AND P5, PT, R18, R11, PT ;  /* 0x0000000b1200720c */ /* 0x000fe20003fa6070 */
[----:B------:R-:W-:Y:S01]  /*0a70*/  @!P6 VIADD R2, R2, 0x1 ;  /* 0x000000010202e836 */ /* 0x000fe20000000000 */
[----:B------:R-:W-:Y:S01]  /*0a80*/  ISETP.GE.U32.AND P6, PT, R3, R12, PT ;  /* 0x0000000c0300720c */ /* 0x000fe20003fc6070 */
[----:B------:R-:W-:Y:S01]  /*0a90*/  @!P4 VIADD R4, R4, 0x1 ;  /* 0x000000010404c836 */ /* 0x000fe20000000000 */
[----:B------:R-:W-:Y:S01]  /*0aa0*/  LOP3.LUT R5, R5, R8, RZ, 0x3c, !PT ;  /* 0x0000000805057212 */ /* 0x000fe200078e3cff */
[----:B------:R-:W-:Y:S01]  /*0ab0*/  ULDC UR4, c[0x0][0x25c] ;  /* 0x0000970000047ab9 */ /* 0x000fe20000000800 */
[----:B------:R-:W-:Y:S01]  /*0ac0*/  LOP3.LUT R0, R0, R7, RZ, 0x3c, !PT ;  /* 0x0000000700007212 */ /* 0x000fe200078e3cff */
[----:B------:R-:W1:Y:S01]  /*0ad0*/  LDC.64 R10, c[0x0][0x210] ;  /* 0x00008400ff0a7b82 */ /* 0x000e620000000a00 */
[----:B------:R-:W-:Y:S02]  /*0ae0*/  LOP3.LUT R19, R19, 0xffffffe0, RZ, 0xc0, !PT ;  /* 0xffffffe013137812 */ /* 0x000fe400078ec0ff */
[----:B------:R-:W-:-:S02]  /*0af0*/  ISETP.GE.AND P4, PT, R0, RZ, PT ;  /* 0x000000ff0000720c */ /* 0x000fc40003f86270 */
[----:B------:R-:W-:Y:S01]  /*0b00*/  PRMT R16, R9, 0x7604, R16 ;  /* 0x0000760409107816 */ /* 0x000fe20000000010 */
[----:B------:R-:W-:Y:S01]  /*0b10*/  @P5 VIADD R2, R2, 0x1 ;  /* 0x0000000102025836 */ /* 0x000fe20000000000 */
[----:B------:R-:W-:Y:S02]  /*0b20*/  ISETP.GE.AND P5, PT, R5, RZ, PT ;  /* 0x000000ff0500720c */ /* 0x000fe40003fa6270 */
[----:B------:R-:W2:Y:S01]  /*0b30*/  LDC R5, c[0x0][0x258] ;  /* 0x00009600ff057b82 */ /* 0x000ea20000000800 */
[----:B------:R-:W-:Y:S02]  /*0b40*/  @P6 IADD3 R4, R4, 0x1, RZ ;  /* 0x0000000104046810 */ /* 0x000fe40007ffe0ff */
[----:B------:R-:W-:-:S04]  /*0b50*/  PRMT R16, R13, 0x7054, R16 ;  /* 0x000070540d107816 */ /* 0x000fc80000000010 */
[----:B------:R-:W-:Y:S01]  /*0b60*/  @!P4 IMAD.MOV R4, RZ, RZ, -R4 ;  /* 0x000000ffff04c224 */ /* 0x000fe200078e0a04 */
[----:B0-----:R-:W0:Y:S01]  /*0b70*/  @P0 LDC R20, c[0x0][0x264] ;  /* 0x00009900ff140b82 */ /* 0x001e220000000800 */
[----:B----4-:R-:W-:Y:S02]  /*0b80*/  PRMT R15, R15, 0x654, R16 ;  /* 0x000006540f0f7816 */ /* 0x010fe40000000010 */
[----:B------:R-:W-:Y:S01]  /*0b90*/  @!P5 IMAD.MOV R2, RZ, RZ, -R2 ;  /* 0x000000ffff02d224 */ /* 0x000fe200078e0a02 */
[----:B------:R-:W-:-:S04]  /*0ba0*/  SEL R4, R14, R4, !P2 ;  /* 0x000000040e047207 */ /* 0x000fc80005000000 */
        /* <DEDUP_REMOVED lines=12> */
.L_x_76:
        /* <DEDUP_REMOVED lines=9> */
.L_x_135:


//--------------------- .text._ZN17fastertransformer44add_QK_bias_transform_rebuild_padding_varlenI6__halfEEvPaS2_PKaPKT_S4_S7_PKiiiiiiiiiiPKfSB_SB_SB_b --------------------------
	.section	.text._ZN17fastertransformer44add_QK_bias_transform_rebuild_padding_varlenI6__halfEEvPaS2_PKaPKT_S4_S7_PKiiiiiiiiiiPKfSB_SB_SB_b,"ax",@progbits
	.align	128
        .global         _ZN17fastertransformer44add_QK_bias_transform_rebuild_padding_varlenI6__halfEEvPaS2_PKaPKT_S4_S7_PKiiiiiiiiiiPKfSB_SB_SB_b
        .type           _ZN17fastertransformer44add_QK_bias_transform_rebuild_padding_varlenI6__halfEEvPaS2_PKaPKT_S4_S7_PKiiiiiiiiiiPKfSB_SB_SB_b,@function
        .size           _ZN17fastertransformer44add_QK_bias_transform_rebuild_padding_varlenI6__halfEEvPaS2_PKaPKT_S4_S7_PKiiiiiiiiiiPKfSB_SB_SB_b,(.L_x_136 - _ZN17fastertransformer44add_QK_bias_transform_rebuild_padding_varlenI6__halfEEvPaS2_PKaPKT_S4_S7_PKiiiiiiiiiiPKfSB_SB_SB_b)
        .other          _ZN17fastertransformer44add_QK_bias_transform_rebuild_padding_varlenI6__halfEEvPaS2_PKaPKT_S4_S7_PKiiiiiiiiiiPKfSB_SB_SB_b,@"STO_CUDA_ENTRY STV_DEFAULT"
_ZN17fastertransformer44add_QK_bias_transform_rebuild_padding_varlenI6__halfEEvPaS2_PKaPKT_S4_S7_PKiiiiiiiiiiPKfSB_SB_SB_b:
.text._ZN17fastertransformer44add_QK_bias_transform_rebuild_padding_varlenI6__halfEEvPaS2_PKaPKT_S4_S7_PKiiiiiiiiiiPKfSB_SB_SB_b:
[----:B------:R-:W-:Y:S08]  /*0000*/  LDC R1, c[0x0][0x28] ;  /* 0x00000a00ff017b82 */ /* 0x000ff00000000800 */
[----:B------:R-:W0:Y:S01]  /*0010*/  S2UR UR4, SR_CTAID.X ;  /* 0x00000000000479c3 */ /* 0x000e220000002500 */
[----:B------:R-:W-:-:S07]  /*0020*/  ULDC.64 UR6, c[0x0][0x208] ;  /* 0x0000820000067ab9 */ /* 0x000fce0000000a00 */
[----:B------:R-:W0:Y:S02]  /*0030*/  LDC.64 R2, c[0x0][0x248] ;  /* 0x00009200ff027b82 */ /* 0x000e240000000a00 */
[----:B0-----:R-:W-:-:S13]  /*0040*/  ISETP.LE.U32.AND P1, PT, R2, UR4, PT ;  /* 0x0000000402007c0c */ /* 0x001fda000bf23070 */
[----:B------:R-:W0:Y:S08]  /*0050*/  @P1 LDC.64 R4, c[0x0][0x278] ;  /* 0x00009e00ff041b82 */ /* 0x000e300000000a00 */
[----:B------:R-:W1:Y:S01]  /*0060*/  @P1 LDC.64 R8, c[0x0][0x288] ;  /* 0x0000a200ff081b82 */ /* 0x000e620000000a00 */
[----:B0-----:R0:W2:Y:S04]  /*0070*/  @P1 LDG.E.CONSTANT R7, desc[UR6][R4.64] ;  /* 0x0000000604071981 */ /* 0x0010a8000c1e9900 */
[----:B-1----:R1:W3:Y:S01]  /*0080*/  @P1 LDG.E.CONSTANT R8, desc[UR6][R8.64] ;  /* 0x0000000608081981 */ /* 0x0022e2000c1e9900 */
[----:B------:R-:W4:Y:S01]  /*0090*/  I2F.U32.RP R0, R2 ;  /* 0x0000000200007306 */ /* 0x000f220000209000 */
[----:B------:R-:W-:Y:S01]  /*00a0*/  ISETP.NE.U32.AND P3, PT, R2, RZ, PT ;  /* 0x000000ff0200720c */ /* 0x000fe20003f65070 */
[----:B0-----:R-:W0:Y:S06]  /*00b0*/  LDC.64 R4, c[0x0][0x220] ;  /* 0x00008800ff047b82 */ /* 0x001e2c0000000a00 */
[----:B----4-:R-:W4:Y:S02]  /*00c0*/  MUFU.RCP R0, R0 ;  /* 0x0000000000007308 */ /* 0x010f240000001000 */
[----:B0-----:R-:W0:Y:S01]  /*00d0*/  @P1 LDC R4, c[0x0][0x230] ;  /* 0x00008c00ff041b82 */ /* 0x001e220000000800 */
[----:B----4-:R-:W-:-:S02]  /*00e0*/  VIADD R10, R0, 0xffffffe ;  /* 0x0ffffffe000a7836 */ /* 0x010fc40000000000 */
[----:B------:R-:W4:Y:S05]  /*00f0*/  S2R R0, SR_TID.X ;  /* 0x0000000000007919 */ /* 0x000f2a0000002100 */
[----:B------:R-:W5:Y:S01]  /*0100*/  @P1 LDC R5, c[0x0][0x234] ;  /* 0x00008d00ff051b82 */ /* 0x000f620000000800 */
[----:B------:R1:W1:Y:S02]  /*0110*/  F2I.FTZ.U32.TRUNC.NTZ R11, R10 ;  /* 0x0000000a000b7305 */ /* 0x000264000021f000 */
[----:B-1----:R-:W-:Y:S02]  /*0120*/  IMAD.MOV.U32 R10, RZ, RZ, RZ ;  /* 0x000000ffff0a7224 */ /* 0x002fe400078e00ff */
[----:B------:R-:W-:-:S04]  /*0130*/  IMAD.MOV R13, RZ, RZ, -R11 ;  /* 0x000000ffff0d7224 */ /* 0x000fc800078e0a0b */
[----:B------:R-:W-:-:S04]  /*0140*/  IMAD R13, R13, R2, RZ ;  /* 0x000000020d0d7224 */ /* 0x000fc800078e02ff */
[----:B------:R-:W-:Y:S02]  /*0150*/  IMAD.HI.U32 R6, R11, R13, R10 ;  /* 0x0000000d0b067227 */ /* 0x000fe400078e000a */
[----:B------:R-:W1:Y:S04]  /*0160*/  LDC.64 R10, c[0x0][0x228] ;  /* 0x00008a00ff0a7b82 */ /* 0x000e680000000a00 */
[----:B------:R-:W-:-:S04]  /*0170*/  IMAD.HI.U32 R6, R6, UR4, RZ ;  /* 0x0000000406067c27 */ /* 0x000fc8000f8e00ff */
[----:B------:R-:W-:Y:S02]  /*0180*/  IMAD.MOV R9, RZ, RZ, -R6 ;  /* 0x000000ffff097224 */ /* 0x000fe400078e0a06 */
[----:B----4-:R-:W-:Y:S02]  /*0190*/  IMAD.SHL.U32 R0, R0, 0x4, RZ ;  /* 0x0000000400007824 */ /* 0x010fe400078e00ff */
[----:B------:R-:W-:-:S05]  /*01a0*/  IMAD R9, R2, R9, UR4 ;  /* 0x0000000402097e24 */ /* 0x000fca000f8e0209 */
[----:B------:R-:W-:Y:S01]  /*01b0*/  ISETP.GE.U32.AND P0, PT, R9, R2, PT ;  /* 0x000000020900720c */ /* 0x000fe20003f06070 */
[----:B-1----:R-:W1:-:S12]  /*01c0*/  @P1 LDC R10, c[0x0][0x238] ;  /* 0x00008e00ff0a1b82 */ /* 0x002e580000000800 */
[----:B------:R-:W-:Y:S01]  /*01d0*/  @P0 IMAD.IADD R9, R9, 0x1, -R2 ;  /* 0x0000000109090824 */ /* 0x000fe200078e0a02 */
[----:B------:R-:W-:Y:S01]  /*01e0*/  @P0 IADD3 R6, R6, 0x1, RZ ;  /* 0x0000000106060810 */ /* 0x000fe20007ffe0ff */
[----:B------:R-:W1:Y:S01]  /*01f0*/  @P1 LDC R11, c[0x0][0x23c] ;  /* 0x00008f00ff0b1b82 */ /* 0x000e620000000800 */
[----:B------:R-:W-:Y:S02]  /*0200*/  ISETP.NE.AND P0, PT, R2, R3, PT ;  /* 0x000000030200720c */ /* 0x000fe40003f05270 */
[----:B------:R-:W-:Y:S02]  /*0210*/  ISETP.GE.U32.AND P2, PT, R9, R2, PT ;  /* 0x000000020900720c */ /* 0x000fe40003f46070 */
[C---:B------:R-:W-:Y:S02]  /*0220*/  LOP3.LUT R3, R0.reuse, 0xffffffe0, RZ, 0xc0, !PT ;  /* 0xffffffe000037812 */ /* 0x040fe400078ec0ff */
[----:B------:R-:W-:-:S05]  /*0230*/  LOP3.LUT R9, R0, 0x1c, RZ, 0xc0, !PT ;  /* 0x0000001c00097812 */ /* 0x000fca00078ec0ff */
[----:B------:R-:W-:-:S04]  /*0240*/  IMAD R3, R3, R2, R9 ;  /* 0x0000000203037224 */ /* 0x000fc800078e0209 */
[----:B------:R-:W-:Y:S01]  /*0250*/  @P2 VIADD R6, R6, 0x1 ;  /* 0x0000000106062836 */ /* 0x000fe20000000000 */
[----:B------:R-:W-:-:S05]  /*0260*/  @!P3 LOP3.LUT R6, RZ, R2, RZ, 0x33, !PT ;  /* 0x00000002ff06b212 */ /* 0x000fca00078e33ff */
[----:B------:R-:W-:-:S04]  /*0270*/  IMAD.MOV R13, RZ, RZ, -R6 ;  /* 0x000000ffff0d7224 */ /* 0x000fc800078e0a06 */
[----:B------:R-:W-:Y:S01]  /*0280*/  IMAD R2, R2, R13, UR4 ;  /* 0x0000000402027e24 */ /* 0x000fe2000f8e020d */
[----:B------:R-:W4:Y:S01]  /*0290*/  @!P1 LDC.64 R18, c[0x0][0x270] ;  /* 0x00009c00ff129b82 */ /* 0x000f220000000a00 */
[----:B-1----:R-:W-:Y:S01]  /*02a0*/  IMAD.WIDE R22, R0, 0x2, R10 ;  /* 0x0000000200167825 */ /* 0x002fe200078e020a */
[----:B------:R-:W-:-:S03]  /*02b0*/  ULDC.U8 UR4, c[0x0][0x290] ;  /* 0x0000a40000047ab9 */ /* 0x000fc60000000000 */
[C---:B------:R-:W-:Y:S01]  /*02c0*/  IMAD R3, R2.reuse, 0x20, R3 ;  /* 0x0000002002037824 */ /* 0x040fe200078e0203 */
[----:B------:R-:W2:Y:S02]  /*02d0*/  LDG.E.U16.CONSTANT R14, desc[UR6][R22.64+0x4] ;  /* 0x00000406160e7981 */ /* 0x000ea4000c1e9500 */
[----:B------:R-:W1:Y:S02]  /*02e0*/  @P0 LDC.64 R12, c[0x0][0x240] ;  /* 0x00009000ff0c0b82 */ /* 0x000e640000000a00 */
[----:B0-----:R-:W-:Y:S01]  /*02f0*/  IADD3 R20, P2, R3, R4, RZ ;  /* 0x0000000403147210 */ /* 0x001fe20007f5e0ff */
[----:B------:R-:W3:Y:S04]  /*0300*/  LDG.E.U16.CONSTANT R16, desc[UR6][R22.64] ;  /* 0x0000000616107981 */ /* 0x000ee8000c1e9500 */
[----:B-----5:R-:W-:Y:S01]  /*0310*/  IMAD.X R21, RZ, RZ, R5, P2 ;  /* 0x000000ffff157224 */ /* 0x020fe200010e0605 */
[----:B------:R-:W5:Y:S01]  /*0320*/  LDG.E.U16.CONSTANT R15, desc[UR6][R22.64+0x2] ;  /* 0x00000206160f7981 */ /* 0x000f62000c1e9500 */
[----:B------:R-:W0:Y:S03]  /*0330*/  LDC R11, c[0x0][0x260] ;  /* 0x00009800ff0b7b82 */ /* 0x000e260000000800 */
[----:B------:R-:W2:Y:S05]  /*0340*/  LDG.E.CONSTANT R9, desc[UR6][R20.64] ;  /* 0x0000000614097981 */ /* 0x000eaa000c1e9900 */
[----:B------:R-:W0:Y:S01]  /*0350*/  @!P1 LDC.64 R4, c[0x0][0x280] ;  /* 0x0000a000ff049b82 */ /* 0x000e220000000a00 */
[----:B------:R-:W5:Y:S01]  /*0360*/  LDG.E.U16.CONSTANT R20, desc[UR6][R22.64+0x6] ;  /* 0x0000060616147981 */ /* 0x000f62000c1e9500 */
[----:B-1----:R-:W-:-:S06]  /*0370*/  @P0 IMAD.WIDE R12, R2, 0x4, R12 ;  /* 0x00000004020c0825 */ /* 0x002fcc00078e020c */
[----:B------:R-:W1:Y:S01]  /*0380*/  LDC R10, c[0x0][0x254] ;  /* 0x00009500ff0a7b82 */ /* 0x000e620000000800 */
[----:B------:R0:W3:Y:S04]  /*0390*/  @P0 LDG.E.CONSTANT R17, desc[UR6][R12.64] ;  /* 0x000000060c110981 */ /* 0x0000e8000c1e9900 */
[----:B----4-:R4:W5:Y:S04]  /*03a0*/  @!P1 LDG.E.CONSTANT R7, desc[UR6][R18.64] ;  /* 0x0000000612079981 */ /* 0x010968000c1e9900 */
[----:B0-----:R0:W5:Y:S01]  /*03b0*/  @!P1 LDG.E.CONSTANT R8, desc[UR6][R4.64] ;  /* 0x0000000604089981 */ /* 0x001162000c1e9900 */
[----:B------:R-:W-:-:S02]  /*03c0*/  IABS R12, R11 ;  /* 0x0000000b000c7213 */ /* 0x000fc40000000000 */
[----:B-1----:R-:W-:Y:S02]  /*03d0*/  IABS R13, R10 ;  /* 0x0000000a000d7213 */ /* 0x002fe40000000000 */
[----:B------:R-:W1:Y:S08]  /*03e0*/  I2F.RP R21, R12 ;  /* 0x0000000c00157306 */ /* 0x000e700000209400 */
[----:B----4-:R-:W4:Y:S08]  /*03f0*/  I2F.RP R19, R13 ;  /* 0x0000000d00137306 */ /* 0x010f300000209400 */
[----:B-1----:R-:W0:Y:S08]  /*0400*/  MUFU.RCP R21, R21 ;  /* 0x0000001500157308 */ /* 0x002e300000001000 */
[----:B----4-:R-:W1:Y:S01]  /*0410*/  MUFU.RCP R19, R19 ;  /* 0x0000001300137308 */ /* 0x010e620000001000 */
[----:B0-----:R-:W-:-:S07]  /*0420*/  IADD3 R4, R21, 0xffffffe, RZ ;  /* 0x0ffffffe15047810 */ /* 0x001fce0007ffe0ff */
[----:B------:R0:W4:Y:S01]  /*0430*/  F2I.FTZ.U32.TRUNC.NTZ R5, R4 ;  /* 0x0000000400057305 */ /* 0x000122000021f000 */
[----:B-1----:R-:W-:-:S07]  /*0440*/  VIADD R3, R19, 0xffffffe ;  /* 0x0ffffffe13037836 */ /* 0x002fce0000000000 */
[----:B------:R-:W1:Y:S01]  /*0450*/  F2I.FTZ.U32.TRUNC.NTZ R3, R3 ;  /* 0x0000000300037305 */ /* 0x000e62000021f000 */
[----:B0-----:R-:W-:Y:S02]  /*0460*/  IMAD.MOV.U32 R4, RZ, RZ, RZ ;  /* 0x000000ffff047224 */ /* 0x001fe400078e00ff */
[----:B----4-:R-:W-:-:S04]  /*0470*/  IMAD.MOV R23, RZ, RZ, -R5 ;  /* 0x000000ffff177224 */ /* 0x010fc800078e0a05 */
[----:B------:R-:W-:Y:S02]  /*0480*/  IMAD R23, R23, R12, RZ ;  /* 0x0000000c17177224 */ /* 0x000fe400078e02ff */
[----:B-1----:R-:W-:Y:S02]  /*0490*/  IMAD.MOV R22, RZ, RZ, -R3 ;  /* 0x000000ffff167224 */ /* 0x002fe400078e0a03 */
[----:B------:R-:W-:Y:S01]  /*04a0*/  IMAD.HI.U32 R24, R5, R23, R4 ;  /* 0x0000001705187227 */ /* 0x000fe200078e0004 */
[----:B------:R-:W-:-:S03]  /*04b0*/  MOV R5, R2 ;  /* 0x0000000200057202 */ /* 0x000fc60000000f00 */
[----:B------:R-:W-:Y:S01]  /*04c0*/  IMAD.MOV.U32 R4, RZ, RZ, R22 ;  /* 0x000000ffff047224 */ /* 0x000fe200078e0016 */
[----:B------:R-:W-:Y:S01]  /*04d0*/  IABS R19, R0 ;  /* 0x0000000000137213 */ /* 0x000fe20000000000 */
[----:B------:R-:W-:Y:S01]  /*04e0*/  UPRMT UR4, UR4, 0x8880, URZ ;  /* 0x0000888004047896 */ /* 0x000fe2000800003f */
[----:B------:R-:W-:Y:S02]  /*04f0*/  ISETP.GE.AND P3, PT, R0, RZ, PT ;  /* 0x000000ff0000720c */ /* 0x000fe40003f66270 */
[----:B------:R-:W-:Y:S01]  /*0500*/  ISETP.NE.AND P2, PT, R11, RZ, PT ;  /* 0x000000ff0b00720c */ /* 0x000fe20003f45270 */
[----:B--2---:R-:W0:Y:S01]  /*0510*/  I2F.S8 R22, R9.B1 ;  /* 0x1000000900167306 */ /* 0x004e220000001400 */
[----:B---3--:R-:W-:Y:S02]  /*0520*/  @P0 IMAD.IADD R5, R2, 0x1, R17 ;  /* 0x0000000102050824 */ /* 0x008fe400078e0211 */
[----:B------:R-:W-:Y:S02]  /*0530*/  IMAD R17, R4, R13, RZ ;  /* 0x0000000d04117224 */ /* 0x000fe400078e02ff */
[----:B------:R-:W-:Y:S01]  /*0540*/  IMAD.MOV.U32 R2, RZ, RZ, RZ ;  /* 0x000000ffff027224 */ /* 0x000fe200078e00ff */
[----:B------:R-:W-:Y:S01]  /*0550*/  IABS R26, R5 ;  /* 0x00000005001a7213 */ /* 0x000fe20000000000 */
[----:B------:R-:W-:-:S04]  /*0560*/  IMAD.HI.U32 R4, R24, R19, RZ ;  /* 0x0000001318047227 */ /* 0x000fc800078e00ff */
[----:B------:R-:W-:-:S04]  /*0570*/  IMAD.HI.U32 R3, R3, R17, R2 ;  /* 0x0000001103037227 */ /* 0x000fc800078e0002 */
[----:B------:R-:W-:Y:S02]  /*0580*/  IMAD.MOV R21, RZ, RZ, -R4 ;  /* 0x000000ffff157224 */ /* 0x000fe400078e0a04 */
[----:B------:R-:W-:-:S04]  /*0590*/  IMAD.HI.U32 R2, R3, R26, RZ ;  /* 0x0000001a03027227 */ /* 0x000fc800078e00ff */
[C---:B------:R-:W-:Y:S02]  /*05a0*/  IMAD R3, R12.reuse, R21, R19 ;  /* 0x000000150c037224 */ /* 0x040fe400078e0213 */
[----:B------:R-:W-:Y:S02]  /*05b0*/  HADD2.F32 R19, -RZ, R14.H0_H0 ;  /* 0x2000000eff137230 */ /* 0x000fe40000004100 */
[----:B------:R-:W-:Y:S01]  /*05c0*/  IMAD.MOV R14, RZ, RZ, -R2 ;  /* 0x000000ffff0e7224 */ /* 0x000fe200078e0a02 */
[----:B------:R-:W-:Y:S01]  /*05d0*/  ISETP.GT.U32.AND P4, PT, R12, R3, PT ;  /* 0x000000030c00720c */ /* 0x000fe20003f84070 */
[----:B------:R-:W-:Y:S01]  /*05e0*/  HADD2.F32 R17, -RZ, R16.H0_H0 ;  /* 0x20000010ff117230 */ /* 0x000fe20000004100 */
[----:B------:R-:W1:Y:S01]  /*05f0*/  I2F.S8 R18, R9 ;  /* 0x0000000900127306 */ /* 0x000e620000001400 */
[----:B------:R-:W-:-:S07]  /*0600*/  IMAD R14, R13, R14, R26 ;  /* 0x0000000e0d0e7224 */ /* 0x000fce00078e021a */
[----:B------:R-:W2:Y:S01]  /*0610*/  I2F.S8 R24, R9.B2 ;  /* 0x2000000900187306 */ /* 0x000ea20000001400 */
[----:B------:R-:W-:-:S07]  /*0620*/  ISETP.GT.U32.AND P6, PT, R13, R14, PT ;  /* 0x0000000e0d00720c */ /* 0x000fce0003fc4070 */
[----:B------:R-:W3:Y:S01]  /*0630*/  I2F.S8 R16, R9.B3 ;  /* 0x3000000900107306 */ /* 0x000ee20000001400 */
[----:B-----5:R-:W-:Y:S02]  /*0640*/  HADD2.F32 R15, -RZ, R15.H0_H0 ;  /* 0x2000000fff0f7230 */ /* 0x020fe40000004100 */
[----:B------:R-:W-:Y:S02]  /*0650*/  HADD2.F32 R21, -RZ, R20.H0_H0 ;  /* 0x20000014ff157230 */ /* 0x000fe40000004100 */
[----:B------:R-:W-:Y:S02]  /*0660*/  @!P4 IMAD.IADD R3, R3, 0x1, -R12 ;  /* 0x000000010303c824 */ /* 0x000fe400078e0a0c */
[----:B------:R-:W-:-:S03]  /*0670*/  @!P6 IMAD.IADD R14, R14, 0x1, -R13 ;  /* 0x000000010e0ee824 */ /* 0x000fc600078e0a0d */
[----:B------:R-:W-:Y:S02]  /*0680*/  ISETP.GT.U32.AND P5, PT, R12, R3, PT ;  /* 0x000000030c00720c */ /* 0x000fe40003fa4070 */
[----:B------:R-:W-:Y:S01]  /*0690*/  ISETP.GE.AND P0, PT, R5, RZ, PT ;  /* 0x000000ff0500720c */ /* 0x000fe20003f06270 */
[-C--:B0-----:R-:W-:Y:S01]  /*06a0*/  FFMA.FTZ R15, R22, R7.reuse, R15 ;  /* 0x00000007160f7223 */ /* 0x081fe2000001000f */
[-C--:B-1----:R-:W-:Y:S01]  /*06b0*/  FFMA.FTZ R17, R18, R7.reuse, R17 ;  /* 0x0000000712117223 */ /* 0x082fe20000010011 */
[-C--:B--2---:R-:W-:Y:S01]  /*06c0*/  FFMA.FTZ R19, R24, R7.reuse, R19 ;  /* 0x0000000718137223 */ /* 0x084fe20000010013 */
[----:B---3--:R-:W-:Y:S01]  /*06d0*/  FFMA.FTZ R21, R16, R7, R21 ;  /* 0x0000000710157223 */ /* 0x008fe20000010015 */
[----:B------:R-:W-:Y:S01]  /*06e0*/  IADD3 R18, R3, -R12, RZ ;  /* 0x8000000c03127210 */ /* 0x000fe20007ffe0ff */
[-C--:B------:R-:W-:Y:S01]  /*06f0*/  FMUL.FTZ R7, R15, R8.reuse ;  /* 0x000000080f077220 */ /* 0x080fe20000410000 */
[-C--:B------:R-:W-:Y:S01]  /*0700*/  FMUL.FTZ R17, R17, R8.reuse ;  /* 0x0000000811117220 */ /* 0x080fe20000410000 */
[-C--:B------:R-:W-:Y:S01]  /*0710*/  FMUL.FTZ R15, R19, R8.reuse ;  /* 0x00000008130f7220 */ /* 0x080fe20000410000 */
[----:B------:R-:W-:Y:S01]  /*0720*/  FMUL.FTZ R21, R21, R8 ;  /* 0x0000000815157220 */ /* 0x000fe20000410000 */
[----:B------:R-:W-:Y:S01]  /*0730*/  SEL R19, R18, R3, !P5 ;  /* 0x0000000312137207 */ /* 0x000fe20006800000 */
[----:B------:R0:W1:Y:S01]  /*0740*/  F2I.S8.NTZ R8, R7 ;  /* 0x0000000700087305 */ /* 0x0000620000202100 */
[----:B------:R-:W-:Y:S01]  /*0750*/  ISETP.GT.U32.AND P5, PT, R13, R14, PT ;  /* 0x0000000e0d00720c */ /* 0x000fe20003fa4070 */
[----:B0-----:R-:W-:-:S06]  /*0760*/  IMAD.IADD R7, R14, 0x1, -R13 ;  /* 0x000000010e077824 */ /* 0x001fcc00078e0a0d */
[----:B------:R0:W2:Y:S01]  /*0770*/  F2I.S8.NTZ R9, R17 ;  /* 0x0000001100097305 */ /* 0x0000a20000202100 */
[----:B------:R-:W-:Y:S02]  /*0780*/  SEL R7, R7, R14, !P5 ;  /* 0x0000000e07077207 */ /* 0x000fe40006800000 */
[----:B------:R-:W-:-:S05]  /*0790*/  ISETP.NE.AND P5, PT, RZ, UR4, PT ;  /* 0x00000004ff007c0c */ /* 0x000fca000bfa5270 */
[----:B------:R-:W3:Y:S01]  /*07a0*/  F2I.S8.NTZ R15, R15 ;  /* 0x0000000f000f7305 */ /* 0x000ee20000202100 */
[----:B------:R-:W-:-:S07]  /*07b0*/  @!P3 IMAD.MOV R19, RZ, RZ, -R19 ;  /* 0x000000ffff13b224 */ /* 0x000fce00078e0a13 */
[----:B------:R0:W4:Y:S01]  /*07c0*/  F2I.S8.NTZ R17, R21 ;  /* 0x0000001500117305 */ /* 0x0001220000202100 */
[----:B------:R-:W-:Y:S01]  /*07d0*/  @!P0 IMAD.MOV R7, RZ, RZ, -R7 ;  /* 0x000000ffff078224 */ /* 0x000fe200078e0a07 */
[----:B------:R-:W-:Y:S02]  /*07e0*/  LOP3.LUT R16, RZ, R11, RZ, 0x33, !PT ;  /* 0x0000000bff107212 */ /* 0x000fe400078e33ff */
[----:B------:R-:W-:Y:S02]  /*07f0*/  ISETP.NE.AND P3, PT, R10, RZ, PT ;  /* 0x000000ff0a00720c */ /* 0x000fe40003f65270 */
[----:B------:R-:W-:Y:S02]  /*0800*/  LOP3.LUT R18, RZ, R10, RZ, 0x33, !PT ;  /* 0x0000000aff127212 */ /* 0x000fe400078e33ff */
[----:B------:R-:W-:Y:S02]  /*0810*/  SEL R19, R16, R19, !P2 ;  /* 0x0000001310137207 */ /* 0x000fe40005000000 */
[----:B------:R-:W-:Y:S01]  /*0820*/  SEL R7, R18, R7, !P3 ;  /* 0x0000000712077207 */ /* 0x000fe20005800000 */
[----:B0123--:R-:W-:Y:S06]  /*0830*/  @!P5 BRA `(.L_x_77) ;  /* 0x000000000040d947 */ /* 0x00ffec0003800000 */
[----:B------:R-:W-:-:S13]  /*0840*/  ISETP.NE.AND P0, PT, R6, 0x1, PT ;  /* 0x000000010600780c */ /* 0x000fda0003f05270 */
[----:B------:R-:W-:-:S04]  /*0850*/  @P0 SHF.L.U32 R20, R7, 0x5, RZ ;  /* 0x0000000507140819 */ /* 0x000fc800000006ff */
        /* <DEDUP_REMOVED lines=11> */
[----:B------:R-:W-:-:S05]  /*0910*/  LOP3.LUT R7, R6, 0xfffffffe, R7, 0xe2, !PT ;  /* 0xfffffffe06077812 */ /* 0x000fca00078ee207 */
[----:B------:R-:W-:Y:S01]  /*0920*/  IMAD R20, R7, 0x20, R20 ;  /* 0x0000002007147824 */ /* 0x000fe200078e0214 */
[----:B------:R-:W-:Y:S06]  /*0930*/  BRA `(.L_x_78) ;  /* 0x0000000000587947 */ /* 0x000fec0003800000 */
.L_x_77:
[----:B------:R-:W-:-:S13]  /*0940*/  ISETP.NE.AND P0, PT, R6, 0x1, PT ;  /* 0x000000010600780c */ /* 0x000fda0003f05270 */
[----:B------:R-:W-:-:S04]  /*0950*/  @P0 SHF.L.U32 R20, R7, 0x5, RZ ;  /* 0x0000000507140819 */ /* 0x000fc800000006ff */
        /* <DEDUP_REMOVED lines=11> */
[----:B------:R-:W-:Y:S02]  /*0a10*/  IMAD.SHL.U32 R7, R7, 0x4, RZ ;  /* 0x0000000407077824 */ /* 0x000fe400078e00ff */
[----:B------:R-:W-:Y:S01]  /*0a20*/  IMAD.IADD R21, R19, 0x1, -R20 ;  /* 0x0000000113157824 */ /* 0x000fe200078e0a14 */
[----:B------:R-:W-:Y:S02]  /*0a30*/  LEA.HI R22, R22, R23, RZ, 0x1f ;  /* 0x0000001716167211 */ /* 0x000fe400078ff8ff */
[----:B------:R-:W-:Y:S02]  /*0a40*/  LOP3.LUT R7, R7, 0x4, RZ, 0xc0, !PT ;  /* 0x0000000407077812 */ /* 0x000fe400078ec0ff */
[----:B------:R-:W-:Y:S01]  /*0a50*/  LEA.HI R6, R21, R6, RZ, 0x1d ;  /* 0x0000000615067211 */ /* 0x000fe200078fe8ff */
[----:B------:R-:W-:-:S03]  /*0a60*/  IMAD.SHL.U32 R22, R22, 0x4, RZ ;  /* 0x0000000416167824 */ /* 0x000fc600078e00ff */
[----:B------:R-:W-:Y:S02]  /*0a70*/  IADD3 R6, R7, R6, RZ ;  /* 0x0000000607067210 */ /* 0x000fe40007ffe0ff */
[----:B------:R-:W-:-:S05]  /*0a80*/  LOP3.LUT R7, R22, 0xfffffffc, R19, 0xe2, !PT ;  /* 0xfffffffc16077812 */ /* 0x000fca00078ee213 */
[----:B------:R-:W-:-:S07]  /*0a90*/  IMAD R20, R6, 0x20, R7 ;  /* 0x0000002006147824 */ /* 0x000fce00078e0207 */
.L_x_78:
        /* <DEDUP_REMOVED lines=13> */
[----:B------:R-:W-:Y:S01]  /*0b70*/  ISETP.GE.AND P5, PT, R5, RZ, PT ;  /* 0x000000ff0500720c */ /* 0x000fe20003fa6270 */
[----:B------:R-:W2:Y:S01]  /*0b80*/  LDC R3, c[0x0][0x258] ;  /* 0x00009600ff037b82 */ /* 0x000ea20000000800 */
[----:B------:R-:W-:Y:S02]  /*0b90*/  @P6 IADD3 R4, R4, 0x1, RZ ;  /* 0x0000000104046810 */ /* 0x000fe40007ffe0ff */
[----:B------:R-:W-:-:S04]  /*0ba0*/  PRMT R8, R15, 0x7054, R8 ;  /* 0x000070540f087816 */ /* 0x000fc80000000008 */
[----:B----4-:R-:W-:Y:S01]  /*0bb0*/  PRMT R17, R17, 0x654, R8 ;  /* 0x0000065411117816 */ /* 0x010fe20000000008 */
[----:B0-----:R-:W0:Y:S01]  /*0bc0*/  @P0 LDC R21, c[0x0][0x264] ;  /* 0x00009900ff150b82 */ /* 0x001e220000000800 */
[----:B------:R-:W-:-:S03]  /*0bd0*/  @!P4 IMAD.MOV R4, RZ, RZ, -R4 ;  /* 0x000000ffff04c224 */ /* 0x000fc600078e0a04 */
[----:B------:R-:W-:Y:S02]  /*0be0*/  @!P5 IMAD.MOV R2, RZ, RZ, -R2 ;  /* 0x000000ffff02d224 */ /* 0x000fe400078e0a02 */
[----:B------:R-:W-:Y:S02]  /*0bf0*/  SEL R4, R16, R4, !P2 ;  /* 0x0000000410047207 */ /* 0x000fe40005000000 */
[----:B-1----:R-:W1:Y:S01]  /*0c00*/  @P1 LDC R6, c[0x0][0x218] ;  /* 0x00008600ff061b82 */ /* 0x002e620000000800 */
[----:B------:R-:W-:-:S05]  /*0c10*/  SEL R5, R18, R2, !P3 ;  /* 0x0000000212057207 */ /* 0x000fca0005800000 */
[----:B------:R-:W-:Y:S02]  /*0c20*/  IMAD R4, R5, UR4, R4 ;  /* 0x0000000405047c24 */ /* 0x000fe4000f8e0204 */
[----:B------:R-:W1:Y:S01]  /*0c30*/  @P1 LDC R7, c[0x0][0x21c] ;  /* 0x00008700ff071b82 */ /* 0x000e620000000800 */
[----:B--2---:R-:W-:Y:S01]  /*0c40*/  SEL R10, R3, R10, !P0 ;  /* 0x0000000a030a7207 */ /* 0x004fe20004000000 */
[----:B0-----:R-:W-:-:S04]  /*0c50*/  IMAD R21, R21, R4, RZ ;  /* 0x0000000415157224 */ /* 0x001fc800078e02ff */
[----:B------:R-:W-:-:S04]  /*0c60*/  IMAD R19, R10, R19, R21 ;  /* 0x000000130a137224 */ /* 0x000fc800078e0215 */
[----:B------:R-:W-:-:S05]  /*0c70*/  IMAD.IADD R19, R19, 0x1, R20 ;  /* 0x0000000113137824 */ /* 0x000fca00078e0214 */
[----:B------:R-:W-:-:S05]  /*0c80*/  SHF.R.S32.HI R3, RZ, 0x2, R19 ;  /* 0x00000002ff037819 */ /* 0x000fca0000011413 */
[----:B-1----:R-:W-:-:S05]  /*0c90*/  IMAD.WIDE R2, R3, 0x4, R6 ;  /* 0x0000000403027825 */ /* 0x002fca00078e0206 */
[----:B------:R-:W-:Y:S01]  /*0ca0*/  STG.E desc[UR6][R2.64], R17 ;  /* 0x0000001102007986 */ /* 0x000fe2000c101906 */
[----:B------:R-:W-:Y:S05]  /*0cb0*/  EXIT ;  /* 0x000000000000794d */ /* 0x000fea0003800000 */
.L_x_79:
        /* <DEDUP_REMOVED lines=12> */
.L_x_136:


//--------------------- .text._ZN17fastertransformer44add_QK_bias_transform_rebuild_padding_varlenIfEEvPaS1_PKaPKT_S3_S6_PKiiiiiiiiiiPKfSA_SA_SA_b --------------------------
	.section	.text._ZN17fastertransformer44add_QK_bias_transform_rebuild_padding_varlenIfEEvPaS1_PKaPKT_S3_S6_PKiiiiiiiiiiPKfSA_SA_SA_b,"ax",@progbits
	.align	128
        .global         _ZN17fastertransformer44add_QK_bias_transform_rebuild_padding_varlenIfEEvPaS1_PKaPKT_S3_S6_PKiiiiiiiiiiPKfSA_SA_SA_b
        .type           _ZN17fastertransformer44add_QK_bias_transform_rebuild_padding_varlenIfEEvPaS1_PKaPKT_S3_S6_PKiiiiiiiiiiPKfSA_SA_SA_b,@function
        .size           _ZN17fastertransformer44add_QK_bias_transform_rebuild_padding_varlenIfEEvPaS1_PKaPKT_S3_S6_PKiiiiiiiiiiPKfSA_SA_SA_b,(.L_x_137 - _ZN17fastertransformer44add_QK_bias_transform_rebuild_padding_varlenIfEEvPaS1_PKaPKT_S3_S6_PKiiiiiiiiiiPKfSA_SA_SA_b)
        .other          _ZN17fastertransformer44add_QK_bias_transform_rebuild_padding_varlenIfEEvPaS1_PKaPKT_S3_S6_PKiiiiiiiiiiPKfSA_SA_SA_b,@"STO_CUDA_ENTRY STV_DEFAULT"
_ZN17fastertransformer44add_QK_bias_transform_rebuild_padding_varlenIfEEvPaS1_PKaPKT_S3_S6_PKiiiiiiiiiiPKfSA_SA_SA_b:
.text._ZN17fastertransformer44add_QK_bias_transform_rebuild_padding_varlenIfEEvPaS1_PKaPKT_S3_S6_PKiiiiiiiiiiPKfSA_SA_SA_b:
        /* <DEDUP_REMOVED lines=10> */
[----:B------:R-:W-:-:S07]  /*00a0*/  ISETP.NE.U32.AND P3, PT, R2, RZ, PT ;  /* 0x000000ff0200720c */ /* 0x000fce0003f65070 */
[----:B----4-:R-:W4:Y:S02]  /*00b0*/  MUFU.RCP R0, R0 ;  /* 0x0000000000007308 */ /* 0x010f240000001000 */
[----:B----4-:R-:W-:Y:S02]  /*00c0*/  VIADD R10, R0, 0xffffffe ;  /* 0x0ffffffe000a7836 */ /* 0x010fe40000000000 */
[----:B------:R-:W4:Y:S04]  /*00d0*/  S2R R0, SR_TID.X ;  /* 0x0000000000007919 */ /* 0x000f280000002100 */
[----:B------:R5:W0:Y:S02]  /*00e0*/  F2I.FTZ.U32.TRUNC.NTZ R11, R10 ;  /* 0x0000000a000b7305 */ /* 0x000a24000021f000 */
[----:B-----5:R-:W-:-:S02]  /*00f0*/  IMAD.MOV.U32 R10, RZ, RZ, RZ ;  /* 0x000000ffff0a7224 */ /* 0x020fc400078e00ff */
[----:B0-----:R-:W-:-:S04]  /*0100*/  IMAD.MOV R13, RZ, RZ, -R11 ;  /* 0x000000ffff0d7224 */ /* 0x001fc800078e0a0b */
[----:B------:R-:W-:-:S04]  /*0110*/  IMAD R13, R13, R2, RZ ;  /* 0x000000020d0d7224 */ /* 0x000fc800078e02ff */
[----:B------:R-:W-:Y:S02]  /*0120*/  IMAD.HI.U32 R6, R11, R13, R10 ;  /* 0x0000000d0b067227 */ /* 0x000fe400078e000a */
[----:B------:R-:W0:Y:S04]  /*0130*/  LDC.64 R10, c[0x0][0x220] ;  /* 0x00008800ff0a7b82 */ /* 0x000e280000000a00 */
[----:B------:R-:W-:Y:S01]  /*0140*/  IMAD.HI.U32 R6, R6, UR4, RZ ;  /* 0x0000000406067c27 */ /* 0x000fe2000f8e00ff */
[----:B----4-:R-:W-:-:S03]  /*0150*/  SHF.L.U32 R0, R0, 0x2, RZ ;  /* 0x0000000200007819 */ /* 0x010fc600000006ff */
[----:B------:R-:W-:Y:S01]  /*0160*/  IMAD.MOV R5, RZ, RZ, -R6 ;  /* 0x000000ffff057224 */ /* 0x000fe200078e0a06 */
[----:B-1----:R-:W-:-:S03]  /*0170*/  LOP3.LUT R9, R0, 0x1c, RZ, 0xc0, !PT ;  /* 0x0000001c00097812 */ /* 0x002fc600078ec0ff */
[----:B------:R-:W-:-:S05]  /*0180*/  IMAD R5, R2, R5, UR4 ;  /* 0x0000000402057e24 */ /* 0x000fca000f8e0205 */
[----:B------:R-:W-:Y:S01]  /*0190*/  ISETP.GE.U32.AND P0, PT, R5, R2, PT ;  /* 0x000000020500720c */ /* 0x000fe20003f06070 */
[----:B0-----:R-:W0:-:S12]  /*01a0*/  @P1 LDC R10, c[0x0][0x230] ;  /* 0x00008c00ff0a1b82 */ /* 0x001e180000000800 */
[----:B------:R-:W-:Y:S02]  /*01b0*/  @P0 IMAD.IADD R5, R5, 0x1, -R2 ;  /* 0x0000000105050824 */ /* 0x000fe400078e0a02 */
[----:B------:R-:W-:Y:S01]  /*01c0*/  @P0 VIADD R6, R6, 0x1 ;  /* 0x0000000106060836 */ /* 0x000fe20000000000 */
[----:B------:R-:W-:Y:S01]  /*01d0*/  ISETP.NE.AND P0, PT, R2, R3, PT ;  /* 0x000000030200720c */ /* 0x000fe20003f05270 */
[----:B------:R-:W1:Y:S01]  /*01e0*/  @P1 LDC R11, c[0x0][0x234] ;  /* 0x00008d00ff0b1b82 */ /* 0x000e620000000800 */
[----:B------:R-:W-:Y:S02]  /*01f0*/  ISETP.GE.U32.AND P2, PT, R5, R2, PT ;  /* 0x000000020500720c */ /* 0x000fe40003f46070 */
[----:B------:R-:W-:-:S05]  /*0200*/  LOP3.LUT R3, R0, 0xffffffe0, RZ, 0xc0, !PT ;  /* 0xffffffe000037812 */ /* 0x000fca00078ec0ff */
[----:B------:R-:W4:Y:S01]  /*0210*/  LDC.64 R4, c[0x0][0x228] ;  /* 0x00008a00ff047b82 */ /* 0x000f220000000a00 */
[----:B------:R-:W-:-:S05]  /*0220*/  IMAD R3, R3, R2, R9 ;  /* 0x0000000203037224 */ /* 0x000fca00078e0209 */
[----:B------:R-:W-:Y:S01]  /*0230*/  @P2 VIADD R6, R6, 0x1 ;  /* 0x0000000106062836 */ /* 0x000fe20000000000 */
[----:B------:R-:W-:Y:S01]  /*0240*/  @!P3 LOP3.LUT R6, RZ, R2, RZ, 0x33, !PT ;  /* 0x00000002ff06b212 */ /* 0x000fe200078e33ff */
[----:B------:R-:W5:Y:S04]  /*0250*/  @P0 LDC.64 R22, c[0x0][0x240] ;  /* 0x00009000ff160b82 */ /* 0x000f680000000a00 */
[----:B------:R-:W-:-:S04]  /*0260*/  IMAD.MOV R13, RZ, RZ, -R6 ;  /* 0x000000ffff0d7224 */ /* 0x000fc800078e0a06 */
[----:B------:R-:W-:Y:S01]  /*0270*/  IMAD R2, R2, R13, UR4 ;  /* 0x0000000402027e24 */ /* 0x000fe2000f8e020d */
[----:B------:R-:W2:Y:S01]  /*0280*/  @!P1 LDC.64 R24, c[0x0][0x270] ;  /* 0x00009c00ff189b82 */ /* 0x000ea20000000a00 */
[----:B------:R-:W-:Y:S02]  /*0290*/  ULDC.U8 UR4, c[0x0][0x290] ;  /* 0x0000a40000047ab9 */ /* 0x000fe40000000000 */
[----:B------:R-:W-:-:S05]  /*02a0*/  IMAD R3, R2, 0x20, R3 ;  /* 0x0000002002037824 */ /* 0x000fca00078e0203 */
[----:B----4-:R-:W4:Y:S01]  /*02b0*/  @P1 LDC R4, c[0x0][0x238] ;  /* 0x00008e00ff041b82 */ /* 0x010f220000000800 */
[----:B0-----:R-:W-:-:S05]  /*02c0*/  IADD3 R10, P2, R3, R10, RZ ;  /* 0x0000000a030a7210 */ /* 0x001fca0007f5e0ff */
[----:B-1----:R-:W-:Y:S02]  /*02d0*/  IMAD.X R11, RZ, RZ, R11, P2 ;  /* 0x000000ffff0b7224 */ /* 0x002fe400010e060b */
[----:B------:R-:W4:Y:S01]  /*02e0*/  @P1 LDC R5, c[0x0][0x23c] ;  /* 0x00008f00ff051b82 */ /* 0x000f220000000800 */
[----:B-----5:R-:W-:Y:S02]  /*02f0*/  @P0 IMAD.WIDE R22, R2, 0x4, R22 ;  /* 0x0000000402160825 */ /* 0x020fe400078e0216 */
[----:B------:R0:W5:Y:S04]  /*0300*/  LDG.E.CONSTANT R13, desc[UR6][R10.64] ;  /* 0x000000060a0d7981 */ /* 0x000168000c1e9900 */
[----:B------:R-:W3:Y:S01]  /*0310*/  @P0 LDG.E.CONSTANT R15, desc[UR6][R22.64] ;  /* 0x00000006160f0981 */ /* 0x000ee2000c1e9900 */
[----:B------:R-:W1:Y:S08]  /*0320*/  @!P1 LDC.64 R26, c[0x0][0x280] ;  /* 0x0000a000ff1a9b82 */ /* 0x000e700000000a00 */
[----:B------:R-:W1:Y:S01]  /*0330*/  LDC R9, c[0x0][0x260] ;  /* 0x00009800ff097b82 */ /* 0x000e620000000800 */
[----:B----4-:R-:W-:-:S07]  /*0340*/  IMAD.WIDE R4, R0, 0x4, R4 ;  /* 0x0000000400047825 */ /* 0x010fce00078e0204 */
[----:B0-----:R-:W0:Y:S01]  /*0350*/  LDC R10, c[0x0][0x254] ;  /* 0x00009500ff0a7b82 */ /* 0x001e220000000800 */
[----:B------:R-:W4:Y:S04]  /*0360*/  LDG.E.CONSTANT R18, desc[UR6][R4.64] ;  /* 0x0000000604127981 */ /* 0x000f28000c1e9900 */
[----:B------:R-:W4:Y:S04]  /*0370*/  LDG.E.CONSTANT R20, desc[UR6][R4.64+0x4] ;  /* 0x0000040604147981 */ /* 0x000f28000c1e9900 */
[----:B------:R-:W4:Y:S04]  /*0380*/  LDG.E.CONSTANT R14, desc[UR6][R4.64+0x8] ;  /* 0x00000806040e7981 */ /* 0x000f28000c1e9900 */
[----:B------:R0:W4:Y:S04]  /*0390*/  LDG.E.CONSTANT R16, desc[UR6][R4.64+0xc] ;  /* 0x00000c0604107981 */ /* 0x000128000c1e9900 */
[----:B--2---:R2:W4:Y:S04]  /*03a0*/  @!P1 LDG.E.CONSTANT R7, desc[UR6][R24.64] ;  /* 0x0000000618079981 */ /* 0x004528000c1e9900 */
[----:B-1----:R-:W4:Y:S01]  /*03b0*/  @!P1 LDG.E.CONSTANT R8, desc[UR6][R26.64] ;  /* 0x000000061a089981 */ /* 0x002f22000c1e9900 */
[----:B------:R-:W-:-:S02]  /*03c0*/  IABS R12, R9 ;  /* 0x00000009000c7213 */ /* 0x000fc40000000000 */
[----:B0-----:R-:W-:Y:S02]  /*03d0*/  IABS R11, R10 ;  /* 0x0000000a000b7213 */ /* 0x001fe40000000000 */
[----:B------:R-:W0:Y:S08]  /*03e0*/  I2F.RP R19, R12 ;  /* 0x0000000c00137306 */ /* 0x000e300000209400 */
[----:B------:R-:W1:Y:S08]  /*03f0*/  I2F.RP R21, R11 ;  /* 0x0000000b00157306 */ /* 0x000e700000209400 */
[----:B0-----:R-:W0:Y:S08]  /*0400*/  MUFU.RCP R19, R19 ;  /* 0x0000001300137308 */ /* 0x001e300000001000 */
[----:B-1----:R-:W1:Y:S01]  /*0410*/  MUFU.RCP R21, R21 ;  /* 0x0000001500157308 */ /* 0x002e620000001000 */
[----:B0-----:R-:W-:-:S07]  /*0420*/  VIADD R4, R19, 0xffffffe ;  /* 0x0ffffffe13047836 */ /* 0x001fce0000000000 */
[----:B------:R0:W2:Y:S01]  /*0430*/  F2I.FTZ.U32.TRUNC.NTZ R5, R4 ;  /* 0x0000000400057305 */ /* 0x0000a2000021f000 */
[----:B-1----:R-:W-:-:S07]  /*0440*/  VIADD R3, R21, 0xffffffe ;  /* 0x0ffffffe15037836 */ /* 0x002fce0000000000 */
[----:B------:R-:W1:Y:S01]  /*0450*/  F2I.FTZ.U32.TRUNC.NTZ R3, R3 ;  /* 0x0000000300037305 */ /* 0x000e62000021f000 */
[----:B0-----:R-:W-:Y:S02]  /*0460*/  IMAD.MOV.U32 R4, RZ, RZ, RZ ;  /* 0x000000ffff047224 */ /* 0x001fe400078e00ff */
[----:B--2---:R-:W-:-:S04]  /*0470*/  IMAD.MOV R23, RZ, RZ, -R5 ;  /* 0x000000ffff177224 */ /* 0x004fc800078e0a05 */
[----:B------:R-:W-:Y:S01]  /*0480*/  IMAD R23, R23, R12, RZ ;  /* 0x0000000c17177224 */ /* 0x000fe200078e02ff */
[----:B-1----:R-:W-:-:S03]  /*0490*/  IADD3 R24, RZ, -R3, RZ ;  /* 0x80000003ff187210 */ /* 0x002fc60007ffe0ff */
[----:B------:R-:W-:Y:S01]  /*04a0*/  IMAD.HI.U32 R22, R5, R23, R4 ;  /* 0x0000001705167227 */ /* 0x000fe200078e0004 */
[----:B------:R-:W-:-:S03]  /*04b0*/  IABS R23, R0 ;  /* 0x0000000000177213 */ /* 0x000fc60000000000 */
[----:B------:R-:W-:Y:S02]  /*04c0*/  IMAD.MOV.U32 R4, RZ, RZ, R24 ;  /* 0x000000ffff047224 */ /* 0x000fe400078e0018 */
[----:B------:R-:W-:Y:S01]  /*04d0*/  IMAD.MOV.U32 R5, RZ, RZ, R2 ;  /* 0x000000ffff057224 */ /* 0x000fe200078e0002 */
[----:B------:R-:W-:Y:S01]  /*04e0*/  UPRMT UR4, UR4, 0x8880, URZ ;  /* 0x0000888004047896 */ /* 0x000fe2000800003f */
[----:B------:R-:W-:Y:S02]  /*04f0*/  ISETP.GE.AND P3, PT, R0, RZ, PT ;  /* 0x000000ff0000720c */ /* 0x000fe40003f66270 */
[----:B------:R-:W-:Y:S01]  /*0500*/  ISETP.NE.AND P2, PT, R9, RZ, PT ;  /* 0x000000ff0900720c */ /* 0x000fe20003f45270 */
[----:B-----5:R-:W4:Y:S01]  /*0510*/  I2F.S8 R17, R13 ;  /* 0x0000000d00117306 */ /* 0x020f220000001400 */
[----:B---3--:R-:W-:Y:S02]  /*0520*/  @P0 IMAD.IADD R5, R2, 0x1, R15 ;  /* 0x0000000102050824 */ /* 0x008fe400078e020f */
[----:B------:R-:W-:-:S02]  /*0530*/  IMAD R15, R4, R11, RZ ;  /* 0x0000000b040f7224 */ /* 0x000fc400078e02ff */
[----:B------:R-:W-:Y:S02]  /*0540*/  IMAD.MOV.U32 R2, RZ, RZ, RZ ;  /* 0x000000ffff027224 */ /* 0x000fe400078e00ff */
[----:B------:R-:W-:Y:S01]  /*0550*/  IMAD.HI.U32 R4, R22, R23, RZ ;  /* 0x0000001716047227 */ /* 0x000fe200078e00ff */
[----:B------:R-:W-:-:S03]  /*0560*/  IABS R22, R5 ;  /* 0x0000000500167213 */ /* 0x000fc60000000000 */
[----:B------:R-:W-:-:S04]  /*0570*/  IMAD.HI.U32 R2, R3, R15, R2 ;  /* 0x0000000f03027227 */ /* 0x000fc800078e0002 */
[----:B------:R-:W-:Y:S02]  /*0580*/  IMAD.MOV R3, RZ, RZ, -R4 ;  /* 0x000000ffff037224 */ /* 0x000fe400078e0a04 */
[----:B------:R-:W-:Y:S01]  /*0590*/  IMAD.HI.U32 R2, R2, R22, RZ ;  /* 0x0000001602027227 */ /* 0x000fe200078e00ff */
[----:B------:R-:W0:Y:S03]  /*05a0*/  I2F.S8 R19, R13.B1 ;  /* 0x1000000d00137306 */ /* 0x000e260000001400 */
[----:B------:R-:W-:-:S05]  /*05b0*/  IMAD R3, R12, R3, R23 ;  /* 0x000000030c037224 */ /* 0x000fca00078e0217 */
[----:B------:R-:W-:Y:S01]  /*05c0*/  ISETP.GT.U32.AND P4, PT, R12, R3, PT ;  /* 0x000000030c00720c */ /* 0x000fe20003f84070 */
[----:B------:R-:W1:Y:S08]  /*05d0*/  I2F.S8 R21, R13.B2 ;  /* 0x2000000d00157306 */ /* 0x000e700000001400 */
[----:B------:R-:W2:Y:S04]  /*05e0*/  I2F.S8 R25, R13.B3 ;  /* 0x3000000d00197306 */ /* 0x000ea80000001400 */
[----:B------:R-:W-:-:S05]  /*05f0*/  @!P4 IMAD.IADD R3, R3, 0x1, -R12 ;  /* 0x000000010303c824 */ /* 0x000fca00078e0a0c */
[----:B------:R-:W-:Y:S02]  /*0600*/  ISETP.GT.U32.AND P5, PT, R12, R3, PT ;  /* 0x000000030c00720c */ /* 0x000fe40003fa4070 */
[----:B------:R-:W-:Y:S01]  /*0610*/  ISETP.GE.AND P0, PT, R5, RZ, PT ;  /* 0x000000ff0500720c */ /* 0x000fe20003f06270 */
[----:B----4-:R-:W-:Y:S01]  /*0620*/  FFMA.FTZ R17, R17, R7, R18 ;  /* 0x0000000711117223 */ /* 0x010fe20000010012 */
[----:B------:R-:W-:-:S05]  /*0630*/  IADD3 R18, -R2, RZ, RZ ;  /* 0x000000ff02127210 */ /* 0x000fca0007ffe1ff */
[----:B------:R-:W-:-:S05]  /*0640*/  IMAD R18, R11, R18, R22 ;  /* 0x000000120b127224 */ /* 0x000fca00078e0216 */
[----:B------:R-:W-:Y:S01]  /*0650*/  ISETP.GT.U32.AND P6, PT, R11, R18, PT ;  /* 0x000000120b00720c */ /* 0x000fe20003fc4070 */
[-C--:B0-----:R-:W-:Y:S01]  /*0660*/  FFMA.FTZ R19, R19, R7.reuse, R20 ;  /* 0x0000000713137223 */ /* 0x081fe20000010014 */
[-C--:B-1----:R-:W-:Y:S01]  /*0670*/  FFMA.FTZ R21, R21, R7.reuse, R14 ;  /* 0x0000000715157223 */ /* 0x082fe2000001000e */
[----:B--2---:R-:W-:Y:S01]  /*0680*/  FFMA.FTZ R25, R25, R7, R16 ;  /* 0x0000000719197223 */ /* 0x004fe20000010010 */
[----:B------:R-:W-:Y:S02]  /*0690*/  IMAD.IADD R16, R3, 0x1, -R12 ;  /* 0x0000000103107824 */ /* 0x000fe400078e0a0c */
[-C--:B------:R-:W-:Y:S01]  /*06a0*/  FMUL.FTZ R19, R19, R8.reuse ;  /* 0x0000000813137220 */ /* 0x080fe20000410000 */
[-C--:B------:R-:W-:Y:S01]  /*06b0*/  FMUL.FTZ R15, R17, R8.reuse ;  /* 0x00000008110f7220 */ /* 0x080fe20000410000 */
[-C--:B------:R-:W-:Y:S01]  /*06c0*/  FMUL.FTZ R13, R21, R8.reuse ;  /* 0x00000008150d7220 */ /* 0x080fe20000410000 */
[----:B------:R-:W-:Y:S02]  /*06d0*/  FMUL.FTZ R25, R25, R8 ;  /* 0x0000000819197220 */ /* 0x000fe40000410000 */
[----:B------:R0:W1:Y:S02]  /*06e0*/  F2I.S8.NTZ R8, R19 ;  /* 0x0000001300087305 */ /* 0x0000640000202100 */
[----:B------:R-:W-:-:S04]  /*06f0*/  @!P6 IMAD.IADD R18, R18, 0x1, -R11 ;  /* 0x000000011212e824 */ /* 0x000fc800078e0a0b */
[----:B------:R-:W-:Y:S01]  /*0700*/  IMAD.IADD R7, R18, 0x1, -R11 ;  /* 0x0000000112077824 */ /* 0x000fe200078e0a0b */
[----:B0-----:R-:W-:Y:S02]  /*0710*/  SEL R19, R16, R3, !P5 ;  /* 0x0000000310137207 */ /* 0x001fe40006800000 */
[----:B------:R-:W-:-:S04]  /*0720*/  ISETP.GT.U32.AND P5, PT, R11, R18, PT ;  /* 0x000000120b00720c */ /* 0x000fc80003fa4070 */
[----:B------:R-:W-:Y:S02]  /*0730*/  SEL R20, R7, R18, !P5 ;  /* 0x0000001207147207 */ /* 0x000fe40006800000 */
[----:B------:R-:W-:Y:S01]  /*0740*/  ISETP.NE.AND P5, PT, RZ, UR4, PT ;  /* 0x00000004ff007c0c */ /* 0x000fe2000bfa5270 */
[----:B------:R-:W0:Y:S01]  /*0750*/  F2I.S8.NTZ R15, R15 ;  /* 0x0000000f000f7305 */ /* 0x000e220000202100 */
[----:B------:R-:W-:-:S07]  /*0760*/  @!P3 IMAD.MOV R19, RZ, RZ, -R19 ;  /* 0x000000ffff13b224 */ /* 0x000fce00078e0a13 */
[----:B------:R-:W2:Y:S01]  /*0770*/  F2I.S8.NTZ R13, R13 ;  /* 0x0000000d000d7305 */ /* 0x000ea20000202100 */
[----:B------:R-:W-:-:S07]  /*0780*/  @!P0 IMAD.MOV R20, RZ, RZ, -R20 ;  /* 0x000000ffff148224 */ /* 0x000fce00078e0a14 */
[----:B------:R3:W4:Y:S01]  /*0790*/  F2I.S8.NTZ R16, R25 ;  /* 0x0000001900107305 */ /* 0x0007220000202100 */
        /* <DEDUP_REMOVED lines=22> */
.L_x_80:
        /* <DEDUP_REMOVED lines=12> */
[----:B------:R-:W-:Y:S01]  /*09c0*/  LOP3.LUT R6, R7, 0x7fffff8, RZ, 0xc0, !PT ;  /* 0x07fffff807067812 */ /* 0x000fe200078ec0ff */
[----:B------:R-:W-:Y:S01]  /*09d0*/  IMAD.IADD R21, R19, 0x1, -R20 ;  /* 0x0000000113157824 */ /* 0x000fe200078e0a14 */
[----:B------:R-:W-:Y:S02]  /*09e0*/  SHF.L.U32 R7, R7, 0x2, RZ ;  /* 0x0000000207077819 */ /* 0x000fe400000006ff */
[----:B------:R-:W-:Y:S02]  /*09f0*/  LEA.HI R22, R22, R23, RZ, 0x1f ;  /* 0x0000001716167211 */ /* 0x000fe400078ff8ff */
[----:B------:R-:W-:Y:S02]  /*0a00*/  LOP3.LUT R7, R7, 0x4, RZ, 0xc0, !PT ;  /* 0x0000000407077812 */ /* 0x000fe400078ec0ff */
[----:B------:R-:W-:Y:S01]  /*0a10*/  LEA.HI R6, R21, R6, RZ, 0x1d ;  /* 0x0000000615067211 */ /* 0x000fe200078fe8ff */
[----:B------:R-:W-:-:S04]  /*0a20*/  IMAD.SHL.U32 R22, R22, 0x4, RZ ;  /* 0x0000000416167824 */ /* 0x000fc800078e00ff */
[----:B------:R-:W-:Y:S01]  /*0a30*/  IMAD.IADD R6, R7, 0x1, R6 ;  /* 0x0000000107067824 */ /* 0x000fe200078e0206 */
[----:B------:R-:W-:-:S05]  /*0a40*/  LOP3.LUT R7, R22, 0xfffffffc, R19, 0xe2, !PT ;  /* 0xfffffffc16077812 */ /* 0x000fca00078ee213 */
[----:B------:R-:W-:-:S07]  /*0a50*/  IMAD R20, R6, 0x20, R7 ;  /* 0x0000002006147824 */ /* 0x000fce00078e0207 */
.L_x_81:
[----:B------:R-:W0:Y:S01]  /*0a60*/  LDC R21, c[0x0][0x268] ;  /* 0x00009a00ff157b82 */ /* 0x000e220000000800 */
[----:B------:R-:W-:Y:S01]  /*0a70*/  ISETP.GE.U32.AND P5, PT, R18, R11, PT ;  /* 0x0000000b1200720c */ /* 0x000fe20003fa6070 */
[----:B------:R-:W-:Y:S01]  /*0a80*/  @!P6 VIADD R2, R2, 0x1 ;  /* 0x000000010202e836 */ /* 0x000fe20000000000 */
[----:B------:R-:W-:Y:S01]  /*0a90*/  ISETP.GE.U32.AND P6, PT, R3, R12, PT ;  /* 0x0000000c0300720c */ /* 0x000fe20003fc6070 */
[----:B------:R-:W-:Y:S01]  /*0aa0*/  ULDC UR4, c[0x0][0x25c] ;  /* 0x0000970000047ab9 */ /* 0x000fe20000000800 */
[----:B------:R-:W-:Y:S02]  /*0ab0*/  LOP3.LUT R5, R5, R10, RZ, 0x3c, !PT ;  /* 0x0000000a05057212 */ /* 0x000fe400078e3cff */
[----:B------:R-:W-:Y:S01]  /*0ac0*/  LOP3.LUT R0, R0, R9, RZ, 0x3c, !PT ;  /* 0x0000000900007212 */ /* 0x000fe200078e3cff */
[----:B------:R-:W1:Y:S01]  /*0ad0*/  LDC.64 R6, c[0x0][0x210] ;  /* 0x00008400ff067b82 */ /* 0x000e620000000a00 */
[----:B------:R-:W-:Y:S02]  /*0ae0*/  @!P4 IADD3 R4, R4, 0x1, RZ ;  /* 0x000000010404c810 */ /* 0x000fe40007ffe0ff */
[----:B------:R-:W-:-:S02]  /*0af0*/  ISETP.GE.AND P4, PT, R0, RZ, PT ;  /* 0x000000ff0000720c */ /* 0x000fc40003f86270 */
[----:B------:R-:W-:Y:S01]  /*0b00*/  LOP3.LUT R19, R19, 0xffffffe0, RZ, 0xc0, !PT ;  /* 0xffffffe013137812 */ /* 0x000fe200078ec0ff */
[----:B------:R-:W-:Y:S01]  /*0b10*/  @P5 VIADD R2, R2, 0x1 ;  /* 0x0000000102025836 */ /* 0x000fe20000000000 */
[----:B------:R-:W-:Y:S01]  /*0b20*/  ISETP.GE.AND P5, PT, R5, RZ, PT ;  /* 0x000000ff0500720c */ /* 0x000fe20003fa6270 */
[----:B------:R-:W2:Y:S01]  /*0b30*/  LDC R3, c[0x0][0x258] ;  /* 0x00009600ff037b82 */ /* 0x000ea20000000800 */
[----:B------:R-:W-:Y:S01]  /*0b40*/  @P6 VIADD R4, R4, 0x1 ;  /* 0x0000000104046836 */ /* 0x000fe20000000000 */
[----:B------:R-:W-:-:S04]  /*0b50*/  PRMT R8, R8, 0x7604, R15 ;  /* 0x0000760408087816 */ /* 0x000fc8000000000f */
[----:B------:R-:W-:Y:S02]  /*0b60*/  PRMT R13, R13, 0x7054, R8 ;  /* 0x000070540d0d7816 */ /* 0x000fe40000000008 */
[----:B0-----:R-:W0:Y:S01]  /*0b70*/  @P0 LDC R21, c[0x0][0x264] ;  /* 0x00009900ff150b82 */ /* 0x001e220000000800 */
[----:B------:R-:W-:Y:S01]  /*0b80*/  @!P4 IMAD.MOV R4, RZ, RZ, -R4 ;  /* 0x000000ffff04c224 */ /* 0x000fe200078e0a04 */
[----:B----4-:R-:W-:Y:S02]  /*0b90*/  PRMT R13, R16, 0x654, R13 ;  /* 0x00000654100d7816 */ /* 0x010fe4000000000d */
        /* <DEDUP_REMOVED lines=14> */
.L_x_82:
        /* <DEDUP_REMOVED lines=16> */
.L_x_137:


//--------------------- .text._ZN17fastertransformer37add_QK_bias_transform_rebuild_paddingI6__halfEEvPaS2_PKiPKT_S4_S7_S4_iiiiiiiPKfS9_S9_S9_S9_S9_b --------------------------
	.section	.text._ZN17fastertransformer37add_QK_bias_transform_rebuild_paddingI6__halfEEvPaS2_PKiPKT_S4_S7_S4_iiiiiiiPKfS9_S9_S9_S9_S9_b,"ax",@progbits
	.align	128
        .global         _ZN17fastertransformer37add_QK_bias_transform_rebuild_paddingI6__halfEEvPaS2_PKiPKT_S4_S7_S4_iiiiiiiPKfS9_S9_S9_S9_S9_b
        .type           _ZN17fastertransformer37add_QK_bias_transform_rebuild_paddingI6__halfEEvPaS2_PKiPKT_S4_S7_S4_iiiiiiiPKfS9_S9_S9_S9_S9_b,@function
        .size           _ZN17fastertransformer37add_QK_bias_transform_rebuild_paddingI6__halfEEvPaS2_PKiPKT_S4_S7_S4_iiiiiiiPKfS9_S9_S9_S9_S9_b,(.L_x_138 - _ZN17fastertransformer37add_QK_bias_transform_rebuild_paddingI6__halfEEvPaS2_PKiPKT_S4_S7_S4_iiiiiiiPKfS9_S9_S9_S9_S9_b)
        .other          _ZN17fastertransformer37add_QK_bias_transform_rebuild_paddingI6__halfEEvPaS2_PKiPKT_S4_S7_S4_iiiiiiiPKfS9_S9_S9_S9_S9_b,@"STO_CUDA_ENTRY STV_DEFAULT"
_ZN17fastertransformer37add_QK_bias_transform_rebuild_paddingI6__halfEEvPaS2_PKiPKT_S4_S7_S4_iiiiiiiPKfS9_S9_S9_S9_S9_b:
.text._ZN17fastertransformer37add_QK_bias_transform_rebuild_paddingI6__halfEEvPaS2_PKiPKT_S4_S7_S4_iiiiiiiPKfS9_S9_S9_S9_S9_b:
        /* <DEDUP_REMOVED lines=10> */
[C---:B------:R-:W-:Y:S01]  /*00a0*/  ISETP.NE.AND P4, PT, R6.reuse, R7, PT ;  /* 0x000000070600720c */ /* 0x040fe20003f85270 */
[----:B------:R-:W4:Y:S01]  /*00b0*/  @!P0 LDC.64 R28, c[0x0][0x270] ;  /* 0x00009c00ff1c8b82 */ /* 0x000f220000000a00 */
[----:B------:R-:W5:Y:S01]  /*00c0*/  S2R R14, SR_TID.X ;  /* 0x00000000000e7919 */ /* 0x000f620000002100 */
[----:B------:R-:W-:-:S06]  /*00d0*/  ISETP.NE.U32.AND P3, PT, R6, RZ, PT ;  /* 0x000000ff0600720c */ /* 0x000fcc0003f65070 */
[----:B0-----:R-:W0:Y:S01]  /*00e0*/  LDC.64 R2, c[0x0][0x228] ;  /* 0x00008a00ff027b82 */ /* 0x001e220000000a00 */
[----:B-1----:R-:W1:Y:S07]  /*00f0*/  MUFU.RCP R8, R8 ;  /* 0x0000000800087308 */ /* 0x002e6e0000001000 */
[----:B------:R-:W4:Y:S01]  /*0100*/  @P4 LDC.64 R12, c[0x0][0x240] ;  /* 0x00009000ff0c4b82 */ /* 0x000f220000000a00 */
[----:B-1----:R-:W-:-:S07]  /*0110*/  VIADD R4, R8, 0xffffffe ;  /* 0x0ffffffe08047836 */ /* 0x002fce0000000000 */
[----:B0-----:R-:W0:Y:S01]  /*0120*/  @P0 LDC R2, c[0x0][0x238] ;  /* 0x00008e00ff020b82 */ /* 0x001e220000000800 */
[----:B------:R1:W5:Y:S07]  /*0130*/  F2I.FTZ.U32.TRUNC.NTZ R5, R4 ;  /* 0x0000000400057305 */ /* 0x00036e000021f000 */
[----:B------:R-:W0:Y:S01]  /*0140*/  @P0 LDC R3, c[0x0][0x23c] ;  /* 0x00008f00ff030b82 */ /* 0x000e220000000800 */
[----:B-1----:R-:W-:Y:S02]  /*0150*/  IMAD.MOV.U32 R4, RZ, RZ, RZ ;  /* 0x000000ffff047224 */ /* 0x002fe400078e00ff */
[----:B-----5:R-:W-:-:S04]  /*0160*/  IMAD.MOV R9, RZ, RZ, -R5 ;  /* 0x000000ffff097224 */ /* 0x020fc800078e0a05 */
[----:B------:R-:W-:-:S04]  /*0170*/  IMAD R9, R9, R6, RZ ;  /* 0x0000000609097224 */ /* 0x000fc800078e02ff */
[----:B------:R-:W-:Y:S02]  /*0180*/  IMAD.HI.U32 R5, R5, R9, R4 ;  /* 0x0000000905057227 */ /* 0x000fe400078e0004 */
[----:B------:R-:W1:Y:S04]  /*0190*/  LDC.64 R8, c[0x0][0x220] ;  /* 0x00008800ff087b82 */ /* 0x000e680000000a00 */
[----:B------:R-:W-:-:S04]  /*01a0*/  IMAD.HI.U32 R10, R5, UR4, RZ ;  /* 0x00000004050a7c27 */ /* 0x000fc8000f8e00ff */
[----:B------:R-:W-:Y:S01]  /*01b0*/  IMAD.MOV R11, RZ, RZ, -R10 ;  /* 0x000000ffff0b7224 */ /* 0x000fe200078e0a0a */
[----:B------:R-:W5:Y:S03]  /*01c0*/  LDC.64 R4, c[0x0][0x268] ;  /* 0x00009a00ff047b82 */ /* 0x000f660000000a00 */
[----:B------:R-:W-:-:S05]  /*01d0*/  IMAD R11, R6, R11, UR4 ;  /* 0x00000004060b7e24 */ /* 0x000fca000f8e020b */
[----:B------:R-:W-:Y:S01]  /*01e0*/  ISETP.GE.U32.AND P1, PT, R11, R6, PT ;  /* 0x000000060b00720c */ /* 0x000fe20003f26070 */
[----:B-1----:R-:W1:-:S12]  /*01f0*/  @P0 LDC R8, c[0x0][0x230] ;  /* 0x00008c00ff080b82 */ /* 0x002e580000000800 */
[----:B------:R-:W-:Y:S02]  /*0200*/  @P1 IMAD.IADD R11, R11, 0x1, -R6 ;  /* 0x000000010b0b1824 */ /* 0x000fe400078e0a06 */
[----:B------:R-:W-:Y:S01]  /*0210*/  @P1 VIADD R10, R10, 0x1 ;  /* 0x000000010a0a1836 */ /* 0x000fe20000000000 */
[----:B------:R-:W1:Y:S02]  /*0220*/  @P0 LDC R9, c[0x0][0x234] ;  /* 0x00008d00ff090b82 */ /* 0x000e640000000800 */
[----:B------:R-:W-:Y:S02]  /*0230*/  ISETP.GE.U32.AND P2, PT, R11, R6, PT ;  /* 0x000000060b00720c */ /* 0x000fe40003f46070 */
[----:B------:R-:W-:-:S04]  /*0240*/  SHF.L.U32 R11, R14, 0x2, RZ ;  /* 0x000000020e0b7819 */ /* 0x000fc800000006ff */
[----:B-----5:R-:W5:Y:S01]  /*0250*/  @P0 LDC R4, c[0x0][0x278] ;  /* 0x00009e00ff040b82 */ /* 0x020f620000000800 */
[C---:B------:R-:W-:Y:S02]  /*0260*/  LOP3.LUT R7, R11.reuse, 0xffffffe0, RZ, 0xc0, !PT ;  /* 0xffffffe00b077812 */ /* 0x040fe400078ec0ff */
[----:B------:R-:W-:-:S04]  /*0270*/  LOP3.LUT R14, R11, 0x1c, RZ, 0xc0, !PT ;  /* 0x0000001c0b0e7812 */ /* 0x000fc800078ec0ff */
[----:B------:R-:W-:Y:S01]  /*0280*/  @P2 VIADD R10, R10, 0x1 ;  /* 0x000000010a0a2836 */ /* 0x000fe20000000000 */
[-C--:B------:R-:W-:Y:S01]  /*0290*/  @!P3 LOP3.LUT R10, RZ, R6.reuse, RZ, 0x33, !PT ;  /* 0x00000006ff0ab212 */ /* 0x080fe200078e33ff */
[----:B------:R-:W5:Y:S01]  /*02a0*/  @P0 LDC R5, c[0x0][0x27c] ;  /* 0x00009f00ff050b82 */ /* 0x000f620000000800 */
[----:B------:R-:W-:-:S03]  /*02b0*/  IMAD R14, R7, R6, R14 ;  /* 0x00000006070e7224 */ /* 0x000fc600078e020e */
[----:B------:R-:W-:-:S04]  /*02c0*/  IMAD.MOV R17, RZ, RZ, -R10 ;  /* 0x000000ffff117224 */ /* 0x000fc800078e0a0a */
[----:B------:R-:W-:Y:S01]  /*02d0*/  IMAD R17, R6, R17, UR4 ;  /* 0x0000000406117e24 */ /* 0x000fe2000f8e0211 */
[----:B------:R-:W-:-:S03]  /*02e0*/  ULDC.U8 UR4, c[0x0][0x298] ;  /* 0x0000a60000047ab9 */ /* 0x000fc60000000000 */
[----:B----4-:R-:W-:-:S04]  /*02f0*/  @P4 IMAD.WIDE R20, R17, 0x4, R12 ;  /* 0x0000000411144825 */ /* 0x010fc800078e020c */
[----:B------:R-:W-:Y:S01]  /*0300*/  IMAD R7, R17, 0x20, R14 ;  /* 0x0000002011077824 */ /* 0x000fe200078e020e */
[----:B------:R-:W4:Y:S03]  /*0310*/  @P4 LDG.E.CONSTANT R12, desc[UR6][R20.64] ;  /* 0x00000006140c4981 */ /* 0x000f26000c1e9900 */
[----:B-1----:R-:W-:Y:S01]  /*0320*/  IMAD.WIDE R6, R7, 0x4, R8 ;  /* 0x0000000407067825 */ /* 0x002fe200078e0208 */
[----:B0-----:R-:W-:-:S03]  /*0330*/  MOV R8, R2 ;  /* 0x0000000200087202 */ /* 0x001fc60000000f00 */
[----:B------:R-:W-:Y:S01]  /*0340*/  IMAD.MOV.U32 R9, RZ, RZ, R3 ;  /* 0x000000ffff097224 */ /* 0x000fe200078e0003 */
[----:B------:R-:W2:Y:S01]  /*0350*/  LDG.E.CONSTANT R15, desc[UR6][R6.64] ;  /* 0x00000006060f7981 */ /* 0x000ea2000c1e9900 */
[----:B-----5:R-:W-:-:S03]  /*0360*/  IMAD.WIDE R2, R11, 0x4, R4 ;  /* 0x000000040b027825 */ /* 0x020fc600078e0204 */
[----:B------:R-:W5:Y:S01]  /*0370*/  LDG.E.CONSTANT R14, desc[UR6][R6.64+0x8] ;  /* 0x00000806060e7981 */ /* 0x000f62000c1e9900 */
[----:B------:R-:W-:-:S03]  /*0380*/  IMAD.WIDE R4, R11, 0x2, R8 ;  /* 0x000000020b047825 */ /* 0x000fc600078e0208 */
[----:B------:R-:W3:Y:S01]  /*0390*/  LDG.E.CONSTANT R13, desc[UR6][R2.64] ;  /* 0x00000006020d7981 */ /* 0x000ee2000c1e9900 */
[----:B------:R-:W0:Y:S03]  /*03a0*/  @!P0 LDC.64 R8, c[0x0][0x288] ;  /* 0x0000a200ff088b82 */ /* 0x000e260000000a00 */
[----:B------:R-:W5:Y:S04]  /*03b0*/  LDG.E.CONSTANT R16, desc[UR6][R6.64+0x4] ;  /* 0x0000040606107981 */ /* 0x000f68000c1e9900 */
[----:B------:R1:W5:Y:S04]  /*03c0*/  LDG.E.CONSTANT R20, desc[UR6][R6.64+0xc] ;  /* 0x00000c0606147981 */ /* 0x000368000c1e9900 */
[----:B------:R-:W5:Y:S04]  /*03d0*/  LDG.E.U16.CONSTANT R19, desc[UR6][R4.64] ;  /* 0x0000000604137981 */ /* 0x000f68000c1e9500 */
[----:B------:R-:W5:Y:S01]  /*03e0*/  LDG.E.U16.CONSTANT R24, desc[UR6][R4.64+0x4] ;  /* 0x0000040604187981 */ /* 0x000f62000c1e9500 */
[----:B-1----:R-:W1:Y:S03]  /*03f0*/  LDC R6, c[0x0][0x254] ;  /* 0x00009500ff067b82 */ /* 0x002e660000000800 */
[----:B------:R-:W5:Y:S04]  /*0400*/  LDG.E.CONSTANT R22, desc[UR6][R2.64+0x8] ;  /* 0x0000080602167981 */ /* 0x000f68000c1e9900 */
[----:B------:R-:W5:Y:S04]  /*0410*/  LDG.E.U16.CONSTANT R25, desc[UR6][R4.64+0x2] ;  /* 0x0000020604197981 */ /* 0x000f68000c1e9500 */
[----:B------:R-:W5:Y:S04]  /*0420*/  LDG.E.U16.CONSTANT R26, desc[UR6][R4.64+0x6] ;  /* 0x00000606041a7981 */ /* 0x000f68000c1e9500 */
[----:B------:R-:W5:Y:S04]  /*0430*/  LDG.E.CONSTANT R21, desc[UR6][R2.64+0x4] ;  /* 0x0000040602157981 */ /* 0x000f68000c1e9900 */
[----:B------:R-:W5:Y:S04]  /*0440*/  LDG.E.CONSTANT R23, desc[UR6][R2.64+0xc] ;  /* 0x00000c0602177981 */ /* 0x000f68000c1e9900 */
[----:B------:R1:W5:Y:S04]  /*0450*/  @!P0 LDG.E.CONSTANT R18, desc[UR6][R28.64] ;  /* 0x000000061c128981 */ /* 0x000368000c1e9900 */
[----:B0-----:R0:W5:Y:S01]  /*0460*/  @!P0 LDG.E.CONSTANT R0, desc[UR6][R8.64] ;  /* 0x0000000608008981 */ /* 0x001162000c1e9900 */
[----:B-1----:R-:W1:Y:S02]  /*0470*/  LDC R28, c[0x0][0x25c] ;  /* 0x00009700ff1c7b82 */ /* 0x002e640000000800 */
[----:B-1----:R-:W-:-:S04]  /*0480*/  IABS R27, R28 ;  /* 0x0000001c001b7213 */ /* 0x002fc80000000000 */
[----:B------:R-:W1:Y:S01]  /*0490*/  I2F.RP R7, R27 ;  /* 0x0000001b00077306 */ /* 0x000e620000209400 */
[----:B------:R-:W-:-:S07]  /*04a0*/  IABS R4, R6 ;  /* 0x0000000600047213 */ /* 0x000fce0000000000 */
[----:B-1----:R-:W1:Y:S02]  /*04b0*/  MUFU.RCP R7, R7 ;  /* 0x0000000700077308 */ /* 0x002e640000001000 */
[----:B-1----:R-:W-:-:S06]  /*04c0*/  VIADD R29, R7, 0xffffffe ;  /* 0x0ffffffe071d7836 */ /* 0x002fcc0000000000 */
[----:B------:R-:W1:Y:S08]  /*04d0*/  I2F.RP R7, R4 ;  /* 0x0000000400077306 */ /* 0x000e700000209400 */
[----:B------:R-:W0:Y:S08]  /*04e0*/  F2I.FTZ.U32.TRUNC.NTZ R3, R29 ;  /* 0x0000001d00037305 */ /* 0x000e30000021f000 */
[----:B-1----:R-:W1:Y:S01]  /*04f0*/  MUFU.RCP R7, R7 ;  /* 0x0000000700077308 */ /* 0x002e620000001000 */
[----:B0-----:R-:W-:-:S04]  /*0500*/  IMAD.MOV R2, RZ, RZ, -R3 ;  /* 0x000000ffff027224 */ /* 0x001fc800078e0a03 */
[----:B------:R-:W-:Y:S02]  /*0510*/  IMAD R5, R2, R27, RZ ;  /* 0x0000001b02057224 */ /* 0x000fe400078e02ff */
[----:B------:R-:W-:-:S04]  /*0520*/  IMAD.MOV.U32 R2, RZ, RZ, RZ ;  /* 0x000000ffff027224 */ /* 0x000fc800078e00ff */
[----:B------:R-:W-:Y:S01]  /*0530*/  IMAD.HI.U32 R5, R3, R5, R2 ;  /* 0x0000000503057227 */ /* 0x000fe200078e0002 */
[----:B-1----:R-:W-:-:S04]  /*0540*/  IADD3 R2, R7, 0xffffffe, RZ ;  /* 0x0ffffffe07027810 */ /* 0x002fc80007ffe0ff */
[----:B------:R0:W1:Y:S01]  /*0550*/  F2I.FTZ.U32.TRUNC.NTZ R3, R2 ;  /* 0x0000000200037305 */ /* 0x000062000021f000 */
[----:B------:R-:W-:Y:S01]  /*0560*/  IABS R8, R11 ;  /* 0x0000000b00087213 */ /* 0x000fe20000000000 */
[----:B0-----:R-:W-:Y:S02]  /*0570*/  IMAD.MOV.U32 R2, RZ, RZ, RZ ;  /* 0x000000ffff027224 */ /* 0x001fe400078e00ff */
[----:B-1----:R-:W-:-:S04]  /*0580*/  IMAD.MOV R9, RZ, RZ, -R3 ;  /* 0x000000ffff097224 */ /* 0x002fc800078e0a03 */
[----:B------:R-:W-:-:S04]  /*0590*/  IMAD R9, R9, R4, RZ ;  /* 0x0000000409097224 */ /* 0x000fc800078e02ff */
[----:B------:R-:W-:-:S04]  /*05a0*/  IMAD.HI.U32 R3, R3, R9, R2 ;  /* 0x0000000903037227 */ /* 0x000fc800078e0002 */
[----:B----4-:R-:W-:-:S05]  /*05b0*/  @P4 IMAD.IADD R17, R17, 0x1, R12 ;  /* 0x0000000111114824 */ /* 0x010fca00078e020c */
[----:B------:R-:W-:Y:S01]  /*05c0*/  IABS R9, R17 ;  /* 0x0000001100097213 */ /* 0x000fe20000000000 */
[----:B------:R-:W-:Y:S01]  /*05d0*/  IMAD.HI.U32 R2, R5, R8, RZ ;  /* 0x0000000805027227 */ /* 0x000fe200078e00ff */
[----:B--2---:R-:W-:-:S03]  /*05e0*/  I2FP.F32.S32 R12, R15 ;  /* 0x0000000f000c7245 */ /* 0x004fc60000201400 */
[----:B------:R-:W-:-:S04]  /*05f0*/  IMAD.MOV.U32 R5, RZ, RZ, R9 ;  /* 0x000000ffff057224 */ /* 0x000fc800078e0009 */
[----:B------:R-:W-:-:S04]  /*0600*/  IMAD.HI.U32 R3, R3, R5, RZ ;  /* 0x0000000503037227 */ /* 0x000fc800078e00ff */
[----:B---3--:R-:W-:Y:S01]  /*0610*/  FMUL.FTZ R7, R12, R13 ;  /* 0x0000000d0c077220 */ /* 0x008fe20000410000 */
[----:B------:R-:W-:Y:S01]  /*0620*/  IMAD.MOV R13, RZ, RZ, -R3 ;  /* 0x000000ffff0d7224 */ /* 0x000fe200078e0a03 */
[----:B------:R-:W-:-:S03]  /*0630*/  IADD3 R12, -R2, RZ, RZ ;  /* 0x000000ff020c7210 */ /* 0x000fc60007ffe1ff */
[----:B------:R-:W-:Y:S02]  /*0640*/  IMAD R5, R4, R13, R5 ;  /* 0x0000000d04057224 */ /* 0x000fe400078e0205 */
[----:B------:R-:W-:-:S03]  /*0650*/  IMAD R8, R27, R12, R8 ;  /* 0x0000000c1b087224 */ /* 0x000fc600078e0208 */
[----:B------:R-:W-:Y:S02]  /*0660*/  ISETP.GT.U32.AND P4, PT, R4, R5, PT ;  /* 0x000000050400720c */ /* 0x000fe40003f84070 */
[----:B------:R-:W-:Y:S02]  /*0670*/  ISETP.GT.U32.AND P3, PT, R27, R8, PT ;  /* 0x000000081b00720c */ /* 0x000fe40003f64070 */
[----:B-----5:R-:W-:Y:S02]  /*0680*/  I2FP.F32.S32 R9, R14 ;  /* 0x0000000e00097245 */ /* 0x020fe40000201400 */
[----:B------:R-:W-:Y:S02]  /*0690*/  I2FP.F32.S32 R16, R16 ;  /* 0x0000001000107245 */ /* 0x000fe40000201400 */
[----:B------:R-:W-:Y:S01]  /*06a0*/  I2FP.F32.S32 R20, R20 ;  /* 0x0000001400147245 */ /* 0x000fe20000201400 */
[----:B------:R-:W-:Y:S02]  /*06b0*/  HADD2.F32 R19, -RZ, R19.H0_H0 ;  /* 0x20000013ff137230 */ /* 0x000fe40000004100 */
[----:B------:R-:W-:Y:S01]  /*06c0*/  FMUL.FTZ R9, R9, R22 ;  /* 0x0000001609097220 */ /* 0x000fe20000410000 */
[----:B------:R-:W-:-:S02]  /*06d0*/  HADD2.F32 R24, -RZ, R24.H0_H0 ;  /* 0x20000018ff187230 */ /* 0x000fc40000004100 */
[----:B------:R-:W-:Y:S02]  /*06e0*/  @!P4 IMAD.IADD R5, R5, 0x1, -R4 ;  /* 0x000000010505c824 */ /* 0x000fe400078e0a04 */
[----:B------:R-:W-:Y:S02]  /*06f0*/  HADD2.F32 R12, -RZ, R25.H0_H0 ;  /* 0x20000019ff0c7230 */ /* 0x000fe40000004100 */
[----:B------:R-:W-:Y:S01]  /*0700*/  HADD2.F32 R26, -RZ, R26.H0_H0 ;  /* 0x2000001aff1a7230 */ /* 0x000fe20000004100 */
[----:B------:R-:W-:Y:S01]  /*0710*/  UPRMT UR4, UR4, 0x8880, URZ ;  /* 0x0000888004047896 */ /* 0x000fe2000800003f */
[----:B------:R-:W-:Y:S01]  /*0720*/  FMUL.FTZ R21, R16, R21 ;  /* 0x0000001510157220 */ /* 0x000fe20000410000 */
[----:B------:R-:W-:Y:S02]  /*0730*/  @!P3 IMAD.IADD R8, R8, 0x1, -R27 ;  /* 0x000000010808b824 */ /* 0x000fe400078e0a1b */
[----:B------:R-:W-:Y:S01]  /*0740*/  FMUL.FTZ R23, R20, R23 ;  /* 0x0000001714177220 */ /* 0x000fe20000410000 */
[----:B------:R-:W-:-:S02]  /*0750*/  ISETP.GT.U32.AND P6, PT, R4, R5, PT ;  /* 0x000000050400720c */ /* 0x000fc40003fc4070 */
[----:B------:R-:W-:Y:S02]  /*0760*/  IADD3 R4, R5, -R4, RZ ;  /* 0x8000000405047210 */ /* 0x000fe40007ffe0ff */
[----:B------:R-:W-:Y:S02]  /*0770*/  ISETP.GE.AND P1, PT, R11, RZ, PT ;  /* 0x000000ff0b00720c */ /* 0x000fe40003f26270 */
[----:B------:R-:W-:Y:S02]  /*0780*/  ISETP.GE.AND P5, PT, R17, RZ, PT ;  /* 0x000000ff1100720c */ /* 0x000fe40003fa6270 */
[----:B------:R-:W-:Y:S01]  /*0790*/  ISETP.GT.U32.AND P2, PT, R27, R8, PT ;  /* 0x000000081b00720c */ /* 0x000fe20003f44070 */
[----:B------:R-:W-:Y:S01]  /*07a0*/  IMAD.IADD R27, R8, 0x1, -R27 ;  /* 0x00000001081b7824 */ /* 0x000fe200078e0a1b */
[----:B------:R-:W-:Y:S02]  /*07b0*/  SEL R14, R4, R5, !P6 ;  /* 0x00000005040e7207 */ /* 0x000fe40007000000 */
[----:B------:R-:W-:-:S02]  /*07c0*/  ISETP.NE.AND P6, PT, RZ, UR4, PT ;  /* 0x00000004ff007c0c */ /* 0x000fc4000bfc5270 */
[----:B------:R-:W-:Y:S02]  /*07d0*/  SEL R13, R27, R8, !P2 ;  /* 0x000000081b0d7207 */ /* 0x000fe40005000000 */
[----:B------:R-:W-:Y:S02]  /*07e0*/  ISETP.NE.AND P2, PT, R28, RZ, PT ;  /* 0x000000ff1c00720c */ /* 0x000fe40003f45270 */
[----:B------:R-:W-:Y:S01]  /*07f0*/  LOP3.LUT R15, RZ, R6, RZ, 0x33, !PT ;  /* 0x00000006ff0f7212 */ /* 0x000fe200078e33ff */
[----:B------:R-:W-:Y:S01]  /*0800*/  @!P1 IMAD.MOV R13, RZ, RZ, -R13 ;  /* 0x000000ffff0d9224 */ /* 0x000fe200078e0a0d */
[----:B------:R-:W-:Y:S01]  /*0810*/  ISETP.NE.AND P1, PT, R6, RZ, PT ;  /* 0x000000ff0600720c */ /* 0x000fe20003f25270 */
[----:B------:R-:W-:-:S05]  /*0820*/  @!P5 IMAD.MOV R14, RZ, RZ, -R14 ;  /* 0x000000ffff0ed224 */ /* 0x000fca00078e0a0e */
[----:B------:R-:W-:Y:S01]  /*0830*/  SEL R14, R15, R14, !P1 ;  /* 0x0000000e0f0e7207 */ /* 0x000fe20004800000 */
[-C--:B------:R-:W-:Y:S01]  /*0840*/  FFMA.FTZ R7, R7, R18.reuse, R19 ;  /* 0x0000001207077223 */ /* 0x080fe20000010013 */
[-C--:B------:R-:W-:Y:S01]  /*0850*/  FFMA.FTZ R9, R9, R18.reuse, R24 ;  /* 0x0000001209097223 */ /* 0x080fe20000010018 */
[-C--:B------:R-:W-:Y:S01]  /*0860*/  FFMA.FTZ R21, R21, R18.reuse, R12 ;  /* 0x0000001215157223 */ /* 0x080fe2000001000c */
[----:B------:R-:W-:Y:S01]  /*0870*/  FFMA.FTZ R23, R23, R18, R26 ;  /* 0x0000001217177223 */ /* 0x000fe2000001001a */
[-C--:B------:R-:W-:Y:S01]  /*0880*/  FMUL.FTZ R7, R7, R0.reuse ;  /* 0x0000000007077220 */ /* 0x080fe20000410000 */
[-C--:B------:R-:W-:Y:S01]  /*0890*/  FMUL.FTZ R9, R9, R0.reuse ;  /* 0x0000000009097220 */ /* 0x080fe20000410000 */
[-C--:B------:R-:W-:Y:S01]  /*08a0*/  FMUL.FTZ R21, R21, R0.reuse ;  /* 0x0000000015157220 */ /* 0x080fe20000410000 */
[----:B------:R-:W-:-:S03]  /*08b0*/  FMUL.FTZ R23, R23, R0 ;  /* 0x0000000017177220 */ /* 0x000fc60000410000 */
[----:B------:R-:W0:Y:S08]  /*08c0*/  F2I.S8.NTZ R7, R7 ;  /* 0x0000000700077305 */ /* 0x000e300000202100 */
[----:B------:R1:W2:Y:S08]  /*08d0*/  F2I.S8.NTZ R0, R21 ;  /* 0x0000001500007305 */ /* 0x0002b00000202100 */
[----:B------:R-:W3:Y:S08]  /*08e0*/  F2I.S8.NTZ R9, R9 ;  /* 0x0000000900097305 */ /* 0x000ef00000202100 */
[----:B------:R1:W4:Y:S01]  /*08f0*/  F2I.S8.NTZ R4, R23 ;  /* 0x0000001700047305 */ /* 0x0003220000202100 */
[----:B------:R-:W-:-:S04]  /*0900*/  LOP3.LUT R12, RZ, R28, RZ, 0x33, !PT ;  /* 0x0000001cff0c7212 */ /* 0x000fc800078e33ff */
[----:B------:R-:W-:Y:S01]  /*0910*/  SEL R13, R12, R13, !P2 ;  /* 0x0000000d0c0d7207 */ /* 0x000fe20005000000 */
[----:B0-2---:R-:W-:Y:S06]  /*0920*/  @!P6 BRA `(.L_x_83) ;  /* 0x000000000040e947 */ /* 0x005fec0003800000 */
[----:B------:R-:W-:-:S13]  /*0930*/  ISETP.NE.AND P5, PT, R10, 0x1, PT ;  /* 0x000000010a00780c */ /* 0x000fda0003fa5270 */
[----:B------:R-:W-:-:S05]  /*0940*/  @P5 IMAD.SHL.U32 R10, R14, 0x20, RZ ;  /* 0x000000200e0a5824 */ /* 0x000fca00078e00ff */
[----:B------:R-:W-:Y:S01]  /*0950*/  @P5 LOP3.LUT R15, R10, 0xffffffe0, R13, 0xe2, !PT ;  /* 0xffffffe00a0f5812 */ /* 0x000fe200078ee20d */
[----:B------:R-:W-:Y:S06]  /*0960*/  @P5 BRA `(.L_x_84) ;  /* 0x0000000000885947 */ /* 0x000fec0003800000 */
[C---:B------:R-:W-:Y:S01]  /*0970*/  IMAD.SHL.U32 R15, R14.reuse, 0x2, RZ ;  /* 0x000000020e0f7824 */ /* 0x040fe200078e00ff */
[----:B------:R-:W-:Y:S02]  /*0980*/  LOP3.LUT R10, R14, 0x1f, RZ, 0xc0, !PT ;  /* 0x0000001f0e0a7812 */ /* 0x000fe400078ec0ff */
[----:B------:R-:W-:Y:S02]  /*0990*/  LOP3.LUT R16, R13, 0x1f, RZ, 0xc0, !PT ;  /* 0x0000001f0d107812 */ /* 0x000fe400078ec0ff */
[----:B------:R-:W-:Y:S02]  /*09a0*/  LOP3.LUT R19, R15, 0xc, RZ, 0xc0, !PT ;  /* 0x0000000c0f137812 */ /* 0x000fe400078ec0ff */
[----:B------:R-:W-:Y:S02]  /*09b0*/  SHF.R.U32.HI R15, RZ, 0x5, R14 ;  /* 0x00000005ff0f7819 */ /* 0x000fe4000001160e */
[----:B------:R-:W-:Y:S02]  /*09c0*/  LEA.HI R10, R10, R19, RZ, 0x1d ;  /* 0x000000130a0a7211 */ /* 0x000fe400078fe8ff */
[----:B------:R-:W-:-:S03]  /*09d0*/  SHF.L.U32 R15, R15, 0xa, RZ ;  /* 0x0000000a0f0f7819 */ /* 0x000fc600000006ff */
[----:B------:R-:W-:Y:S01]  /*09e0*/  IMAD.SHL.U32 R19, R10, 0x2, RZ ;  /* 0x000000020a137824 */ /* 0x000fe200078e00ff */
[----:B------:R-:W-:-:S04]  /*09f0*/  LOP3.LUT R15, R15, 0xfffffc00, R16, 0xe2, !PT ;  /* 0xfffffc000f0f7812 */ /* 0x000fc800078ee210 */
[----:B------:R-:W-:-:S05]  /*0a00*/  LOP3.LUT R14, R19, 0xfffffffe, R14, 0xe2, !PT ;  /* 0xfffffffe130e7812 */ /* 0x000fca00078ee20e */
[----:B------:R-:W-:Y:S01]  /*0a10*/  IMAD R15, R14, 0x20, R15 ;  /* 0x000000200e0f7824 */ /* 0x000fe200078e020f */
[----:B------:R-:W-:Y:S06]  /*0a20*/  BRA `(.L_x_84) ;  /* 0x0000000000587947 */ /* 0x000fec0003800000 */
.L_x_83:
        /* <DEDUP_REMOVED lines=13> */
[----:B------:R-:W-:Y:S01]  /*0b00*/  IMAD.IADD R15, R13, 0x1, -R16 ;  /* 0x000000010d0f7824 */ /* 0x000fe200078e0a10 */
[----:B------:R-:W-:Y:S02]  /*0b10*/  SHF.L.U32 R14, R14, 0x2, RZ ;  /* 0x000000020e0e7819 */ /* 0x000fe400000006ff */
[----:B------:R-:W-:Y:S02]  /*0b20*/  LEA.HI R18, R18, R19, RZ, 0x1f ;  /* 0x0000001312127211 */ /* 0x000fe400078ff8ff */
[----:B------:R-:W-:Y:S02]  /*0b30*/  LEA.HI R15, R15, R10, RZ, 0x1d ;  /* 0x0000000a0f0f7211 */ /* 0x000fe400078fe8ff */
[----:B------:R-:W-:Y:S01]  /*0b40*/  LOP3.LUT R14, R14, 0x4, RZ, 0xc0, !PT ;  /* 0x000000040e0e7812 */ /* 0x000fe200078ec0ff */
[----:B------:R-:W-:-:S04]  /*0b50*/  IMAD.SHL.U32 R10, R18, 0x4, RZ ;  /* 0x00000004120a7824 */ /* 0x000fc800078e00ff */
[----:B------:R-:W-:Y:S01]  /*0b60*/  IMAD.IADD R15, R14, 0x1, R15 ;  /* 0x000000010e0f7824 */ /* 0x000fe200078e020f */
[----:B------:R-:W-:-:S05]  /*0b70*/  LOP3.LUT R10, R10, 0xfffffffc, R13, 0xe2, !PT ;  /* 0xfffffffc0a0a7812 */ /* 0x000fca00078ee20d */
[----:B------:R-:W-:-:S07]  /*0b80*/  IMAD R15, R15, 0x20, R10 ;  /* 0x000000200f0f7824 */ /* 0x000fce00078e020a */
.L_x_84:
[----:B------:R-:W-:Y:S01]  /*0b90*/  IABS R10, R6 ;  /* 0x00000006000a7213 */ /* 0x000fe20000000000 */
[----:B------:R-:W-:Y:S01]  /*0ba0*/  @!P3 VIADD R2, R2, 0x1 ;  /* 0x000000010202b836 */ /* 0x000fe20000000000 */
[----:B------:R-:W-:Y:S01]  /*0bb0*/  IABS R19, R28 ;  /* 0x0000001c00137213 */ /* 0x000fe20000000000 */
[----:B------:R-:W-:Y:S01]  /*0bc0*/  ULDC UR4, c[0x0][0x258] ;  /* 0x0000960000047ab9 */ /* 0x000fe20000000800 */
[----:B------:R-:W-:Y:S02]  /*0bd0*/  ISETP.GE.U32.AND P6, PT, R5, R10, PT ;  /* 0x0000000a0500720c */ /* 0x000fe40003fc6070 */
[----:B------:R-:W-:Y:S02]  /*0be0*/  ISETP.GE.U32.AND P5, PT, R8, R19, PT ;  /* 0x000000130800720c */ /* 0x000fe40003fa6070 */
[----:B------:R-:W-:Y:S02]  /*0bf0*/  LOP3.LUT R28, R11, R28, RZ, 0x3c, !PT ;  /* 0x0000001c0b1c7212 */ /* 0x000fe400078e3cff */
[----:B------:R-:W-:Y:S01]  /*0c00*/  LOP3.LUT R17, R17, R6, RZ, 0x3c, !PT ;  /* 0x0000000611117212 */ /* 0x000fe200078e3cff */
[----:B------:R-:W0:Y:S01]  /*0c10*/  LDC.64 R10, c[0x0][0x210] ;  /* 0x00008400ff0a7b82 */ /* 0x000e220000000a00 */
[----:B------:R-:W-:-:S02]  /*0c20*/  @!P4 IADD3 R3, R3, 0x1, RZ ;  /* 0x000000010303c810 */ /* 0x000fc40007ffe0ff */
[----:B------:R-:W-:Y:S02]  /*0c30*/  ISETP.GE.AND P3, PT, R17, RZ, PT ;  /* 0x000000ff1100720c */ /* 0x000fe40003f66270 */
[----:B------:R-:W-:Y:S01]  /*0c40*/  ISETP.GE.AND P4, PT, R28, RZ, PT ;  /* 0x000000ff1c00720c */ /* 0x000fe20003f86270 */
[----:B------:R-:W-:Y:S01]  /*0c50*/  @P6 VIADD R3, R3, 0x1 ;  /* 0x0000000103036836 */ /* 0x000fe20000000000 */
[----:B------:R-:W-:Y:S01]  /*0c60*/  LOP3.LUT R8, RZ, R6, RZ, 0x33, !PT ;  /* 0x00000006ff087212 */ /* 0x000fe200078e33ff */
[----:B------:R-:W-:Y:S01]  /*0c70*/  @P5 VIADD R2, R2, 0x1 ;  /* 0x0000000102025836 */ /* 0x000fe20000000000 */
[----:B------:R-:W-:Y:S02]  /*0c80*/  LOP3.LUT R13, R13, 0xffffffe0, RZ, 0xc0, !PT ;  /* 0xffffffe00d0d7812 */ /* 0x000fe400078ec0ff */
[----:B------:R-:W-:-:S04]  /*0c90*/  PRMT R0, R0, 0x7604, R7 ;  /* 0x0000760400007816 */ /* 0x000fc80000000007 */
[----:B---3--:R-:W-:Y:S01]  /*0ca0*/  PRMT R9, R9, 0x7054, R0 ;  /* 0x0000705409097816 */ /* 0x008fe20000000000 */
[----:B------:R-:W-:Y:S02]  /*0cb0*/  @!P3 IMAD.MOV R3, RZ, RZ, -R3 ;  /* 0x000000ffff03b224 */ /* 0x000fe400078e0a03 */
[----:B------:R-:W-:Y:S02]  /*0cc0*/  @!P4 IADD3 R2, -R2, RZ, RZ ;  /* 0x000000ff0202c210 */ /* 0x000fe40007ffe1ff */
[----:B----4-:R-:W-:Y:S02]  /*0cd0*/  PRMT R9, R4, 0x654, R9 ;  /* 0x0000065404097816 */ /* 0x010fe40000000009 */
[----:B------:R-:W-:Y:S02]  /*0ce0*/  SEL R2, R12, R2, !P2 ;  /* 0x000000020c027207 */ /* 0x000fe40005000000 */
[----:B------:R-:W-:Y:S01]  /*0cf0*/  SEL R3, R8, R3, !P1 ;  /* 0x0000000308037207 */ /* 0x000fe20004800000 */
[----:B0-----:R-:W0:Y:S04]  /*0d00*/  @P0 LDC R10, c[0x0][0x218] ;  /* 0x00008600ff0a0b82 */ /* 0x001e280000000800 */
[----:B------:R-:W-:Y:S01]  /*0d10*/  IMAD R2, R3, UR4, R2 ;  /* 0x0000000403027c24 */ /* 0x000fe2000f8e0202 */
[----:B------:R-:W-:-:S03]  /*0d20*/  ULDC UR4, c[0x0][0x260] ;  /* 0x0000980000047ab9 */ /* 0x000fc60000000800 */
[----:B------:R-:W0:Y:S01]  /*0d30*/  @P0 LDC R11, c[0x0][0x21c] ;  /* 0x00008700ff0b0b82 */ /* 0x000e220000000800 */
[----:B------:R-:W-:-:S04]  /*0d40*/  IMAD R3, R2, UR4, RZ ;  /* 0x0000000402037c24 */ /* 0x000fc8000f8e02ff */
[----:B------:R-:W-:-:S04]  /*0d50*/  IMAD R6, R13, R6, R3 ;  /* 0x000000060d067224 */ /* 0x000fc800078e0203 */
[----:B------:R-:W-:-:S05]  /*0d60*/  IMAD.IADD R6, R6, 0x1, R15 ;  /* 0x0000000106067824 */ /* 0x000fca00078e020f */
[----:B------:R-:W-:-:S05]  /*0d70*/  SHF.R.S32.HI R3, RZ, 0x2, R6 ;  /* 0x00000002ff037819 */ /* 0x000fca0000011406 */
[----:B0-----:R-:W-:-:S05]  /*0d80*/  IMAD.WIDE R2, R3, 0x4, R10 ;  /* 0x0000000403027825 */ /* 0x001fca00078e020a */
[----:B------:R-:W-:Y:S01]  /*0d90*/  STG.E desc[UR6][R2.64], R9 ;  /* 0x0000000902007986 */ /* 0x000fe2000c101906 */
[----:B------:R-:W-:Y:S05]  /*0da0*/  EXIT ;  /* 0x000000000000794d */ /* 0x000fea0003800000 */
.L_x_85:
        /* <DEDUP_REMOVED lines=13> */
.L_x_138:


//--------------------- .text._ZN17fastertransformer37add_QK_bias_transform_rebuild_paddingIfEEvPaS1_PKiPKT_S3_S6_S3_iiiiiiiPKfS8_S8_S8_S8_S8_b --------------------------
	.section	.text._ZN17fastertransformer37add_QK_bias_transform_rebuild_paddingIfEEvPaS1_PKiPKT_S3_S6_S3_iiiiiiiPKfS8_S8_S8_S8_S8_b,"ax",@progbits
	.align	128
        .global         _ZN17fastertransformer37add_QK_bias_transform_rebuild_paddingIfEEvPaS1_PKiPKT_S3_S6_S3_iiiiiiiPKfS8_S8_S8_S8_S8_b
        .type           _ZN17fastertransformer37add_QK_bias_transform_rebuild_paddingIfEEvPaS1_PKiPKT_S3_S6_S3_iiiiiiiPKfS8_S8_S8_S8_S8_b,@function
        .size           _ZN17fastertransformer37add_QK_bias_transform_rebuild_paddingIfEEvPaS1_PKiPKT_S3_S6_S3_iiiiiiiPKfS8_S8_S8_S8_S8_b,(.L_x_139 - _ZN17fastertransformer37add_QK_bias_transform_rebuild_paddingIfEEvPaS1_PKiPKT_S3_S6_S3_iiiiiiiPKfS8_S8_S8_S8_S8_b)
        .other          _ZN17fastertransformer37add_QK_bias_transform_rebuild_paddingIfEEvPaS1_PKiPKT_S3_S6_S3_iiiiiiiPKfS8_S8_S8_S8_S8_b,@"STO_CUDA_ENTRY STV_DEFAULT"
_ZN17fastertransformer37add_QK_bias_transform_rebuild_paddingIfEEvPaS1_PKiPKT_S3_S6_S3_iiiiiiiPKfS8_S8_S8_S8_S8_b:
.text._ZN17fastertransformer37add_QK_bias_transform_rebuild_paddingIfEEvPaS1_PKiPKT_S3_S6_S3_iiiiiiiPKfS8_S8_S8_S8_S8_b:
[----:B------:R-:W-:Y:S08]  /*0000*/  LDC R1, c[0x0][0x28] ;  /* 0x00000a00ff017b82 */ /* 0x000ff00000000800 */
[----:B------:R-:W0:Y:S01]  /*0010*/  S2UR UR4, SR_CTAID.X ;  /* 0x00000000000479c3 */ /* 0x000e220000002500 */
[----:B------:R-:W-:-:S07]  /*0020*/  ULDC.64 UR6, c[0x0][0x208] ;  /* 0x0000820000067ab9 */ /* 0x000fce0000000a00 */
[----:B------:R-:W0:Y:S08]  /*0030*/  LDC.64 R6, c[0x0][0x248] ;  /* 0x00009200ff067b82 */ /* 0x000e300000000a00 */
[----:B------:R-:W1:Y:S01]  /*0040*/  LDC R25, c[0x0][0x25c] ;  /* 0x00009700ff197b82 */ /* 0x000e620000000800 */
[----:B0-----:R-:W-:-:S13]  /*0050*/  ISETP.LE.U32.AND P0, PT, R6, UR4, PT ;  /* 0x0000000406007c0c */ /* 0x001fda000bf03070 */
[----:B------:R-:W0:Y:S08]  /*0060*/  @P0 LDC.64 R2, c[0x0][0x280] ;  /* 0x0000a000ff020b82 */ /* 0x000e300000000a00 */
[----:B------:R-:W2:Y:S01]  /*0070*/  @P0 LDC.64 R12, c[0x0][0x290] ;  /* 0x0000a400ff0c0b82 */ /* 0x000ea20000000a00 */
[----:B0-----:R0:W3:Y:S04]  /*0080*/  @P0 LDG.E.CONSTANT R11, desc[UR6][R2.64] ;  /* 0x00000006020b0981 */ /* 0x0010e8000c1e9900 */
[----:B--2---:R2:W4:Y:S01]  /*0090*/  @P0 LDG.E.CONSTANT R12, desc[UR6][R12.64] ;  /* 0x000000060c0c0981 */ /* 0x004522000c1e9900 */
[----:B------:R-:W5:Y:S01]  /*00a0*/  I2F.U32.RP R0, R6 ;  /* 0x0000000600007306 */ /* 0x000f620000209000 */
[C---:B------:R-:W-:Y:S01]  /*00b0*/  ISETP.NE.AND P4, PT, R6.reuse, R7, PT ;  /* 0x000000070600720c */ /* 0x040fe20003f85270 */
[----:B0-----:R-:W0:Y:S01]  /*00c0*/  LDC.64 R2, c[0x0][0x268] ;  /* 0x00009a00ff027b82 */ /* 0x001e220000000a00 */
[----:B------:R-:W-:-:S07]  /*00d0*/  ISETP.NE.U32.AND P3, PT, R6, RZ, PT ;  /* 0x000000ff0600720c */ /* 0x000fce0003f65070 */
[----:B------:R-:W1:Y:S01]  /*00e0*/  @!P0 LDC.64 R28, c[0x0][0x270] ;  /* 0x00009c00ff1c8b82 */ /* 0x000e620000000a00 */
[----:B-----5:R-:W5:Y:S07]  /*00f0*/  MUFU.RCP R0, R0 ;  /* 0x0000000000007308 */ /* 0x020f6e0000001000 */
[----:B------:R-:W1:Y:S08]  /*0100*/  @P4 LDC.64 R14, c[0x0][0x240] ;  /* 0x00009000ff0e4b82 */ /* 0x000e700000000a00 */
[----:B0-----:R-:W0:Y:S01]  /*0110*/  @P0 LDC R2, c[0x0][0x278] ;  /* 0x00009e00ff020b82 */ /* 0x001e220000000800 */
[----:B-----5:R-:W-:-:S02]  /*0120*/  VIADD R4, R0, 0xffffffe ;  /* 0x0ffffffe00047836 */ /* 0x020fc40000000000 */
[----:B------:R-:W5:Y:S05]  /*0130*/  S2R R0, SR_TID.X ;  /* 0x0000000000007919 */ /* 0x000f6a0000002100 */
[----:B------:R-:W0:Y:S01]  /*0140*/  @P0 LDC R3, c[0x0][0x27c] ;  /* 0x00009f00ff030b82 */ /* 0x000e220000000800 */
[----:B------:R2:W1:Y:S02]  /*0150*/  F2I.FTZ.U32.TRUNC.NTZ R5, R4 ;  /* 0x0000000400057305 */ /* 0x000464000021f000 */
[----:B--2---:R-:W-:Y:S02]  /*0160*/  IMAD.MOV.U32 R4, RZ, RZ, RZ ;  /* 0x000000ffff047224 */ /* 0x004fe400078e00ff */
[----:B-1----:R-:W-:-:S04]  /*0170*/  IMAD.MOV R9, RZ, RZ, -R5 ;  /* 0x000000ffff097224 */ /* 0x002fc800078e0a05 */
[----:B------:R-:W-:-:S04]  /*0180*/  IMAD R9, R9, R6, RZ ;  /* 0x0000000609097224 */ /* 0x000fc800078e02ff */
[----:B------:R-:W-:Y:S02]  /*0190*/  IMAD.HI.U32 R5, R5, R9, R4 ;  /* 0x0000000905057227 */ /* 0x000fe400078e0004 */
[----:B------:R-:W1:Y:S04]  /*01a0*/  LDC.64 R8, c[0x0][0x220] ;  /* 0x00008800ff087b82 */ /* 0x000e680000000a00 */
[----:B------:R-:W-:Y:S01]  /*01b0*/  IMAD.HI.U32 R10, R5, UR4, RZ ;  /* 0x00000004050a7c27 */ /* 0x000fe2000f8e00ff */
[----:B-----5:R-:W-:-:S03]  /*01c0*/  SHF.L.U32 R0, R0, 0x2, RZ ;  /* 0x0000000200007819 */ /* 0x020fc600000006ff */
[----:B------:R-:W-:Y:S01]  /*01d0*/  IMAD.MOV R13, RZ, RZ, -R10 ;  /* 0x000000ffff0d7224 */ /* 0x000fe200078e0a0a */
[----:B------:R-:W2:Y:S01]  /*01e0*/  LDC.64 R4, c[0x0][0x228] ;  /* 0x00008a00ff047b82 */ /* 0x000ea20000000a00 */
[----:B------:R-:W-:Y:S02]  /*01f0*/  LOP3.LUT R7, R0, 0xffffffe0, RZ, 0xc0, !PT ;  /* 0xffffffe000077812 */ /* 0x000fe400078ec0ff */
[----:B------:R-:W-:Y:S01]  /*0200*/  IMAD R13, R6, R13, UR4 ;  /* 0x00000004060d7e24 */ /* 0x000fe2000f8e020d */
[----:B------:R-:W-:-:S04]  /*0210*/  LOP3.LUT R16, R0, 0x1c, RZ, 0xc0, !PT ;  /* 0x0000001c00107812 */ /* 0x000fc800078ec0ff */
[-C--:B------:R-:W-:Y:S01]  /*0220*/  ISETP.GE.U32.AND P1, PT, R13, R6.reuse, PT ;  /* 0x000000060d00720c */ /* 0x080fe20003f26070 */
[----:B------:R-:W-:Y:S01]  /*0230*/  IMAD R16, R7, R6, R16 ;  /* 0x0000000607107224 */ /* 0x000fe200078e0210 */
[----:B-1----:R-:W1:Y:S11]  /*0240*/  @P0 LDC R8, c[0x0][0x230] ;  /* 0x00008c00ff080b82 */ /* 0x002e760000000800 */
[----:B------:R-:W-:-:S02]  /*0250*/  @P1 IMAD.IADD R13, R13, 0x1, -R6 ;  /* 0x000000010d0d1824 */ /* 0x000fc400078e0a06 */
[----:B------:R-:W-:Y:S01]  /*0260*/  @P1 VIADD R10, R10, 0x1 ;  /* 0x000000010a0a1836 */ /* 0x000fe20000000000 */
[----:B------:R-:W1:Y:S02]  /*0270*/  @P0 LDC R9, c[0x0][0x234] ;  /* 0x00008d00ff090b82 */ /* 0x000e640000000800 */
[----:B------:R-:W-:-:S06]  /*0280*/  ISETP.GE.U32.AND P2, PT, R13, R6, PT ;  /* 0x000000060d00720c */ /* 0x000fcc0003f46070 */
[----:B--2---:R-:W2:Y:S07]  /*0290*/  @P0 LDC R4, c[0x0][0x238] ;  /* 0x00008e00ff040b82 */ /* 0x004eae0000000800 */
[----:B------:R-:W-:Y:S01]  /*02a0*/  @P2 VIADD R10, R10, 0x1 ;  /* 0x000000010a0a2836 */ /* 0x000fe20000000000 */
[----:B------:R-:W-:Y:S01]  /*02b0*/  @!P3 LOP3.LUT R10, RZ, R6, RZ, 0x33, !PT ;  /* 0x00000006ff0ab212 */ /* 0x000fe200078e33ff */
[----:B------:R-:W2:Y:S04]  /*02c0*/  @P0 LDC R5, c[0x0][0x23c] ;  /* 0x00008f00ff050b82 */ /* 0x000ea80000000800 */
[----:B------:R-:W-:-:S04]  /*02d0*/  IMAD.MOV R13, RZ, RZ, -R10 ;  /* 0x000000ffff0d7224 */ /* 0x000fc800078e0a0a */
[----:B------:R-:W-:Y:S01]  /*02e0*/  IMAD R13, R6, R13, UR4 ;  /* 0x00000004060d7e24 */ /* 0x000fe2000f8e020d */
[----:B------:R-:W-:Y:S01]  /*02f0*/  IABS R27, R25 ;  /* 0x00000019001b7213 */ /* 0x000fe20000000000 */
[----:B0-----:R-:W-:Y:S01]  /*0300*/  IMAD.WIDE R2, R0, 0x4, R2 ;  /* 0x0000000400027825 */ /* 0x001fe200078e0202 */
[----:B------:R-:W-:-:S03]  /*0310*/  ULDC.U8 UR4, c[0x0][0x298] ;  /* 0x0000a60000047ab9 */ /* 0x000fc60000000000 */
[C---:B------:R-:W-:Y:S01]  /*0320*/  @P4 IMAD.WIDE R18, R13.reuse, 0x4, R14 ;  /* 0x000000040d124825 */ /* 0x040fe200078e020e */
[----:B------:R-:W5:Y:S03]  /*0330*/  LDG.E.CONSTANT R20, desc[UR6][R2.64+0x8] ;  /* 0x0000080602147981 */ /* 0x000f66000c1e9900 */
[----:B------:R-:W-:Y:S01]  /*0340*/  IMAD R7, R13, 0x20, R16 ;  /* 0x000000200d077824 */ /* 0x000fe200078e0210 */
[----:B------:R-:W3:Y:S03]  /*0350*/  @P4 LDG.E.CONSTANT R14, desc[UR6][R18.64] ;  /* 0x00000006120e4981 */ /* 0x000ee6000c1e9900 */
[----:B-1----:R-:W-:Y:S01]  /*0360*/  IMAD.WIDE R8, R7, 0x4, R8 ;  /* 0x0000000407087825 */ /* 0x002fe200078e0208 */
[----:B------:R-:W4:Y:S01]  /*0370*/  LDG.E.CONSTANT R16, desc[UR6][R2.64] ;  /* 0x0000000602107981 */ /* 0x000f22000c1e9900 */
[----:B------:R-:W0:Y:S03]  /*0380*/  @!P0 LDC.64 R6, c[0x0][0x288] ;  /* 0x0000a200ff068b82 */ /* 0x000e260000000a00 */
[----:B------:R-:W5:Y:S04]  /*0390*/  LDG.E.CONSTANT R15, desc[UR6][R8.64] ;  /* 0x00000006080f7981 */ /* 0x000f68000c1e9900 */
[----:B------:R-:W4:Y:S01]  /*03a0*/  LDG.E.CONSTANT R19, desc[UR6][R8.64+0x8] ;  /* 0x0000080608137981 */ /* 0x000f22000c1e9900 */
[----:B--2---:R-:W-:-:S03]  /*03b0*/  IMAD.WIDE R4, R0, 0x4, R4 ;  /* 0x0000000400047825 */ /* 0x004fc600078e0204 */
[----:B------:R-:W2:Y:S04]  /*03c0*/  LDG.E.CONSTANT R17, desc[UR6][R8.64+0x4] ;  /* 0x0000040608117981 */ /* 0x000ea8000c1e9900 */
[----:B------:R1:W2:Y:S04]  /*03d0*/  LDG.E.CONSTANT R21, desc[UR6][R8.64+0xc] ;  /* 0x00000c0608157981 */ /* 0x0002a8000c1e9900 */
[----:B------:R-:W2:Y:S04]  /*03e0*/  LDG.E.CONSTANT R22, desc[UR6][R2.64+0x4] ;  /* 0x0000040602167981 */ /* 0x000ea8000c1e9900 */
[----:B------:R-:W2:Y:S04]  /*03f0*/  LDG.E.CONSTANT R23, desc[UR6][R2.64+0xc] ;  /* 0x00000c0602177981 */ /* 0x000ea8000c1e9900 */
[----:B------:R-:W2:Y:S04]  /*0400*/  LDG.E.CONSTANT R18, desc[UR6][R4.64] ;  /* 0x0000000604127981 */ /* 0x000ea8000c1e9900 */
[----:B------:R-:W2:Y:S04]  /*0410*/  LDG.E.CONSTANT R26, desc[UR6][R4.64+0x8] ;  /* 0x00000806041a7981 */ /* 0x000ea8000c1e9900 */
[----:B------:R-:W2:Y:S04]  /*0420*/  LDG.E.CONSTANT R24, desc[UR6][R4.64+0x4] ;  /* 0x0000040604187981 */ /* 0x000ea8000c1e9900 */
[----:B------:R-:W2:Y:S04]  /*0430*/  @!P0 LDG.E.CONSTANT R11, desc[UR6][R28.64] ;  /* 0x000000061c0b8981 */ /* 0x000ea8000c1e9900 */
[----:B0-----:R0:W2:Y:S04]  /*0440*/  @!P0 LDG.E.CONSTANT R12, desc[UR6][R6.64] ;  /* 0x00000006060c8981 */ /* 0x0010a8000c1e9900 */
[----:B------:R0:W2:Y:S01]  /*0450*/  LDG.E.CONSTANT R28, desc[UR6][R4.64+0xc] ;  /* 0x00000c06041c7981 */ /* 0x0000a2000c1e9900 */
[----:B-1----:R-:W1:Y:S01]  /*0460*/  I2F.RP R8, R27 ;  /* 0x0000001b00087306 */ /* 0x002e620000209400 */
[----:B0-----:R-:W0:Y:S07]  /*0470*/  LDC R6, c[0x0][0x254] ;  /* 0x00009500ff067b82 */ /* 0x001e2e0000000800 */
[----:B-1----:R-:W1:Y:S01]  /*0480*/  MUFU.RCP R8, R8 ;  /* 0x0000000800087308 */ /* 0x002e620000001000 */
[----:B0-----:R-:W-:-:S07]  /*0490*/  IABS R4, R6 ;  /* 0x0000000600047213 */ /* 0x001fce0000000000 */
[----:B------:R-:W0:Y:S01]  /*04a0*/  I2F.RP R7, R4 ;  /* 0x0000000400077306 */ /* 0x000e220000209400 */
[----:B-1----:R-:W-:-:S07]  /*04b0*/  VIADD R9, R8, 0xffffffe ;  /* 0x0ffffffe08097836 */ /* 0x002fce0000000000 */
[----:B------:R-:W1:Y:S08]  /*04c0*/  F2I.FTZ.U32.TRUNC.NTZ R3, R9 ;  /* 0x0000000900037305 */ /* 0x000e70000021f000 */
[----:B0-----:R-:W0:Y:S01]  /*04d0*/  MUFU.RCP R7, R7 ;  /* 0x0000000700077308 */ /* 0x001e220000001000 */
[----:B-1----:R-:W-:-:S04]  /*04e0*/  IMAD.MOV R2, RZ, RZ, -R3 ;  /* 0x000000ffff027224 */ /* 0x002fc800078e0a03 */
[----:B------:R-:W-:Y:S02]  /*04f0*/  IMAD R5, R2, R27, RZ ;  /* 0x0000001b02057224 */ /* 0x000fe400078e02ff */
[----:B------:R-:W-:-:S04]  /*0500*/  IMAD.MOV.U32 R2, RZ, RZ, RZ ;  /* 0x000000ffff027224 */ /* 0x000fc800078e00ff */
[----:B------:R-:W-:-:S04]  /*0510*/  IMAD.HI.U32 R5, R3, R5, R2 ;  /* 0x0000000503057227 */ /* 0x000fc800078e0002 */
[----:B0-----:R-:W-:-:S04]  /*0520*/  VIADD R2, R7, 0xffffffe ;  /* 0x0ffffffe07027836 */ /* 0x001fc80000000000 */
[----:B------:R0:W1:Y:S01]  /*0530*/  F2I.FTZ.U32.TRUNC.NTZ R3, R2 ;  /* 0x0000000200037305 */ /* 0x000062000021f000 */
[----:B------:R-:W-:Y:S01]  /*0540*/  IABS R8, R0 ;  /* 0x0000000000087213 */ /* 0x000fe20000000000 */
[----:B0-----:R-:W-:Y:S01]  /*0550*/  IMAD.MOV.U32 R2, RZ, RZ, RZ ;  /* 0x000000ffff027224 */ /* 0x001fe200078e00ff */
[----:B-1----:R-:W-:-:S05]  /*0560*/  IADD3 R9, RZ, -R3, RZ ;  /* 0x80000003ff097210 */ /* 0x002fca0007ffe0ff */
[----:B------:R-:W-:Y:S02]  /*0570*/  IMAD R9, R9, R4, RZ ;  /* 0x0000000409097224 */ /* 0x000fe400078e02ff */
[----:B---3--:R-:W-:Y:S02]  /*0580*/  @P4 IMAD.IADD R13, R13, 0x1, R14 ;  /* 0x000000010d0d4824 */ /* 0x008fe400078e020e */
[----:B------:R-:W-:-:S03]  /*0590*/  IMAD.HI.U32 R14, R3, R9, R2 ;  /* 0x00000009030e7227 */ /* 0x000fc600078e0002 */
[----:B------:R-:W-:Y:S01]  /*05a0*/  IABS R3, R13 ;  /* 0x0000000d00037213 */ /* 0x000fe20000000000 */
[----:B------:R-:W-:-:S04]  /*05b0*/  IMAD.HI.U32 R2, R5, R8, RZ ;  /* 0x0000000805027227 */ /* 0x000fc800078e00ff */
[----:B------:R-:W-:Y:S02]  /*05c0*/  IMAD.MOV.U32 R5, RZ, RZ, R3 ;  /* 0x000000ffff057224 */ /* 0x000fe400078e0003 */
[----:B------:R-:W-:Y:S02]  /*05d0*/  IMAD.MOV R9, RZ, RZ, -R2 ;  /* 0x000000ffff097224 */ /* 0x000fe400078e0a02 */
[----:B------:R-:W-:-:S04]  /*05e0*/  IMAD.HI.U32 R3, R14, R5, RZ ;  /* 0x000000050e037227 */ /* 0x000fc800078e00ff */
[----:B------:R-:W-:Y:S02]  /*05f0*/  IMAD R8, R27, R9, R8 ;  /* 0x000000091b087224 */ /* 0x000fe400078e0208 */
[----:B------:R-:W-:-:S04]  /*0600*/  IMAD.MOV R9, RZ, RZ, -R3 ;  /* 0x000000ffff097224 */ /* 0x000fc800078e0a03 */
[----:B------:R-:W-:-:S05]  /*0610*/  IMAD R5, R4, R9, R5 ;  /* 0x0000000904057224 */ /* 0x000fca00078e0205 */
[----:B------:R-:W-:Y:S02]  /*0620*/  ISETP.GT.U32.AND P4, PT, R4, R5, PT ;  /* 0x000000050400720c */ /* 0x000fe40003f84070 */
[----:B------:R-:W-:Y:S02]  /*0630*/  ISETP.GT.U32.AND P3, PT, R27, R8, PT ;  /* 0x000000081b00720c */ /* 0x000fe40003f64070 */
[----:B-----5:R-:W-:Y:S02]  /*0640*/  I2FP.F32.S32 R15, R15 ;  /* 0x0000000f000f7245 */ /* 0x020fe40000201400 */
[----:B----4-:R-:W-:Y:S02]  /*0650*/  I2FP.F32.S32 R19, R19 ;  /* 0x0000001300137245 */ /* 0x010fe40000201400 */
[----:B--2---:R-:W-:Y:S02]  /*0660*/  I2FP.F32.S32 R17, R17 ;  /* 0x0000001100117245 */ /* 0x004fe40000201400 */
[----:B------:R-:W-:Y:S01]  /*0670*/  I2FP.F32.S32 R14, R21 ;  /* 0x00000015000e7245 */ /* 0x000fe20000201400 */
[----:B------:R-:W-:Y:S01]  /*0680*/  FMUL.FTZ R7, R15, R16 ;  /* 0x000000100f077220 */ /* 0x000fe20000410000 */
[----:B------:R-:W-:Y:S01]  /*0690*/  FMUL.FTZ R19, R19, R20 ;  /* 0x0000001413137220 */ /* 0x000fe20000410000 */
[----:B------:R-:W-:-:S02]  /*06a0*/  @!P4 IMAD.IADD R5, R5, 0x1, -R4 ;  /* 0x000000010505c824 */ /* 0x000fc400078e0a04 */
[----:B------:R-:W-:Y:S01]  /*06b0*/  FMUL.FTZ R17, R17, R22 ;  /* 0x0000001611117220 */ /* 0x000fe20000410000 */
[----:B------:R-:W-:Y:S01]  /*06c0*/  FMUL.FTZ R23, R14, R23 ;  /* 0x000000170e177220 */ /* 0x000fe20000410000 */
[----:B------:R-:W-:Y:S01]  /*06d0*/  UPRMT UR4, UR4, 0x8880, URZ ;  /* 0x0000888004047896 */ /* 0x000fe2000800003f */
[-C--:B------:R-:W-:Y:S01]  /*06e0*/  ISETP.GT.U32.AND P6, PT, R4, R5.reuse, PT ;  /* 0x000000050400720c */ /* 0x080fe20003fc4070 */
[----:B------:R-:W-:Y:S02]  /*06f0*/  IMAD.IADD R4, R5, 0x1, -R4 ;  /* 0x0000000105047824 */ /* 0x000fe400078e0a04 */
[----:B------:R-:W-:Y:S01]  /*0700*/  @!P3 IMAD.IADD R8, R8, 0x1, -R27 ;  /* 0x000000010808b824 */ /* 0x000fe200078e0a1b */
[----:B------:R-:W-:Y:S02]  /*0710*/  ISETP.GE.AND P1, PT, R0, RZ, PT ;  /* 0x000000ff0000720c */ /* 0x000fe40003f26270 */
[----:B------:R-:W-:Y:S02]  /*0720*/  ISETP.GE.AND P5, PT, R13, RZ, PT ;  /* 0x000000ff0d00720c */ /* 0x000fe40003fa6270 */
[----:B------:R-:W-:-:S02]  /*0730*/  SEL R15, R4, R5, !P6 ;  /* 0x00000005040f7207 */ /* 0x000fc40007000000 */
[----:B------:R-:W-:Y:S02]  /*0740*/  ISETP.GT.U32.AND P2, PT, R27, R8, PT ;  /* 0x000000081b00720c */ /* 0x000fe40003f44070 */
[----:B------:R-:W-:Y:S02]  /*0750*/  ISETP.NE.AND P6, PT, RZ, UR4, PT ;  /* 0x00000004ff007c0c */ /* 0x000fe4000bfc5270 */
[----:B------:R-:W-:-:S04]  /*0760*/  IADD3 R27, R8, -R27, RZ ;  /* 0x8000001b081b7210 */ /* 0x000fc80007ffe0ff */
[----:B------:R-:W-:Y:S01]  /*0770*/  SEL R14, R27, R8, !P2 ;  /* 0x000000081b0e7207 */ /* 0x000fe20005000000 */
[----:B------:R-:W-:Y:S01]  /*0780*/  @!P5 IMAD.MOV R15, RZ, RZ, -R15 ;  /* 0x000000ffff0fd224 */ /* 0x000fe200078e0a0f */
[----:B------:R-:W-:Y:S02]  /*0790*/  ISETP.NE.AND P2, PT, R25, RZ, PT ;  /* 0x000000ff1900720c */ /* 0x000fe40003f45270 */
[----:B------:R-:W-:Y:S01]  /*07a0*/  LOP3.LUT R16, RZ, R6, RZ, 0x33, !PT ;  /* 0x00000006ff107212 */ /* 0x000fe200078e33ff */
[----:B------:R-:W-:Y:S01]  /*07b0*/  @!P1 IMAD.MOV R14, RZ, RZ, -R14 ;  /* 0x000000ffff0e9224 */ /* 0x000fe200078e0a0e */
[----:B------:R-:W-:-:S04]  /*07c0*/  ISETP.NE.AND P1, PT, R6, RZ, PT ;  /* 0x000000ff0600720c */ /* 0x000fc80003f25270 */
[----:B------:R-:W-:Y:S01]  /*07d0*/  SEL R15, R16, R15, !P1 ;  /* 0x0000000f100f7207 */ /* 0x000fe20004800000 */
[-C--:B------:R-:W-:Y:S01]  /*07e0*/  FFMA.FTZ R7, R7, R11.reuse, R18 ;  /* 0x0000000b07077223 */ /* 0x080fe20000010012 */
[-C--:B------:R-:W-:Y:S01]  /*07f0*/  FFMA.FTZ R19, R19, R11.reuse, R26 ;  /* 0x0000000b13137223 */ /* 0x080fe2000001001a */
[-C--:B------:R-:W-:Y:S02]  /*0800*/  FFMA.FTZ R17, R17, R11.reuse, R24 ;  /* 0x0000000b11117223 */ /* 0x080fe40000010018 */
[-C--:B------:R-:W-:Y:S01]  /*0810*/  FMUL.FTZ R7, R7, R12.reuse ;  /* 0x0000000c07077220 */ /* 0x080fe20000410000 */
[-C--:B------:R-:W-:Y:S01]  /*0820*/  FMUL.FTZ R9, R19, R12.reuse ;  /* 0x0000000c13097220 */ /* 0x080fe20000410000 */
[----:B------:R-:W-:Y:S01]  /*0830*/  FFMA.FTZ R23, R23, R11, R28 ;  /* 0x0000000b17177223 */ /* 0x000fe2000001001c */
[----:B------:R-:W-:-:S03]  /*0840*/  FMUL.FTZ R17, R17, R12 ;  /* 0x0000000c11117220 */ /* 0x000fc60000410000 */
[----:B------:R-:W-:Y:S01]  /*0850*/  FMUL.FTZ R23, R23, R12 ;  /* 0x0000000c17177220 */ /* 0x000fe20000410000 */
        /* <DEDUP_REMOVED lines=8> */
[----:B-1----:R-:W-:-:S05]  /*08e0*/  @P5 IMAD.SHL.U32 R17, R15, 0x20, RZ ;  /* 0x000000200f115824 */ /* 0x002fca00078e00ff */
[----:B------:R-:W-:Y:S01]  /*08f0*/  @P5 LOP3.LUT R10, R17, 0xffffffe0, R14, 0xe2, !PT ;  /* 0xffffffe0110a5812 */ /* 0x000fe200078ee20e */
[----:B------:R-:W-:Y:S06]  /*0900*/  @P5 BRA `(.L_x_87) ;  /* 0x0000000000885947 */ /* 0x000fec0003800000 */
[C---:B------:R-:W-:Y:S01]  /*0910*/  IMAD.SHL.U32 R16, R15.reuse, 0x2, RZ ;  /* 0x000000020f107824 */ /* 0x040fe200078e00ff */
[----:B------:R-:W-:-:S04]  /*0920*/  LOP3.LUT R10, R15, 0x1f, RZ, 0xc0, !PT ;  /* 0x0000001f0f0a7812 */ /* 0x000fc800078ec0ff */
[----:B------:R-:W-:Y:S02]  /*0930*/  LOP3.LUT R17, R16, 0xc, RZ, 0xc0, !PT ;  /* 0x0000000c10117812 */ /* 0x000fe400078ec0ff */
[----:B------:R-:W-:Y:S02]  /*0940*/  SHF.R.U32.HI R16, RZ, 0x5, R15 ;  /* 0x00000005ff107819 */ /* 0x000fe4000001160f */
[----:B------:R-:W-:Y:S02]  /*0950*/  LEA.HI R10, R10, R17, RZ, 0x1d ;  /* 0x000000110a0a7211 */ /* 0x000fe400078fe8ff */
[----:B------:R-:W-:Y:S02]  /*0960*/  LOP3.LUT R17, R14, 0x1f, RZ, 0xc0, !PT ;  /* 0x0000001f0e117812 */ /* 0x000fe400078ec0ff */
[----:B------:R-:W-:Y:S01]  /*0970*/  SHF.L.U32 R16, R16, 0xa, RZ ;  /* 0x0000000a10107819 */ /* 0x000fe200000006ff */
[----:B------:R-:W-:-:S03]  /*0980*/  IMAD.SHL.U32 R10, R10, 0x2, RZ ;  /* 0x000000020a0a7824 */ /* 0x000fc600078e00ff */
[----:B------:R-:W-:Y:S02]  /*0990*/  LOP3.LUT R17, R16, 0xfffffc00, R17, 0xe2, !PT ;  /* 0xfffffc0010117812 */ /* 0x000fe400078ee211 */
[----:B------:R-:W-:-:S05]  /*09a0*/  LOP3.LUT R10, R10, 0xfffffffe, R15, 0xe2, !PT ;  /* 0xfffffffe0a0a7812 */ /* 0x000fca00078ee20f */
[----:B------:R-:W-:Y:S01]  /*09b0*/  IMAD R10, R10, 0x20, R17 ;  /* 0x000000200a0a7824 */ /* 0x000fe200078e0211 */
[----:B------:R-:W-:Y:S06]  /*09c0*/  BRA `(.L_x_87) ;  /* 0x0000000000587947 */ /* 0x000fec0003800000 */
.L_x_86:
[----:B------:R-:W-:-:S13]  /*09d0*/  ISETP.NE.AND P5, PT, R10, 0x1, PT ;  /* 0x000000010a00780c */ /* 0x000fda0003fa5270 */
[----:B-1----:R-:W-:-:S05]  /*09e0*/  @P5 IMAD.SHL.U32 R17, R15, 0x20, RZ ;  /* 0x000000200f115824 */ /* 0x002fca00078e00ff */
        /* <DEDUP_REMOVED lines=20> */
.L_x_87:
[----:B------:R-:W-:Y:S01]  /*0b30*/  IABS R15, R25 ;  /* 0x00000019000f7213 */ /* 0x000fe20000000000 */
[----:B------:R-:W-:Y:S01]  /*0b40*/  @!P4 VIADD R3, R3, 0x1 ;  /* 0x000000010303c836 */ /* 0x000fe20000000000 */
[----:B------:R-:W-:Y:S01]  /*0b50*/  IABS R16, R6 ;  /* 0x0000000600107213 */ /* 0x000fe20000000000 */
[----:B------:R-:W-:Y:S01]  /*0b60*/  @!P3 VIADD R2, R2, 0x1 ;  /* 0x000000010202b836 */ /* 0x000fe20000000000 */
[----:B------:R-:W-:Y:S01]  /*0b70*/  ISETP.GE.U32.AND P5, PT, R8, R15, PT ;  /* 0x0000000f0800720c */ /* 0x000fe20003fa6070 */
[----:B------:R-:W-:Y:S01]  /*0b80*/  ULDC UR4, c[0x0][0x258] ;  /* 0x0000960000047ab9 */ /* 0x000fe20000000800 */
[----:B------:R-:W-:Y:S02]  /*0b90*/  ISETP.GE.U32.AND P6, PT, R5, R16, PT ;  /* 0x000000100500720c */ /* 0x000fe40003fc6070 */
[----:B------:R-:W-:Y:S01]  /*0ba0*/  LOP3.LUT R0, R0, R25, RZ, 0x3c, !PT ;  /* 0x0000001900007212 */ /* 0x000fe200078e3cff */
[----:B------:R-:W0:Y:S01]  /*0bb0*/  LDC.64 R16, c[0x0][0x210] ;  /* 0x00008400ff107b82 */ /* 0x000e220000000a00 */
[----:B------:R-:W-:-:S02]  /*0bc0*/  LOP3.LUT R13, R13, R6, RZ, 0x3c, !PT ;  /* 0x000000060d0d7212 */ /* 0x000fc400078e3cff */
[----:B------:R-:W-:Y:S02]  /*0bd0*/  ISETP.GE.AND P4, PT, R0, RZ, PT ;  /* 0x000000ff0000720c */ /* 0x000fe40003f86270 */
[----:B------:R-:W-:Y:S02]  /*0be0*/  ISETP.GE.AND P3, PT, R13, RZ, PT ;  /* 0x000000ff0d00720c */ /* 0x000fe40003f66270 */
[----:B------:R-:W-:Y:S02]  /*0bf0*/  LOP3.LUT R0, RZ, R6, RZ, 0x33, !PT ;  /* 0x00000006ff007212 */ /* 0x000fe400078e33ff */
[----:B------:R-:W-:Y:S01]  /*0c00*/  @P5 IADD3 R2, R2, 0x1, RZ ;  /* 0x0000000102025810 */ /* 0x000fe20007ffe0ff */
[----:B------:R-:W-:Y:S01]  /*0c10*/  @P6 VIADD R3, R3, 0x1 ;  /* 0x0000000103036836 */ /* 0x000fe20000000000 */
[----:B------:R-:W-:Y:S02]  /*0c20*/  LOP3.LUT R14, R14, 0xffffffe0, RZ, 0xc0, !PT ;  /* 0xffffffe00e0e7812 */ /* 0x000fe400078ec0ff */
[----:B------:R-:W-:-:S03]  /*0c30*/  PRMT R12, R12, 0x7604, R7 ;  /* 0x000076040c0c7816 */ /* 0x000fc60000000007 */
[----:B------:R-:W-:Y:S01]  /*0c40*/  @!P4 IMAD.MOV R2, RZ, RZ, -R2 ;  /* 0x000000ffff02c224 */ /* 0x000fe200078e0a02 */
[----:B---3--:R-:W-:Y:S01]  /*0c50*/  PRMT R9, R9, 0x7054, R12 ;  /* 0x0000705409097816 */ /* 0x008fe2000000000c */
[----:B------:R-:W-:-:S03]  /*0c60*/  @!P3 IMAD.MOV R3, RZ, RZ, -R3 ;  /* 0x000000ffff03b224 */ /* 0x000fc600078e0a03 */
[----:B------:R-:W-:Y:S02]  /*0c70*/  SEL R2, R11, R2, !P2 ;  /* 0x000000020b027207 */ /* 0x000fe40005000000 */
[----:B------:R-:W-:Y:S01]  /*0c80*/  SEL R3, R0, R3, !P1 ;  /* 0x0000000300037207 */ /* 0x000fe20004800000 */
[----:B0-----:R-:W0:Y:S01]  /*0c90*/  @P0 LDC R16, c[0x0][0x218] ;  /* 0x00008600ff100b82 */ /* 0x001e220000000800 */
[----:B----4-:R-:W-:-:S03]  /*0ca0*/  PRMT R9, R4, 0x654, R9 ;  /* 0x0000065404097816 */ /* 0x010fc60000000009 */
        /* <DEDUP_REMOVED lines=10> */
.L_x_88:
        /* <DEDUP_REMOVED lines=11> */
.L_x_139:


//--------------------- .text._ZN17fastertransformer32add_QK_bias_transform_varlen_rowI6__halfEEvPaS2_PKaPKT_S4_S7_iiiiiiiiPKfS9_S9_S9_bi --------------------------
	.section	.text._ZN17fastertransformer32add_QK_bias_transform_varlen_rowI6__halfEEvPaS2_PKaPKT_S4_S7_iiiiiiiiPKfS9_S9_S9_bi,"ax",@progbits
	.align	128
        .global         _ZN17fastertransformer32add_QK_bias_transform_varlen_rowI6__halfEEvPaS2_PKaPKT_S4_S7_iiiiiiiiPKfS9_S9_S9_bi
        .type           _ZN17fastertransformer32add_QK_bias_transform_varlen_rowI6__halfEEvPaS2_PKaPKT_S4_S7_iiiiiiiiPKfS9_S9_S9_bi,@function
        .size           _ZN17fastertransformer32add_QK_bias_transform_varlen_rowI6__halfEEvPaS2_PKaPKT_S4_S7_iiiiiiiiPKfS9_S9_S9_bi,(.L_x_140 - _ZN17fastertransformer32add_QK_bias_transform_varlen_rowI6__halfEEvPaS2_PKaPKT_S4_S7_iiiiiiiiPKfS9_S9_S9_bi)
        .other          _ZN17fastertransformer32add_QK_bias_transform_varlen_rowI6__halfEEvPaS2_PKaPKT_S4_S7_iiiiiiiiPKfS9_S9_S9_bi,@"STO_CUDA_ENTRY STV_DEFAULT"
_ZN17fastertransformer32add_QK_bias_transform_varlen_rowI6__halfEEvPaS2_PKaPKT_S4_S7_iiiiiiiiPKfS9_S9_S9_bi:
.text._ZN17fastertransformer32add_QK_bias_transform_varlen_rowI6__halfEEvPaS2_PKaPKT_S4_S7_iiiiiiiiPKfS9_S9_S9_bi:
[----:B------:R-:W-:Y:S08]  /*0000*/  LDC R1, c[0x0][0x28] ;  /* 0x00000a00ff017b82 */ /* 0x000ff00000000800 */
[----:B------:R-:W0:Y:S01]  /*0010*/  S2UR UR4, SR_CTAID.X ;  /* 0x00000000000479c3 */ /* 0x000e220000002500 */
[----:B------:R-:W-:Y:S01]  /*0020*/  ULDC.64 UR6, c[0x0][0x208] ;  /* 0x0000820000067ab9 */ /* 0x000fe20000000a00 */
[----:B------:R-:W-:-:S06]  /*0030*/  ULDC UR5, c[0x0][0x284] ;  /* 0x0000a10000057ab9 */ /* 0x000fcc0000000800 */
[----:B------:R-:W0:Y:S08]  /*0040*/  LDC R6, c[0x0][0x240] ;  /* 0x00009000ff067b82 */ /* 0x000e300000000800 */
[----:B------:R-:W1:Y:S08]  /*0050*/  LDC.64 R20, c[0x0][0x220] ;  /* 0x00008800ff147b82 */ /* 0x000e700000000a00 */
[----:B------:R-:W2:Y:S01]  /*0060*/  LDC R8, c[0x0][0x248] ;  /* 0x00009200ff087b82 */ /* 0x000ea20000000800 */
[----:B0-----:R-:W-:-:S07]  /*0070*/  ISETP.LE.U32.AND P0, PT, R6, UR4, PT ;  /* 0x0000000406007c0c */ /* 0x001fce000bf03070 */
[----:B------:R-:W0:Y:S08]  /*0080*/  LDC R9, c[0x0][0x250] ;  /* 0x00009400ff097b82 */ /* 0x000e300000000800 */
[----:B------:R-:W3:Y:S08]  /*0090*/  @P0 LDC.64 R2, c[0x0][0x268] ;  /* 0x00009a00ff020b82 */ /* 0x000ef00000000a00 */
[----:B------:R-:W4:Y:S01]  /*00a0*/  @P0 LDC.64 R12, c[0x0][0x278] ;  /* 0x00009e00ff0c0b82 */ /* 0x000f220000000a00 */
[----:B------:R-:W5:Y:S01]  /*00b0*/  I2F.U32.RP R0, R6 ;  /* 0x0000000600007306 */ /* 0x000f620000209000 */
[----:B------:R-:W-:-:S06]  /*00c0*/  ISETP.NE.U32.AND P3, PT, R6, RZ, PT ;  /* 0x000000ff0600720c */ /* 0x000fcc0003f65070 */
[----:B-1----:R-:W1:Y:S01]  /*00d0*/  @P0 LDC R20, c[0x0][0x230] ;  /* 0x00008c00ff140b82 */ /* 0x002e620000000800 */
[----:B---3--:R3:W2:Y:S07]  /*00e0*/  @P0 LDG.E.CONSTANT R11, desc[UR6][R2.64] ;  /* 0x00000006020b0981 */ /* 0x0086ae000c1e9900 */
[----:B------:R-:W1:Y:S01]  /*00f0*/  @P0 LDC R21, c[0x0][0x234] ;  /* 0x00008d00ff150b82 */ /* 0x000e620000000800 */
[----:B----4-:R-:W4:Y:S01]  /*0100*/  @P0 LDG.E.CONSTANT R12, desc[UR6][R12.64] ;  /* 0x000000060c0c0981 */ /* 0x010f22000c1e9900 */
[----:B-----5:R-:W5:Y:S06]  /*0110*/  MUFU.RCP R0, R0 ;  /* 0x0000000000007308 */ /* 0x020f6c0000001000 */
[----:B---3--:R-:W3:Y:S01]  /*0120*/  LDC.64 R2, c[0x0][0x228] ;  /* 0x00008a00ff027b82 */ /* 0x008ee20000000a00 */
[----:B-----5:R-:W-:-:S04]  /*0130*/  VIADD R4, R0, 0xffffffe ;  /* 0x0ffffffe00047836 */ /* 0x020fc80000000000 */
[----:B------:R5:W0:Y:S03]  /*0140*/  F2I.FTZ.U32.TRUNC.NTZ R5, R4 ;  /* 0x0000000400057305 */ /* 0x000a26000021f000 */
[----:B---3--:R-:W3:Y:S01]  /*0150*/  @P0 LDC R2, c[0x0][0x238] ;  /* 0x00008e00ff020b82 */ /* 0x008ee20000000800 */
[----:B-----5:R-:W-:-:S07]  /*0160*/  IMAD.MOV.U32 R4, RZ, RZ, RZ ;  /* 0x000000ffff047224 */ /* 0x020fce00078e00ff */
[----:B------:R-:W3:Y:S01]  /*0170*/  @P0 LDC R3, c[0x0][0x23c] ;  /* 0x00008f00ff030b82 */ /* 0x000ee20000000800 */
[----:B0-----:R-:W-:-:S04]  /*0180*/  IMAD.MOV R7, RZ, RZ, -R5 ;  /* 0x000000ffff077224 */ /* 0x001fc800078e0a05 */
[----:B------:R-:W-:-:S04]  /*0190*/  IMAD R7, R7, R6, RZ ;  /* 0x0000000607077224 */ /* 0x000fc800078e02ff */
[----:B------:R-:W-:Y:S01]  /*01a0*/  IMAD.HI.U32 R5, R5, R7, R4 ;  /* 0x0000000705057227 */ /* 0x000fe200078e0004 */
[----:B------:R-:W-:Y:S01]  /*01b0*/  LOP3.LUT R7, RZ, R6, RZ, 0x33, !PT ;  /* 0x00000006ff077212 */ /* 0x000fe200078e33ff */
[----:B------:R-:W0:Y:S04]  /*01c0*/  S2R R4, SR_TID.X ;  /* 0x0000000000047919 */ /* 0x000e280000002100 */
[----:B------:R-:W-:-:S04]  /*01d0*/  IMAD.HI.U32 R10, R5, UR4, RZ ;  /* 0x00000004050a7c27 */ /* 0x000fc8000f8e00ff */
[----:B------:R-:W-:-:S04]  /*01e0*/  IMAD.MOV R5, RZ, RZ, -R10 ;  /* 0x000000ffff057224 */ /* 0x000fc800078e0a0a */
[----:B------:R-:W-:-:S05]  /*01f0*/  IMAD R5, R6, R5, UR4 ;  /* 0x0000000406057e24 */ /* 0x000fca000f8e0205 */
[----:B------:R-:W-:-:S13]  /*0200*/  ISETP.GE.U32.AND P1, PT, R5, R6, PT ;  /* 0x000000060500720c */ /* 0x000fda0003f26070 */
[----:B------:R-:W-:Y:S01]  /*0210*/  @P1 IADD3 R5, R5, -R6, RZ ;  /* 0x8000000605051210 */ /* 0x000fe20007ffe0ff */
[----:B------:R-:W-:-:S03]  /*0220*/  @P1 VIADD R10, R10, 0x1 ;  /* 0x000000010a0a1836 */ /* 0x000fc60000000000 */
[C---:B------:R-:W-:Y:S01]  /*0230*/  ISETP.GE.U32.AND P2, PT, R5.reuse, R6, PT ;  /* 0x000000060500720c */ /* 0x040fe20003f46070 */
[----:B------:R-:W-:-:S12]  /*0240*/  IMAD.IADD R0, R5, 0x1, -R6 ;  /* 0x0000000105007824 */ /* 0x000fd800078e0a06 */
[----:B------:R-:W-:-:S05]  /*0250*/  @P2 VIADD R10, R10, 0x1 ;  /* 0x000000010a0a2836 */ /* 0x000fca0000000000 */
[----:B------:R-:W-:Y:S02]  /*0260*/  SEL R10, R7, R10, !P3 ;  /* 0x0000000a070a7207 */ /* 0x000fe40005800000 */
[----:B------:R-:W-:Y:S01]  /*0270*/  @P3 SEL R7, R0, R5, P2 ;  /* 0x0000000500073207 */ /* 0x000fe20001000000 */
[----:B0-----:R-:W-:-:S04]  /*0280*/  IMAD.SHL.U32 R0, R4, 0x4, RZ ;  /* 0x0000000404007824 */ /* 0x001fc800078e00ff */
[----:B------:R-:W-:-:S05]  /*0290*/  IMAD R4, R7, UR5, R0 ;  /* 0x0000000507047c24 */ /* 0x000fca000f8e0200 */
[----:B------:R-:W-:-:S05]  /*02a0*/  SHF.R.S32.HI R5, RZ, 0x2, R4 ;  /* 0x00000002ff057819 */ /* 0x000fca0000011404 */
[----:B-1----:R-:W-:Y:S02]  /*02b0*/  IMAD.WIDE R20, R5, 0x4, R20 ;  /* 0x0000000405147825 */ /* 0x002fe400078e0214 */
[----:B------:R-:W0:Y:S03]  /*02c0*/  @!P0 LDC.64 R4, c[0x0][0x260] ;  /* 0x00009800ff048b82 */ /* 0x000e260000000a00 */
[----:B------:R1:W5:Y:S01]  /*02d0*/  LDG.E.CONSTANT R13, desc[UR6][R20.64] ;  /* 0x00000006140d7981 */ /* 0x000362000c1e9900 */
[----:B---3--:R-:W-:-:S04]  /*02e0*/  IMAD.WIDE R22, R0, 0x2, R2 ;  /* 0x0000000200167825 */ /* 0x008fc800078e0202 */
[----:B------:R-:W3:Y:S01]  /*02f0*/  @!P0 LDC.64 R18, c[0x0][0x270] ;  /* 0x00009c00ff128b82 */ /* 0x000ee20000000a00 */
[----:B------:R-:W4:Y:S04]  /*0300*/  LDG.E.U16.CONSTANT R15, desc[UR6][R22.64] ;  /* 0x00000006160f7981 */ /* 0x000f28000c1e9500 */
[----:B------:R-:W4:Y:S04]  /*0310*/  LDG.E.U16.CONSTANT R14, desc[UR6][R22.64+0x2] ;  /* 0x00000206160e7981 */ /* 0x000f28000c1e9500 */
[----:B------:R-:W4:Y:S04]  /*0320*/  LDG.E.U16.CONSTANT R16, desc[UR6][R22.64+0x4] ;  /* 0x0000040616107981 */ /* 0x000f28000c1e9500 */
[----:B------:R-:W4:Y:S04]  /*0330*/  LDG.E.U16.CONSTANT R17, desc[UR6][R22.64+0x6] ;  /* 0x0000060616117981 */ /* 0x000f28000c1e9500 */
[----:B0-----:R0:W4:Y:S04]  /*0340*/  @!P0 LDG.E.CONSTANT R11, desc[UR6][R4.64] ;  /* 0x00000006040b8981 */ /* 0x001128000c1e9900 */
[----:B---3--:R3:W4:Y:S01]  /*0350*/  @!P0 LDG.E.CONSTANT R12, desc[UR6][R18.64] ;  /* 0x00000006120c8981 */ /* 0x008722000c1e9900 */
[----:B--2---:R-:W2:Y:S01]  /*0360*/  I2F.U32.RP R24, R8 ;  /* 0x0000000800187306 */ /* 0x004ea20000209000 */
[----:B------:R-:W-:-:S07]  /*0370*/  IABS R6, R9 ;  /* 0x0000000900067213 */ /* 0x000fce0000000000 */
[----:B-1----:R-:W1:Y:S08]  /*0380*/  I2F.RP R21, R6 ;  /* 0x0000000600157306 */ /* 0x002e700000209400 */
[----:B--2---:R-:W2:Y:S08]  /*0390*/  MUFU.RCP R24, R24 ;  /* 0x0000001800187308 */ /* 0x004eb00000001000 */
[----:B-1----:R-:W0:Y:S01]  /*03a0*/  MUFU.RCP R21, R21 ;  /* 0x0000001500157308 */ /* 0x002e220000001000 */
[----:B--2---:R-:W-:-:S07]  /*03b0*/  IADD3 R2, R24, 0xffffffe, RZ ;  /* 0x0ffffffe18027810 */ /* 0x004fce0007ffe0ff */
[----:B------:R1:W3:Y:S01]  /*03c0*/  F2I.FTZ.U32.TRUNC.NTZ R3, R2 ;  /* 0x0000000200037305 */ /* 0x0002e2000021f000 */
[----:B0-----:R-:W-:-:S07]  /*03d0*/  VIADD R4, R21, 0xffffffe ;  /* 0x0ffffffe15047836 */ /* 0x001fce0000000000 */
[----:B------:R0:W2:Y:S01]  /*03e0*/  F2I.FTZ.U32.TRUNC.NTZ R5, R4 ;  /* 0x0000000400057305 */ /* 0x0000a2000021f000 */
[----:B-1----:R-:W-:Y:S02]  /*03f0*/  IMAD.MOV.U32 R2, RZ, RZ, RZ ;  /* 0x000000ffff027224 */ /* 0x002fe400078e00ff */
[----:B---3--:R-:W-:Y:S01]  /*0400*/  IMAD.MOV R19, RZ, RZ, -R3 ;  /* 0x000000ffff137224 */ /* 0x008fe200078e0a03 */
[----:B0-----:R-:W-:-:S03]  /*0410*/  HFMA2.MMA R4, -RZ, RZ, 0, 0 ;  /* 0x00000000ff047435 */ /* 0x001fc600000001ff */
[----:B------:R-:W-:Y:S02]  /*0420*/  IMAD R19, R19, R8, RZ ;  /* 0x0000000813137224 */ /* 0x000fe400078e02ff */
[----:B--2---:R-:W-:Y:S02]  /*0430*/  IMAD.MOV R23, RZ, RZ, -R5 ;  /* 0x000000ffff177224 */ /* 0x004fe400078e0a05 */
[----:B------:R-:W-:Y:S01]  /*0440*/  IMAD.HI.U32 R3, R3, R19, R2 ;  /* 0x0000001303037227 */ /* 0x000fe200078e0002 */
[----:B------:R-:W-:-:S03]  /*0450*/  IABS R2, R0 ;  /* 0x0000000000027213 */ /* 0x000fc60000000000 */
[----:B------:R-:W-:-:S04]  /*0460*/  IMAD R19, R23, R6, RZ ;  /* 0x0000000617137224 */ /* 0x000fc800078e02ff */
[----:B------:R-:W-:-:S04]  /*0470*/  IMAD.HI.U32 R4, R5, R19, R4 ;  /* 0x0000001305047227 */ /* 0x000fc800078e0004 */
[----:B------:R-:W-:-:S04]  /*0480*/  IMAD.MOV.U32 R5, RZ, RZ, R2 ;  /* 0x000000ffff057224 */ /* 0x000fc800078e0002 */
[----:B------:R-:W-:-:S04]  /*0490*/  IMAD.HI.U32 R4, R4, R5, RZ ;  /* 0x0000000504047227 */ /* 0x000fc800078e00ff */
[----:B------:R-:W-:-:S04]  /*04a0*/  IMAD.HI.U32 R3, R3, UR4, RZ ;  /* 0x0000000403037c27 */ /* 0x000fc8000f8e00ff */
[----:B------:R-:W-:Y:S02]  /*04b0*/  IMAD.MOV R21, RZ, RZ, -R4 ;  /* 0x000000ffff157224 */ /* 0x000fe400078e0a04 */
[----:B------:R-:W-:Y:S02]  /*04c0*/  IMAD.MOV R3, RZ, RZ, -R3 ;  /* 0x000000ffff037224 */ /* 0x000fe400078e0a03 */
[----:B------:R-:W-:Y:S02]  /*04d0*/  IMAD R5, R6, R21, R5 ;  /* 0x0000001506057224 */ /* 0x000fe400078e0205 */
[----:B------:R-:W-:Y:S01]  /*04e0*/  IMAD R3, R8, R3, UR4 ;  /* 0x0000000408037e24 */ /* 0x000fe2000f8e0203 */
[----:B------:R-:W-:Y:S02]  /*04f0*/  ULDC.U8 UR4, c[0x0][0x280] ;  /* 0x0000a00000047ab9 */ /* 0x000fe40000000000 */
[----:B------:R-:W-:Y:S02]  /*0500*/  ISETP.GT.U32.AND P6, PT, R6, R5, PT ;  /* 0x000000050600720c */ /* 0x000fe40003fc4070 */
[----:B------:R-:W-:Y:S01]  /*0510*/  ISETP.GE.U32.AND P1, PT, R3, R8, PT ;  /* 0x000000080300720c */ /* 0x000fe20003f26070 */
[----:B-----5:R-:W0:Y:S01]  /*0520*/  I2F.S8 R20, R13 ;  /* 0x0000000d00147306 */ /* 0x020e220000001400 */
[----:B----4-:R-:W-:-:S07]  /*0530*/  HADD2.F32 R15, -RZ, R15.H0_H0 ;  /* 0x2000000fff0f7230 */ /* 0x010fce0000004100 */
[----:B------:R-:W-:Y:S01]  /*0540*/  I2F.S8 R2, R13.B2 ;  /* 0x2000000d00027306 */ /* 0x000fe20000001400 */
[----:B------:R-:W-:-:S07]  /*0550*/  HADD2.F32 R19, -RZ, R14.H0_H0 ;  /* 0x2000000eff137230 */ /* 0x000fce0000004100 */
[----:B------:R-:W1:Y:S01]  /*0560*/  I2F.S8 R18, R13.B1 ;  /* 0x1000000d00127306 */ /* 0x000e620000001400 */
[----:B------:R-:W-:Y:S01]  /*0570*/  @!P6 IADD3 R5, R5, -R6, RZ ;  /* 0x800000060505e210 */ /* 0x000fe20007ffe0ff */
[----:B------:R-:W-:Y:S02]  /*0580*/  HADD2.F32 R17, -RZ, R17.H0_H0 ;  /* 0x20000011ff117230 */ /* 0x000fe40000004100 */
[----:B------:R-:W-:Y:S01]  /*0590*/  @P1 IMAD.IADD R3, R3, 0x1, -R8 ;  /* 0x0000000103031824 */ /* 0x000fe200078e0a08 */
[----:B------:R-:W-:Y:S01]  /*05a0*/  UPRMT UR4, UR4, 0x8880, URZ ;  /* 0x0000888004047896 */ /* 0x000fe2000800003f */
[----:B------:R-:W-:Y:S02]  /*05b0*/  ISETP.GT.U32.AND P5, PT, R6, R5, PT ;  /* 0x000000050600720c */ /* 0x000fe40003fa4070 */
[----:B------:R-:W-:Y:S02]  /*05c0*/  ISETP.GE.AND P3, PT, R0, RZ, PT ;  /* 0x000000ff0000720c */ /* 0x000fe40003f66270 */
[----:B------:R-:W-:-:S02]  /*05d0*/  ISETP.GE.U32.AND P4, PT, R3, R8, PT ;  /* 0x000000080300720c */ /* 0x000fc40003f86070 */
[----:B------:R-:W-:Y:S02]  /*05e0*/  ISETP.NE.AND P2, PT, R9, RZ, PT ;  /* 0x000000ff0900720c */ /* 0x000fe40003f45270 */
[----:B------:R-:W-:-:S09]  /*05f0*/  ISETP.NE.U32.AND P1, PT, R8, RZ, PT ;  /* 0x000000ff0800720c */ /* 0x000fd20003f25070 */
[----:B------:R-:W-:Y:S02]  /*0600*/  @P4 IMAD.IADD R3, R3, 0x1, -R8 ;  /* 0x0000000103034824 */ /* 0x000fe400078e0a08 */
[-C--:B0-----:R-:W-:Y:S02]  /*0610*/  FFMA.FTZ R15, R20, R11.reuse, R15 ;  /* 0x0000000b140f7223 */ /* 0x081fe4000001000f */
[----:B------:R-:W0:Y:S02]  /*0620*/  I2F.S8 R20, R13.B3 ;  /* 0x3000000d00147306 */ /* 0x000e240000001400 */
[----:B------:R-:W-:Y:S01]  /*0630*/  FMUL.FTZ R14, R15, R12 ;  /* 0x0000000c0f0e7220 */ /* 0x000fe20000410000 */
[----:B------:R-:W-:Y:S02]  /*0640*/  HADD2.F32 R15, -RZ, R16.H0_H0 ;  /* 0x20000010ff0f7230 */ /* 0x000fe40000004100 */
[----:B-1----:R-:W-:-:S03]  /*0650*/  FFMA.FTZ R19, R18, R11, R19 ;  /* 0x0000000b12137223 */ /* 0x002fc60000010013 */
[-C--:B------:R-:W-:Y:S01]  /*0660*/  FFMA.FTZ R15, R2, R11.reuse, R15 ;  /* 0x0000000b020f7223 */ /* 0x080fe2000001000f */
[----:B------:R-:W-:Y:S02]  /*0670*/  IMAD.IADD R2, R5, 0x1, -R6 ;  /* 0x0000000105027824 */ /* 0x000fe400078e0a06 */
[----:B0-----:R-:W-:Y:S01]  /*0680*/  FFMA.FTZ R13, R20, R11, R17 ;  /* 0x0000000b140d7223 */ /* 0x001fe20000010011 */
[-C--:B------:R-:W-:Y:S01]  /*0690*/  FMUL.FTZ R17, R15, R12.reuse ;  /* 0x0000000c0f117220 */ /* 0x080fe20000410000 */
[-C--:B------:R-:W-:Y:S02]  /*06a0*/  FMUL.FTZ R19, R19, R12.reuse ;  /* 0x0000000c13137220 */ /* 0x080fe40000410000 */
[----:B------:R-:W-:Y:S01]  /*06b0*/  FMUL.FTZ R15, R13, R12 ;  /* 0x0000000c0d0f7220 */ /* 0x000fe20000410000 */
[----:B------:R-:W-:Y:S02]  /*06c0*/  SEL R2, R2, R5, !P5 ;  /* 0x0000000502027207 */ /* 0x000fe40006800000 */
[----:B------:R-:W-:Y:S01]  /*06d0*/  ISETP.NE.AND P5, PT, RZ, UR4, PT ;  /* 0x00000004ff007c0c */ /* 0x000fe2000bfa5270 */
[----:B------:R-:W0:Y:S08]  /*06e0*/  F2I.S8.NTZ R14, R14 ;  /* 0x0000000e000e7305 */ /* 0x000e300000202100 */
[----:B------:R-:W1:Y:S01]  /*06f0*/  F2I.S8.NTZ R11, R19 ;  /* 0x00000013000b7305 */ /* 0x000e620000202100 */
[----:B------:R-:W-:-:S07]  /*0700*/  @!P3 IMAD.MOV R2, RZ, RZ, -R2 ;  /* 0x000000ffff02b224 */ /* 0x000fce00078e0a02 */
[----:B------:R-:W2:Y:S01]  /*0710*/  F2I.S8.NTZ R15, R15 ;  /* 0x0000000f000f7305 */ /* 0x000ea20000202100 */
[----:B------:R-:W-:Y:S02]  /*0720*/  LOP3.LUT R13, RZ, R9, RZ, 0x33, !PT ;  /* 0x00000009ff0d7212 */ /* 0x000fe400078e33ff */
[----:B------:R-:W-:-:S04]  /*0730*/  LOP3.LUT R16, RZ, R8, RZ, 0x33, !PT ;  /* 0x00000008ff107212 */ /* 0x000fc800078e33ff */
[----:B------:R-:W-:Y:S01]  /*0740*/  SEL R3, R16, R3, !P1 ;  /* 0x0000000310037207 */ /* 0x000fe20004800000 */
[----:B------:R3:W4:Y:S02]  /*0750*/  F2I.S8.NTZ R12, R17 ;  /* 0x00000011000c7305 */ /* 0x0007240000202100 */
[----:B---3--:R-:W-:Y:S01]  /*0760*/  SEL R17, R13, R2, !P2 ;  /* 0x000000020d117207 */ /* 0x008fe20005000000 */
[----:B012---:R-:W-:Y:S06]  /*0770*/  @!P5 BRA `(.L_x_89) ;  /* 0x000000000040d947 */ /* 0x007fec0003800000 */
[----:B------:R-:W-:-:S13]  /*0780*/  ISETP.NE.AND P1, PT, R10, 0x1, PT ;  /* 0x000000010a00780c */ /* 0x000fda0003f25270 */
[----:B------:R-:W-:-:S05]  /*0790*/  @P1 IMAD.SHL.U32 R10, R3, 0x20, RZ ;  /* 0x00000020030a1824 */ /* 0x000fca00078e00ff */
[----:B------:R-:W-:Y:S01]  /*07a0*/  @P1 LOP3.LUT R10, R10, 0xffffffe0, R17, 0xe2, !PT ;  /* 0xffffffe00a0a1812 */ /* 0x000fe200078ee211 */
[----:B------:R-:W-:Y:S06]  /*07b0*/  @P1 BRA `(.L_x_90) ;  /* 0x0000000000881947 */ /* 0x000fec0003800000 */
[C---:B------:R-:W-:Y:S02]  /*07c0*/  SHF.L.U32 R10, R3.reuse, 0x1, RZ ;  /* 0x00000001030a7819 */ /* 0x040fe400000006ff */
[----:B------:R-:W-:Y:S02]  /*07d0*/  LOP3.LUT R2, R3, 0x1f, RZ, 0xc0, !PT ;  /* 0x0000001f03027812 */ /* 0x000fe400078ec0ff */
[----:B------:R-:W-:Y:S02]  /*07e0*/  LOP3.LUT R19, R10, 0xc, RZ, 0xc0, !PT ;  /* 0x0000000c0a137812 */ /* 0x000fe400078ec0ff */
[----:B------:R-:W-:Y:S02]  /*07f0*/  SHF.R.U32.HI R10, RZ, 0x5, R3 ;  /* 0x00000005ff0a7819 */ /* 0x000fe40000011603 */
[----:B------:R-:W-:Y:S02]  /*0800*/  LEA.HI R2, R2, R19, RZ, 0x1d ;  /* 0x0000001302027211 */ /* 0x000fe400078fe8ff */
[----:B------:R-:W-:Y:S01]  /*0810*/  LOP3.LUT R18, R17, 0x1f, RZ, 0xc0, !PT ;  /* 0x0000001f11127812 */ /* 0x000fe200078ec0ff */
[----:B------:R-:W-:-:S02]  /*0820*/  IMAD.SHL.U32 R19, R10, 0x400, RZ ;  /* 0x000004000a137824 */ /* 0x000fc400078e00ff */
[----:B------:R-:W-:-:S03]  /*0830*/  IMAD.SHL.U32 R2, R2, 0x2, RZ ;  /* 0x0000000202027824 */ /* 0x000fc600078e00ff */
[----:B------:R-:W-:Y:S02]  /*0840*/  LOP3.LUT R18, R19, 0xfffffc00, R18, 0xe2, !PT ;  /* 0xfffffc0013127812 */ /* 0x000fe400078ee212 */
[----:B------:R-:W-:-:S05]  /*0850*/  LOP3.LUT R3, R2, 0xfffffffe, R3, 0xe2, !PT ;  /* 0xfffffffe02037812 */ /* 0x000fca00078ee203 */
[----:B------:R-:W-:Y:S01]  /*0860*/  IMAD R10, R3, 0x20, R18 ;  /* 0x00000020030a7824 */ /* 0x000fe200078e0212 */
[----:B------:R-:W-:Y:S06]  /*0870*/  BRA `(.L_x_90) ;  /* 0x0000000000587947 */ /* 0x000fec0003800000 */
.L_x_89:
        /* <DEDUP_REMOVED lines=22> */
.L_x_90:
[----:B------:R-:W-:Y:S01]  /*09e0*/  IABS R19, R8 ;  /* 0x0000000800137213 */ /* 0x000fe20000000000 */
[----:B------:R-:W-:Y:S01]  /*09f0*/  ULDC UR4, c[0x0][0x24c] ;  /* 0x0000930000047ab9 */ /* 0x000fe20000000800 */
[----:B------:R-:W-:Y:S02]  /*0a00*/  IABS R22, R7 ;  /* 0x0000000700167213 */ /* 0x000fe40000000000 */
[----:B------:R-:W0:Y:S01]  /*0a10*/  I2F.RP R18, R19 ;  /* 0x0000001300127306 */ /* 0x000e220000209400 */
[----:B------:R-:W-:Y:S02]  /*0a20*/  ISETP.GE.U32.AND P4, PT, R5, R6, PT ;  /* 0x000000060500720c */ /* 0x000fe40003f86070 */
[----:B------:R-:W-:Y:S02]  /*0a30*/  LOP3.LUT R7, R7, R8, RZ, 0x3c, !PT ;  /* 0x0000000807077212 */ /* 0x000fe400078e3cff */
[----:B------:R-:W-:Y:S02]  /*0a40*/  LOP3.LUT R0, R0, R9, RZ, 0x3c, !PT ;  /* 0x0000000900007212 */ /* 0x000fe400078e3cff */
[----:B------:R-:W-:-:S02]  /*0a50*/  @!P6 IADD3 R4, R4, 0x1, RZ ;  /* 0x000000010404e810 */ /* 0x000fc40007ffe0ff */
[----:B------:R-:W-:Y:S02]  /*0a60*/  ISETP.GE.AND P6, PT, R7, RZ, PT ;  /* 0x000000ff0700720c */ /* 0x000fe40003fc6270 */
[----:B------:R-:W-:Y:S01]  /*0a70*/  ISETP.GE.AND P1, PT, R0, RZ, PT ;  /* 0x000000ff0000720c */ /* 0x000fe20003f26270 */
[----:B------:R-:W1:Y:S01]  /*0a80*/  LDC R7, c[0x0][0x254] ;  /* 0x00009500ff077b82 */ /* 0x000e620000000800 */
[----:B------:R-:W-:Y:S01]  /*0a90*/  LOP3.LUT R17, R17, 0xffffffe0, RZ, 0xc0, !PT ;  /* 0xffffffe011117812 */ /* 0x000fe200078ec0ff */
[----:B------:R-:W-:Y:S01]  /*0aa0*/  @P4 VIADD R4, R4, 0x1 ;  /* 0x0000000104044836 */ /* 0x000fe20000000000 */
[----:B0-----:R-:W0:Y:S01]  /*0ab0*/  MUFU.RCP R18, R18 ;  /* 0x0000001200127308 */ /* 0x001e220000001000 */
[----:B------:R-:W-:-:S04]  /*0ac0*/  PRMT R11, R11, 0x7604, R14 ;  /* 0x000076040b0b7816 */ /* 0x000fc8000000000e */
[----:B----4-:R-:W-:-:S04]  /*0ad0*/  PRMT R12, R12, 0x7054, R11 ;  /* 0x000070540c0c7816 */ /* 0x010fc8000000000b */
[----:B------:R-:W-:Y:S02]  /*0ae0*/  @!P1 IADD3 R4, -R4, RZ, RZ ;  /* 0x000000ff04049210 */ /* 0x000fe40007ffe1ff */
[----:B------:R-:W-:Y:S02]  /*0af0*/  PRMT R15, R15, 0x654, R12 ;  /* 0x000006540f0f7816 */ /* 0x000fe4000000000c */
[----:B------:R-:W-:Y:S01]  /*0b00*/  SEL R4, R13, R4, !P2 ;  /* 0x000000040d047207 */ /* 0x000fe20005000000 */
[----:B0-----:R-:W-:Y:S02]  /*0b10*/  VIADD R2, R18, 0xffffffe ;  /* 0x0ffffffe12027836 */ /* 0x001fe40000000000 */
[----:B------:R-:W0:Y:S02]  /*0b20*/  LDC R18, c[0x0][0x258] ;  /* 0x00009600ff127b82 */ /* 0x000e240000000800 */
[----:B------:R2:W3:Y:S02]  /*0b30*/  F2I.FTZ.U32.TRUNC.NTZ R3, R2 ;  /* 0x0000000200037305 */ /* 0x0004e4000021f000 */
[----:B--2---:R-:W-:Y:S01]  /*0b40*/  IMAD.MOV.U32 R2, RZ, RZ, RZ ;  /* 0x000000ffff027224 */ /* 0x004fe200078e00ff */
[----:B---3--:R-:W-:-:S05]  /*0b50*/  IADD3 R20, RZ, -R3, RZ ;  /* 0x80000003ff147210 */ /* 0x008fca0007ffe0ff */
[----:B------:R-:W-:Y:S01]  /*0b60*/  IMAD R21, R20, R19, RZ ;  /* 0x0000001314157224 */ /* 0x000fe200078e02ff */
[----:B0-----:R-:W0:Y:S03]  /*0b70*/  @P0 LDC R18, c[0x0][0x25c] ;  /* 0x00009700ff120b82 */ /* 0x001e260000000800 */
[----:B------:R-:W-:-:S06]  /*0b80*/  IMAD.HI.U32 R3, R3, R21, R2 ;  /* 0x0000001503037227 */ /* 0x000fcc00078e0002 */
[----:B------:R-:W-:-:S04]  /*0b90*/  IMAD.HI.U32 R20, R3, R22, RZ ;  /* 0x0000001603147227 */ /* 0x000fc800078e00ff */
[----:B------:R-:W-:-:S04]  /*0ba0*/  IMAD.MOV R3, RZ, RZ, -R20 ;  /* 0x000000ffff037224 */ /* 0x000fc800078e0a14 */
[C---:B------:R-:W-:Y:S02]  /*0bb0*/  IMAD R22, R19.reuse, R3, R22 ;  /* 0x0000000313167224 */ /* 0x040fe400078e0216 */
[----:B------:R-:W2:Y:S03]  /*0bc0*/  LDC.64 R2, c[0x0][0x210] ;  /* 0x00008400ff027b82 */ /* 0x000ea60000000a00 */
[----:B------:R-:W-:-:S13]  /*0bd0*/  ISETP.GT.U32.AND P5, PT, R19, R22, PT ;  /* 0x000000161300720c */ /* 0x000fda0003fa4070 */
[----:B------:R-:W-:Y:S02]  /*0be0*/  @!P5 IMAD.IADD R22, R22, 0x1, -R19 ;  /* 0x000000011616d824 */ /* 0x000fe400078e0a13 */
[----:B------:R-:W-:-:S03]  /*0bf0*/  @!P5 VIADD R20, R20, 0x1 ;  /* 0x000000011414d836 */ /* 0x000fc60000000000 */
[----:B------:R-:W-:Y:S01]  /*0c00*/  ISETP.GE.U32.AND P3, PT, R22, R19, PT ;  /* 0x000000131600720c */ /* 0x000fe20003f66070 */
[----:B--2---:R-:W2:Y:S08]  /*0c10*/  @P0 LDC R2, c[0x0][0x218] ;  /* 0x00008600ff020b82 */ /* 0x004eb00000000800 */
[----:B------:R-:W2:Y:S04]  /*0c20*/  @P0 LDC R3, c[0x0][0x21c] ;  /* 0x00008700ff030b82 */ /* 0x000ea80000000800 */
[----:B------:R-:W-:Y:S01]  /*0c30*/  @P3 VIADD R20, R20, 0x1 ;  /* 0x0000000114143836 */ /* 0x000fe20000000000 */
[----:B------:R-:W-:-:S02]  /*0c40*/  ISETP.NE.AND P3, PT, R8, RZ, PT ;  /* 0x000000ff0800720c */ /* 0x000fc40003f65270 */
[----:B-1----:R-:W-:Y:S01]  /*0c50*/  SEL R8, R8, R7, !P0 ;  /* 0x0000000708087207 */ /* 0x002fe20004000000 */
[----:B------:R-:W-:-:S05]  /*0c60*/  @!P6 IMAD.MOV R20, RZ, RZ, -R20 ;  /* 0x000000ffff14e224 */ /* 0x000fca00078e0a14 */
[----:B------:R-:W-:-:S05]  /*0c70*/  SEL R5, R16, R20, !P3 ;  /* 0x0000001410057207 */ /* 0x000fca0005800000 */
[----:B------:R-:W-:-:S04]  /*0c80*/  IMAD R5, R5, UR4, R4 ;  /* 0x0000000405057c24 */ /* 0x000fc8000f8e0204 */
[----:B0-----:R-:W-:-:S04]  /*0c90*/  IMAD R5, R18, R5, RZ ;  /* 0x0000000512057224 */ /* 0x001fc800078e02ff */
[----:B------:R-:W-:-:S04]  /*0ca0*/  IMAD R5, R8, R17, R5 ;  /* 0x0000001108057224 */ /* 0x000fc800078e0205 */
[----:B------:R-:W-:-:S05]  /*0cb0*/  IMAD.IADD R5, R5, 0x1, R10 ;  /* 0x0000000105057824 */ /* 0x000fca00078e020a */
[----:B------:R-:W-:-:S05]  /*0cc0*/  SHF.R.S32.HI R5, RZ, 0x2, R5 ;  /* 0x00000002ff057819 */ /* 0x000fca0000011405 */
[----:B--2---:R-:W-:-:S05]  /*0cd0*/  IMAD.WIDE R2, R5, 0x4, R2 ;  /* 0x0000000405027825 */ /* 0x004fca00078e0202 */
[----:B------:R-:W-:Y:S01]  /*0ce0*/  STG.E desc[UR6][R2.64], R15 ;  /* 0x0000000f02007986 */ /* 0x000fe2000c101906 */
[----:B------:R-:W-:Y:S05]  /*0cf0*/  EXIT ;  /* 0x000000000000794d */ /* 0x000fea0003800000 */
.L_x_91:
        /* <DEDUP_REMOVED lines=16> */
.L_x_140:


//--------------------- .text._ZN17fastertransformer32add_QK_bias_transform_varlen_rowIfEEvPaS1_PKaPKT_S3_S6_iiiiiiiiPKfS8_S8_S8_bi --------------------------
	.section	.text._ZN17fastertransformer32add_QK_bias_transform_varlen_rowIfEEvPaS1_PKaPKT_S3_S6_iiiiiiiiPKfS8_S8_S8_bi,"ax",@progbits
	.align	128
        .global         _ZN17fastertransformer32add_QK_bias_transform_varlen_rowIfEEvPaS1_PKaPKT_S3_S6_iiiiiiiiPKfS8_S8_S8_bi
        .type           _ZN17fastertransformer32add_QK_bias_transform_varlen_rowIfEEvPaS1_PKaPKT_S3_S6_iiiiiiiiPKfS8_S8_S8_bi,@function
        .size           _ZN17fastertransformer32add_QK_bias_transform_varlen_rowIfEEvPaS1_PKaPKT_S3_S6_iiiiiiiiPKfS8_S8_S8_bi,(.L_x_141 - _ZN17fastertransformer32add_QK_bias_transform_varlen_rowIfEEvPaS1_PKaPKT_S3_S6_iiiiiiiiPKfS8_S8_S8_bi)
        .other          _ZN17fastertransformer32add_QK_bias_transform_varlen_rowIfEEvPaS1_PKaPKT_S3_S6_iiiiiiiiPKfS8_S8_S8_bi,@"STO_CUDA_ENTRY STV_DEFAULT"
_ZN17fastertransformer32add_QK_bias_transform_varlen_rowIfEEvPaS1_PKaPKT_S3_S6_iiiiiiiiPKfS8_S8_S8_bi:
.text._ZN17fastertransformer32add_QK_bias_transform_varlen_rowIfEEvPaS1_PKaPKT_S3_S6_iiiiiiiiPKfS8_S8_S8_bi:
        /* <DEDUP_REMOVED lines=33> */
[----:B------:R-:W-:Y:S01]  /*0210*/  @P1 IMAD.IADD R5, R5, 0x1, -R6 ;  /* 0x0000000105051824 */ /* 0x000fe200078e0a06 */
[----:B------:R-:W-:-:S03]  /*0220*/  @P1 IADD3 R10, R10, 0x1, RZ ;  /* 0x000000010a0a1810 */ /* 0x000fc60007ffe0ff */
[C---:B------:R-:W-:Y:S01]  /*0230*/  IMAD.IADD R0, R5.reuse, 0x1, -R6 ;  /* 0x0000000105007824 */ /* 0x040fe200078e0a06 */
[----:B------:R-:W-:-:S13]  /*0240*/  ISETP.GE.U32.AND P2, PT, R5, R6, PT ;  /* 0x000000060500720c */ /* 0x000fda0003f46070 */
        /* <DEDUP_REMOVED lines=8> */
[----:B------:R-:W5:Y:S01]  /*02d0*/  LDG.E.CONSTANT R13, desc[UR6][R24.64] ;  /* 0x00000006180d7981 */ /* 0x000f62000c1e9900 */
[----:B---3--:R-:W-:-:S04]  /*02e0*/  IMAD.WIDE R26, R0, 0x4, R2 ;  /* 0x00000004001a7825 */ /* 0x008fc800078e0202 */
[----:B------:R-:W1:Y:S01]  /*02f0*/  @!P0 LDC.64 R22, c[0x0][0x270] ;  /* 0x00009c00ff168b82 */ /* 0x000e620000000a00 */
[----:B------:R-:W3:Y:S04]  /*0300*/  LDG.E.CONSTANT R16, desc[UR6][R26.64] ;  /* 0x000000061a107981 */ /* 0x000ee8000c1e9900 */
[----:B------:R-:W4:Y:S04]  /*0310*/  LDG.E.CONSTANT R14, desc[UR6][R26.64+0x8] ;  /* 0x000008061a0e7981 */ /* 0x000f28000c1e9900 */
[----:B------:R-:W4:Y:S04]  /*0320*/  LDG.E.CONSTANT R20, desc[UR6][R26.64+0xc] ;  /* 0x00000c061a147981 */ /* 0x000f28000c1e9900 */
[----:B------:R-:W4:Y:S04]  /*0330*/  LDG.E.CONSTANT R18, desc[UR6][R26.64+0x4] ;  /* 0x000004061a127981 */ /* 0x000f28000c1e9900 */
[----:B0-----:R0:W3:Y:S04]  /*0340*/  @!P0 LDG.E.CONSTANT R11, desc[UR6][R4.64] ;  /* 0x00000006040b8981 */ /* 0x0010e8000c1e9900 */
[----:B-1----:R1:W4:Y:S01]  /*0350*/  @!P0 LDG.E.CONSTANT R12, desc[UR6][R22.64] ;  /* 0x00000006160c8981 */ /* 0x002322000c1e9900 */
[----:B--2---:R-:W2:Y:S01]  /*0360*/  I2F.U32.RP R19, R8 ;  /* 0x0000000800137306 */ /* 0x004ea20000209000 */
[----:B------:R-:W-:-:S07]  /*0370*/  IABS R6, R9 ;  /* 0x0000000900067213 */ /* 0x000fce0000000000 */
[----:B------:R-:W0:Y:S08]  /*0380*/  I2F.RP R15, R6 ;  /* 0x00000006000f7306 */ /* 0x000e300000209400 */
[----:B--2---:R-:W2:Y:S08]  /*0390*/  MUFU.RCP R19, R19 ;  /* 0x0000001300137308 */ /* 0x004eb00000001000 */
[----:B0-----:R-:W0:Y:S01]  /*03a0*/  MUFU.RCP R15, R15 ;  /* 0x0000000f000f7308 */ /* 0x001e220000001000 */
[----:B--2---:R-:W-:-:S07]  /*03b0*/  VIADD R2, R19, 0xffffffe ;  /* 0x0ffffffe13027836 */ /* 0x004fce0000000000 */
[----:B------:R2:W1:Y:S01]  /*03c0*/  F2I.FTZ.U32.TRUNC.NTZ R3, R2 ;  /* 0x0000000200037305 */ /* 0x000462000021f000 */
[----:B0-----:R-:W-:-:S07]  /*03d0*/  VIADD R4, R15, 0xffffffe ;  /* 0x0ffffffe0f047836 */ /* 0x001fce0000000000 */
[----:B------:R-:W0:Y:S01]  /*03e0*/  F2I.FTZ.U32.TRUNC.NTZ R5, R4 ;  /* 0x0000000400057305 */ /* 0x000e22000021f000 */
[----:B--2---:R-:W-:Y:S01]  /*03f0*/  IMAD.MOV.U32 R2, RZ, RZ, RZ ;  /* 0x000000ffff027224 */ /* 0x004fe200078e00ff */
[----:B-1----:R-:W-:-:S05]  /*0400*/  IADD3 R21, RZ, -R3, RZ ;  /* 0x80000003ff157210 */ /* 0x002fca0007ffe0ff */
[----:B------:R-:W-:Y:S02]  /*0410*/  IMAD R21, R21, R8, RZ ;  /* 0x0000000815157224 */ /* 0x000fe400078e02ff */
[----:B0-----:R-:W-:Y:S02]  /*0420*/  IMAD.MOV R19, RZ, RZ, -R5 ;  /* 0x000000ffff137224 */ /* 0x001fe400078e0a05 */
[----:B------:R-:W-:Y:S01]  /*0430*/  IMAD.HI.U32 R3, R3, R21, R2 ;  /* 0x0000001503037227 */ /* 0x000fe200078e0002 */
[----:B------:R-:W-:-:S03]  /*0440*/  IABS R2, R0 ;  /* 0x0000000000027213 */ /* 0x000fc60000000000 */
[----:B------:R-:W-:Y:S02]  /*0450*/  IMAD R19, R19, R6, RZ ;  /* 0x0000000613137224 */ /* 0x000fe400078e02ff */
[----:B------:R-:W-:-:S04]  /*0460*/  IMAD.MOV.U32 R4, RZ, RZ, RZ ;  /* 0x000000ffff047224 */ /* 0x000fc800078e00ff */
[----:B------:R-:W-:-:S04]  /*0470*/  IMAD.HI.U32 R4, R5, R19, R4 ;  /* 0x0000001305047227 */ /* 0x000fc800078e0004 */
[----:B------:R-:W-:-:S04]  /*0480*/  IMAD.MOV.U32 R5, RZ, RZ, R2 ;  /* 0x000000ffff057224 */ /* 0x000fc800078e0002 */
[----:B------:R-:W-:-:S04]  /*0490*/  IMAD.HI.U32 R4, R4, R5, RZ ;  /* 0x0000000504047227 */ /* 0x000fc800078e00ff */
[----:B------:R-:W-:Y:S01]  /*04a0*/  IMAD.HI.U32 R3, R3, UR4, RZ ;  /* 0x0000000403037c27 */ /* 0x000fe2000f8e00ff */
[----:B------:R-:W-:-:S03]  /*04b0*/  IADD3 R2, -R4, RZ, RZ ;  /* 0x000000ff04027210 */ /* 0x000fc60007ffe1ff */
[----:B------:R-:W-:Y:S02]  /*04c0*/  IMAD.MOV R3, RZ, RZ, -R3 ;  /* 0x000000ffff037224 */ /* 0x000fe400078e0a03 */
[----:B------:R-:W-:Y:S02]  /*04d0*/  IMAD R5, R6, R2, R5 ;  /* 0x0000000206057224 */ /* 0x000fe400078e0205 */
[----:B------:R-:W-:Y:S01]  /*04e0*/  IMAD R3, R8, R3, UR4 ;  /* 0x0000000408037e24 */ /* 0x000fe2000f8e0203 */
[----:B------:R-:W-:Y:S02]  /*04f0*/  ULDC.U8 UR4, c[0x0][0x280] ;  /* 0x0000a00000047ab9 */ /* 0x000fe40000000000 */
[----:B------:R-:W-:Y:S02]  /*0500*/  ISETP.GT.U32.AND P6, PT, R6, R5, PT ;  /* 0x000000050600720c */ /* 0x000fe40003fc4070 */
[----:B------:R-:W-:Y:S01]  /*0510*/  ISETP.GE.U32.AND P1, PT, R3, R8, PT ;  /* 0x000000080300720c */ /* 0x000fe20003f26070 */
[----:B------:R-:W-:Y:S01]  /*0520*/  UPRMT UR4, UR4, 0x8880, URZ ;  /* 0x0000888004047896 */ /* 0x000fe2000800003f */
[----:B------:R-:W-:Y:S01]  /*0530*/  ISETP.GE.AND P3, PT, R0, RZ, PT ;  /* 0x000000ff0000720c */ /* 0x000fe20003f66270 */
[----:B-----5:R-:W3:Y:S08]  /*0540*/  I2F.S8 R17, R13 ;  /* 0x0000000d00117306 */ /* 0x020ef00000001400 */
[----:B------:R-:W4:Y:S08]  /*0550*/  I2F.S8 R19, R13.B2 ;  /* 0x2000000d00137306 */ /* 0x000f300000001400 */
[----:B------:R-:W0:Y:S08]  /*0560*/  I2F.S8 R23, R13.B3 ;  /* 0x3000000d00177306 */ /* 0x000e300000001400 */
[----:B------:R-:W1:Y:S01]  /*0570*/  I2F.S8 R15, R13.B1 ;  /* 0x1000000d000f7306 */ /* 0x000e620000001400 */
[----:B------:R-:W-:-:S02]  /*0580*/  @!P6 IMAD.IADD R5, R5, 0x1, -R6 ;  /* 0x000000010505e824 */ /* 0x000fc400078e0a06 */
[----:B------:R-:W-:Y:S02]  /*0590*/  @P1 IMAD.IADD R3, R3, 0x1, -R8 ;  /* 0x0000000103031824 */ /* 0x000fe400078e0a08 */
[----:B------:R-:W-:Y:S01]  /*05a0*/  IMAD.IADD R2, R5, 0x1, -R6 ;  /* 0x0000000105027824 */ /* 0x000fe200078e0a06 */
[----:B------:R-:W-:Y:S02]  /*05b0*/  ISETP.GT.U32.AND P5, PT, R6, R5, PT ;  /* 0x000000050600720c */ /* 0x000fe40003fa4070 */
[----:B------:R-:W-:Y:S02]  /*05c0*/  ISETP.GE.U32.AND P4, PT, R3, R8, PT ;  /* 0x000000080300720c */ /* 0x000fe40003f86070 */
[----:B------:R-:W-:Y:S02]  /*05d0*/  ISETP.NE.AND P2, PT, R9, RZ, PT ;  /* 0x000000ff0900720c */ /* 0x000fe40003f45270 */
[----:B------:R-:W-:-:S09]  /*05e0*/  ISETP.NE.U32.AND P1, PT, R8, RZ, PT ;  /* 0x000000ff0800720c */ /* 0x000fd20003f25070 */
[----:B------:R-:W-:Y:S02]  /*05f0*/  @P4 IMAD.IADD R3, R3, 0x1, -R8 ;  /* 0x0000000103034824 */ /* 0x000fe400078e0a08 */
[-C--:B---3--:R-:W-:Y:S01]  /*0600*/  FFMA.FTZ R17, R17, R11.reuse, R16 ;  /* 0x0000000b11117223 */ /* 0x088fe20000010010 */
[-C--:B----4-:R-:W-:Y:S01]  /*0610*/  FFMA.FTZ R19, R19, R11.reuse, R14 ;  /* 0x0000000b13137223 */ /* 0x090fe2000001000e */
[-C--:B0-----:R-:W-:Y:S01]  /*0620*/  FFMA.FTZ R23, R23, R11.reuse, R20 ;  /* 0x0000000b17177223 */ /* 0x081fe20000010014 */
[----:B-1----:R-:W-:Y:S01]  /*0630*/  FFMA.FTZ R21, R15, R11, R18 ;  /* 0x0000000b0f157223 */ /* 0x002fe20000010012 */
[-C--:B------:R-:W-:Y:S01]  /*0640*/  FMUL.FTZ R17, R17, R12.reuse ;  /* 0x0000000c11117220 */ /* 0x080fe20000410000 */
[-C--:B------:R-:W-:Y:S01]  /*0650*/  FMUL.FTZ R11, R19, R12.reuse ;  /* 0x0000000c130b7220 */ /* 0x080fe20000410000 */
[-C--:B------:R-:W-:Y:S01]  /*0660*/  FMUL.FTZ R13, R23, R12.reuse ;  /* 0x0000000c170d7220 */ /* 0x080fe20000410000 */
[----:B------:R-:W-:Y:S01]  /*0670*/  FMUL.FTZ R21, R21, R12 ;  /* 0x0000000c15157220 */ /* 0x000fe20000410000 */
[----:B------:R0:W1:Y:S02]  /*0680*/  F2I.S8.NTZ R15, R17 ;  /* 0x00000011000f7305 */ /* 0x0000640000202100 */
[----:B0-----:R-:W-:-:S02]  /*0690*/  SEL R17, R2, R5, !P5 ;  /* 0x0000000502117207 */ /* 0x001fc40006800000 */
[----:B------:R-:W-:-:S04]  /*06a0*/  ISETP.NE.AND P5, PT, RZ, UR4, PT ;  /* 0x00000004ff007c0c */ /* 0x000fc8000bfa5270 */
[----:B------:R0:W2:Y:S08]  /*06b0*/  F2I.S8.NTZ R14, R21 ;  /* 0x00000015000e7305 */ /* 0x0000b00000202100 */
[----:B------:R-:W3:Y:S01]  /*06c0*/  F2I.S8.NTZ R11, R11 ;  /* 0x0000000b000b7305 */ /* 0x000ee20000202100 */
[----:B------:R-:W-:-:S07]  /*06d0*/  @!P3 IMAD.MOV R17, RZ, RZ, -R17 ;  /* 0x000000ffff11b224 */ /* 0x000fce00078e0a11 */
[----:B------:R-:W4:Y:S01]  /*06e0*/  F2I.S8.NTZ R13, R13 ;  /* 0x0000000d000d7305 */ /* 0x000f220000202100 */
[----:B------:R-:W-:Y:S02]  /*06f0*/  LOP3.LUT R12, RZ, R9, RZ, 0x33, !PT ;  /* 0x00000009ff0c7212 */ /* 0x000fe400078e33ff */
        /* <DEDUP_REMOVED lines=9> */
[----:B------:R-:W-:Y:S02]  /*0790*/  LOP3.LUT R2, R3, 0x1f, RZ, 0xc0, !PT ;  /* 0x0000001f03027812 */ /* 0x000fe400078ec0ff */
[----:B------:R-:W-:Y:S02]  /*07a0*/  LOP3.LUT R18, R17, 0x1f, RZ, 0xc0, !PT ;  /* 0x0000001f11127812 */ /* 0x000fe400078ec0ff */
[----:B------:R-:W-:Y:S02]  /*07b0*/  LOP3.LUT R19, R10, 0xc, RZ, 0xc0, !PT ;  /* 0x0000000c0a137812 */ /* 0x000fe400078ec0ff */
[----:B------:R-:W-:Y:S02]  /*07c0*/  SHF.R.U32.HI R10, RZ, 0x5, R3 ;  /* 0x00000005ff0a7819 */ /* 0x000fe40000011603 */
[----:B------:R-:W-:-:S03]  /*07d0*/  LEA.HI R2, R2, R19, RZ, 0x1d ;  /* 0x0000001302027211 */ /* 0x000fc600078fe8ff */
[----:B------:R-:W-:Y:S02]  /*07e0*/  IMAD.SHL.U32 R19, R10, 0x400, RZ ;  /* 0x000004000a137824 */ /* 0x000fe400078e00ff */
[----:B------:R-:W-:-:S03]  /*07f0*/  IMAD.SHL.U32 R2, R2, 0x2, RZ ;  /* 0x0000000202027824 */ /* 0x000fc600078e00ff */
[----:B------:R-:W-:Y:S02]  /*0800*/  LOP3.LUT R18, R19, 0xfffffc00, R18, 0xe2, !PT ;  /* 0xfffffc0013127812 */ /* 0x000fe400078ee212 */
[----:B------:R-:W-:-:S05]  /*0810*/  LOP3.LUT R3, R2, 0xfffffffe, R3, 0xe2, !PT ;  /* 0xfffffffe02037812 */ /* 0x000fca00078ee203 */
[----:B------:R-:W-:Y:S01]  /*0820*/  IMAD R10, R3, 0x20, R18 ;  /* 0x00000020030a7824 */ /* 0x000fe200078e0212 */
[----:B------:R-:W-:Y:S06]  /*0830*/  BRA `(.L_x_93) ;  /* 0x0000000000587947 */ /* 0x000fec0003800000 */
.L_x_92:
        /* <DEDUP_REMOVED lines=22> */
.L_x_93:
[----:B------:R-:W-:Y:S01]  /*09a0*/  IABS R19, R8 ;  /* 0x0000000800137213 */ /* 0x000fe20000000000 */
[----:B------:R-:W-:Y:S01]  /*09b0*/  @!P6 VIADD R4, R4, 0x1 ;  /* 0x000000010404e836 */ /* 0x000fe20000000000 */
[----:B------:R-:W-:Y:S01]  /*09c0*/  IABS R22, R7 ;  /* 0x0000000700167213 */ /* 0x000fe20000000000 */
[----:B------:R-:W-:Y:S01]  /*09d0*/  ULDC UR4, c[0x0][0x24c] ;  /* 0x0000930000047ab9 */ /* 0x000fe20000000800 */
[----:B------:R-:W0:Y:S01]  /*09e0*/  I2F.RP R18, R19 ;  /* 0x0000001300127306 */ /* 0x000e220000209400 */
[----:B------:R-:W-:Y:S02]  /*09f0*/  ISETP.GE.U32.AND P4, PT, R5, R6, PT ;  /* 0x000000060500720c */ /* 0x000fe40003f86070 */
[----:B------:R-:W-:Y:S02]  /*0a00*/  LOP3.LUT R0, R0, R9, RZ, 0x3c, !PT ;  /* 0x0000000900007212 */ /* 0x000fe400078e3cff */
[----:B------:R-:W-:Y:S02]  /*0a10*/  LOP3.LUT R7, R7, R8, RZ, 0x3c, !PT ;  /* 0x0000000807077212 */ /* 0x000fe400078e3cff */
[----:B------:R-:W-:-:S02]  /*0a20*/  ISETP.GE.AND P1, PT, R0, RZ, PT ;  /* 0x000000ff0000720c */ /* 0x000fc40003f26270 */
[----:B------:R-:W-:Y:S02]  /*0a30*/  ISETP.GE.AND P6, PT, R7, RZ, PT ;  /* 0x000000ff0700720c */ /* 0x000fe40003fc6270 */
[----:B------:R-:W1:Y:S01]  /*0a40*/  LDC R7, c[0x0][0x254] ;  /* 0x00009500ff077b82 */ /* 0x000e620000000800 */
[----:B------:R-:W-:Y:S02]  /*0a50*/  LOP3.LUT R17, R17, 0xffffffe0, RZ, 0xc0, !PT ;  /* 0xffffffe011117812 */ /* 0x000fe400078ec0ff */
[----:B------:R-:W-:Y:S01]  /*0a60*/  @P4 VIADD R4, R4, 0x1 ;  /* 0x0000000104044836 */ /* 0x000fe20000000000 */
[----:B0-----:R-:W0:Y:S01]  /*0a70*/  MUFU.RCP R18, R18 ;  /* 0x0000001200127308 */ /* 0x001e220000001000 */
[----:B------:R-:W-:-:S04]  /*0a80*/  PRMT R14, R14, 0x7604, R15 ;  /* 0x000076040e0e7816 */ /* 0x000fc8000000000f */
[----:B------:R-:W-:Y:S01]  /*0a90*/  @!P1 IMAD.MOV R4, RZ, RZ, -R4 ;  /* 0x000000ffff049224 */ /* 0x000fe200078e0a04 */
[----:B------:R-:W-:-:S04]  /*0aa0*/  PRMT R14, R11, 0x7054, R14 ;  /* 0x000070540b0e7816 */ /* 0x000fc8000000000e */
[----:B------:R-:W-:Y:S02]  /*0ab0*/  SEL R4, R12, R4, !P2 ;  /* 0x000000040c047207 */ /* 0x000fe40005000000 */
[----:B----4-:R-:W-:Y:S01]  /*0ac0*/  PRMT R13, R13, 0x654, R14 ;  /* 0x000006540d0d7816 */ /* 0x010fe2000000000e */
[----:B0-----:R-:W-:Y:S02]  /*0ad0*/  VIADD R2, R18, 0xffffffe ;  /* 0x0ffffffe12027836 */ /* 0x001fe40000000000 */
[----:B------:R-:W0:Y:S02]  /*0ae0*/  LDC R18, c[0x0][0x258] ;  /* 0x00009600ff127b82 */ /* 0x000e240000000800 */
[----:B------:R2:W3:Y:S02]  /*0af0*/  F2I.FTZ.U32.TRUNC.NTZ R3, R2 ;  /* 0x0000000200037305 */ /* 0x0004e4000021f000 */
[----:B--2---:R-:W-:Y:S02]  /*0b00*/  IMAD.MOV.U32 R2, RZ, RZ, RZ ;  /* 0x000000ffff027224 */ /* 0x004fe400078e00ff */
[----:B---3--:R-:W-:-:S04]  /*0b10*/  IMAD.MOV R20, RZ, RZ, -R3 ;  /* 0x000000ffff147224 */ /* 0x008fc800078e0a03 */
[----:B------:R-:W-:Y:S01]  /*0b20*/  IMAD R21, R20, R19, RZ ;  /* 0x0000001314157224 */ /* 0x000fe200078e02ff */
[----:B0-----:R-:W0:Y:S03]  /*0b30*/  @P0 LDC R18, c[0x0][0x25c] ;  /* 0x00009700ff120b82 */ /* 0x001e260000000800 */
[----:B------:R-:W-:-:S06]  /*0b40*/  IMAD.HI.U32 R3, R3, R21, R2 ;  /* 0x0000001503037227 */ /* 0x000fcc00078e0002 */
[----:B------:R-:W-:-:S05]  /*0b50*/  IMAD.HI.U32 R20, R3, R22, RZ ;  /* 0x0000001603147227 */ /* 0x000fca00078e00ff */
[----:B------:R-:W-:-:S05]  /*0b60*/  IADD3 R3, -R20, RZ, RZ ;  /* 0x000000ff14037210 */ /* 0x000fca0007ffe1ff */
        /* <DEDUP_REMOVED lines=8> */
[----:B------:R-:W-:-:S02]  /*0bf0*/  @P3 IADD3 R20, R20, 0x1, RZ ;  /* 0x0000000114143810 */ /* 0x000fc40007ffe0ff */
[C---:B------:R-:W-:Y:S02]  /*0c00*/  ISETP.NE.AND P3, PT, R8.reuse, RZ, PT ;  /* 0x000000ff0800720c */ /* 0x040fe40003f65270 */
        /* <DEDUP_REMOVED lines=11> */
.L_x_94:
        /* <DEDUP_REMOVED lines=12> */
.L_x_141:


//--------------------- .text._ZN17fastertransformer28add_QK_bias_transform_varlenI6__halfEEvPaS2_PKaPKT_S4_S7_iiiiiiiiPKfS9_S9_S9_b --------------------------
	.section	.text._ZN17fastertransformer28add_QK_bias_transform_varlenI6__halfEEvPaS2_PKaPKT_S4_S7_iiiiiiiiPKfS9_S9_S9_b,"ax",@progbits
	.align	128
        .global         _ZN17fastertransformer28add_QK_bias_transform_varlenI6__halfEEvPaS2_PKaPKT_S4_S7_iiiiiiiiPKfS9_S9_S9_b
        .type           _ZN17fastertransformer28add_QK_bias_transform_varlenI6__halfEEvPaS2_PKaPKT_S4_S7_iiiiiiiiPKfS9_S9_S9_b,@function
        .size           _ZN17fastertransformer28add_QK_bias_transform_varlenI6__halfEEvPaS2_PKaPKT_S4_S7_iiiiiiiiPKfS9_S9_S9_b,(.L_x_142 - _ZN17fastertransformer28add_QK_bias_transform_varlenI6__halfEEvPaS2_PKaPKT_S4_S7_iiiiiiiiPKfS9_S9_S9_b)
        .other          _ZN17fastertransformer28add_QK_bias_transform_varlenI6__halfEEvPaS2_PKaPKT_S4_S7_iiiiiiiiPKfS9_S9_S9_b,@"STO_CUDA_ENTRY STV_DEFAULT"
_ZN17fastertransformer28add_QK_bias_transform_varlenI6__halfEEvPaS2_PKaPKT_S4_S7_iiiiiiiiPKfS9_S9_S9_b:
.text._ZN17fastertransformer28add_QK_bias_transform_varlenI6__halfEEvPaS2_PKaPKT_S4_S7_iiiiiiiiPKfS9_S9_S9_b:
[----:B------:R-:W-:Y:S08]  /*0000*/  LDC R1, c[0x0][0x28] ;  /* 0x00000a00ff017b82 */ /* 0x000ff00000000800 */
[----:B------:R-:W0:Y:S01]  /*0010*/  S2UR UR4, SR_CTAID.X ;  /* 0x00000000000479c3 */ /* 0x000e220000002500 */
[----:B------:R-:W-:-:S07]  /*0020*/  ULDC.64 UR6, c[0x0][0x208] ;  /* 0x0000820000067ab9 */ /* 0x000fce0000000a00 */
[----:B------:R-:W0:Y:S08]  /*0030*/  LDC R17, c[0x0][0x240] ;  /* 0x00009000ff117b82 */ /* 0x000e300000000800 */
[----:B------:R-:W1:Y:S01]  /*0040*/  LDC R10, c[0x0][0x250] ;  /* 0x00009400ff0a7b82 */ /* 0x000e620000000800 */
[----:B0-----:R-:W-:-:S13]  /*0050*/  ISETP.LE.U32.AND P2, PT, R17, UR4, PT ;  /* 0x0000000411007c0c */ /* 0x001fda000bf43070 */
[----:B------:R-:W0:Y:S08]  /*0060*/  @P2 LDC.64 R12, c[0x0][0x268] ;  /* 0x00009a00ff0c2b82 */ /* 0x000e300000000a00 */
[----:B------:R-:W2:Y:S01]  /*0070*/  @P2 LDC.64 R2, c[0x0][0x278] ;  /* 0x00009e00ff022b82 */ /* 0x000ea20000000a00 */
[----:B0-----:R-:W3:Y:S04]  /*0080*/  @P2 LDG.E.CONSTANT R12, desc[UR6][R12.64] ;  /* 0x000000060c0c2981 */ /* 0x001ee8000c1e9900 */
[----:B--2---:R0:W2:Y:S01]  /*0090*/  @P2 LDG.E.CONSTANT R11, desc[UR6][R2.64] ;  /* 0x00000006020b2981 */ /* 0x0040a2000c1e9900 */
[----:B------:R-:W4:Y:S01]  /*00a0*/  I2F.U32.RP R0, R17 ;  /* 0x0000001100007306 */ /* 0x000f220000209000 */
[----:B------:R-:W-:Y:S01]  /*00b0*/  ISETP.NE.U32.AND P3, PT, R17, RZ, PT ;  /* 0x000000ff1100720c */ /* 0x000fe20003f65070 */
[----:B0-----:R-:W0:Y:S06]  /*00c0*/  LDC.64 R2, c[0x0][0x228] ;  /* 0x00008a00ff027b82 */ /* 0x001e2c0000000a00 */
[----:B----4-:R-:W4:Y:S02]  /*00d0*/  MUFU.RCP R0, R0 ;  /* 0x0000000000007308 */ /* 0x010f240000001000 */
[----:B----4-:R-:W-:Y:S01]  /*00e0*/  VIADD R6, R0, 0xffffffe ;  /* 0x0ffffffe00067836 */ /* 0x010fe20000000000 */
[----:B0-----:R-:W0:Y:S05]  /*00f0*/  @P2 LDC R2, c[0x0][0x238] ;  /* 0x00008e00ff022b82 */ /* 0x001e2a0000000800 */
[----:B------:R4:W5:Y:S03]  /*0100*/  F2I.FTZ.U32.TRUNC.NTZ R5, R6 ;  /* 0x0000000600057305 */ /* 0x000966000021f000 */
[----:B------:R-:W0:Y:S01]  /*0110*/  @P2 LDC R3, c[0x0][0x23c] ;  /* 0x00008f00ff032b82 */ /* 0x000e220000000800 */
[----:B----4-:R-:W-:Y:S01]  /*0120*/  LOP3.LUT R6, RZ, R17, RZ, 0x33, !PT ;  /* 0x00000011ff067212 */ /* 0x010fe200078e33ff */
[----:B-----5:R-:W-:-:S04]  /*0130*/  IMAD.MOV R4, RZ, RZ, -R5 ;  /* 0x000000ffff047224 */ /* 0x020fc800078e0a05 */
[----:B------:R-:W-:Y:S02]  /*0140*/  IMAD R7, R4, R17, RZ ;  /* 0x0000001104077224 */ /* 0x000fe400078e02ff */
[----:B------:R-:W-:-:S04]  /*0150*/  IMAD.MOV.U32 R4, RZ, RZ, RZ ;  /* 0x000000ffff047224 */ /* 0x000fc800078e00ff */
[----:B------:R-:W-:Y:S02]  /*0160*/  IMAD.HI.U32 R4, R5, R7, R4 ;  /* 0x0000000705047227 */ /* 0x000fe400078e0004 */
[----:B------:R-:W4:Y:S04]  /*0170*/  S2R R7, SR_TID.X ;  /* 0x0000000000077919 */ /* 0x000f280000002100 */
[----:B------:R-:W-:Y:S02]  /*0180*/  IMAD.HI.U32 R9, R4, UR4, RZ ;  /* 0x0000000404097c27 */ /* 0x000fe4000f8e00ff */
[----:B------:R-:W5:Y:S02]  /*0190*/  LDC.64 R4, c[0x0][0x220] ;  /* 0x00008800ff047b82 */ /* 0x000f640000000a00 */
[----:B------:R-:W-:-:S04]  /*01a0*/  IMAD.MOV R8, RZ, RZ, -R9 ;  /* 0x000000ffff087224 */ /* 0x000fc800078e0a09 */
[----:B------:R-:W-:-:S05]  /*01b0*/  IMAD R8, R17, R8, UR4 ;  /* 0x0000000411087e24 */ /* 0x000fca000f8e0208 */
[----:B------:R-:W-:-:S13]  /*01c0*/  ISETP.GE.U32.AND P0, PT, R8, R17, PT ;  /* 0x000000110800720c */ /* 0x000fda0003f06070 */
[--C-:B------:R-:W-:Y:S01]  /*01d0*/  @P0 IMAD.IADD R8, R8, 0x1, -R17.reuse ;  /* 0x0000000108080824 */ /* 0x100fe200078e0a11 */
[----:B-----5:R-:W5:Y:S01]  /*01e0*/  @P2 LDC R4, c[0x0][0x230] ;  /* 0x00008c00ff042b82 */ /* 0x020f620000000800 */
[----:B----4-:R-:W-:Y:S01]  /*01f0*/  SHF.L.U32 R7, R7, 0x2, RZ ;  /* 0x0000000207077819 */ /* 0x010fe200000006ff */
[----:B------:R-:W-:Y:S02]  /*0200*/  @P0 VIADD R9, R9, 0x1 ;  /* 0x0000000109090836 */ /* 0x000fe40000000000 */
[C---:B------:R-:W-:Y:S01]  /*0210*/  ISETP.GE.U32.AND P1, PT, R8.reuse, R17, PT ;  /* 0x000000110800720c */ /* 0x040fe20003f26070 */
[----:B------:R-:W-:Y:S01]  /*0220*/  IMAD.IADD R13, R8, 0x1, -R17 ;  /* 0x00000001080d7824 */ /* 0x000fe200078e0a11 */
[C---:B------:R-:W-:Y:S02]  /*0230*/  LOP3.LUT R0, R7.reuse, 0xffffffe0, RZ, 0xc0, !PT ;  /* 0xffffffe007007812 */ /* 0x040fe400078ec0ff */
[----:B------:R-:W4:Y:S01]  /*0240*/  @P2 LDC R5, c[0x0][0x234] ;  /* 0x00008d00ff052b82 */ /* 0x000f220000000800 */
[----:B------:R-:W-:-:S05]  /*0250*/  LOP3.LUT R15, R7, 0x1c, RZ, 0xc0, !PT ;  /* 0x0000001c070f7812 */ /* 0x000fca00078ec0ff */
[----:B------:R-:W-:-:S03]  /*0260*/  IMAD R15, R0, R17, R15 ;  /* 0x00000011000f7224 */ /* 0x000fc600078e020f */
[----:B------:R-:W-:-:S05]  /*0270*/  @P1 VIADD R9, R9, 0x1 ;  /* 0x0000000109091836 */ /* 0x000fca0000000000 */
[----:B------:R-:W-:Y:S02]  /*0280*/  SEL R0, R6, R9, !P3 ;  /* 0x0000000906007207 */ /* 0x000fe40005800000 */
[----:B------:R-:W-:-:S05]  /*0290*/  @P3 SEL R6, R13, R8, P1 ;  /* 0x000000080d063207 */ /* 0x000fca0000800000 */
[----:B------:R-:W-:-:S05]  /*02a0*/  IMAD R15, R6, 0x20, R15 ;  /* 0x00000020060f7824 */ /* 0x000fca00078e020f */
[----:B-----5:R-:W-:-:S04]  /*02b0*/  IADD3 R8, P0, R15, R4, RZ ;  /* 0x000000040f087210 */ /* 0x020fc80007f1e0ff */
[----:B----4-:R-:W-:Y:S02]  /*02c0*/  IADD3.X R9, RZ, R5, RZ, P0, !PT ;  /* 0x00000005ff097210 */ /* 0x010fe400007fe4ff */
[----:B------:R-:W4:Y:S03]  /*02d0*/  @!P2 LDC.64 R4, c[0x0][0x260] ;  /* 0x00009800ff04ab82 */ /* 0x000f260000000a00 */
[----:B------:R5:W3:Y:S01]  /*02e0*/  LDG.E.CONSTANT R13, desc[UR6][R8.64] ;  /* 0x00000006080d7981 */ /* 0x000ae2000c1e9900 */
[----:B0-----:R-:W-:-:S04]  /*02f0*/  IMAD.WIDE R2, R7, 0x2, R2 ;  /* 0x0000000207027825 */ /* 0x001fc800078e0202 */
[----:B------:R-:W0:Y:S01]  /*0300*/  @!P2 LDC.64 R18, c[0x0][0x270] ;  /* 0x00009c00ff12ab82 */ /* 0x000e220000000a00 */
[----:B------:R-:W2:Y:S04]  /*0310*/  LDG.E.U16.CONSTANT R15, desc[UR6][R2.64] ;  /* 0x00000006020f7981 */ /* 0x000ea8000c1e9500 */
[----:B------:R-:W2:Y:S03]  /*0320*/  LDG.E.U16.CONSTANT R16, desc[UR6][R2.64+0x4] ;  /* 0x0000040602107981 */ /* 0x000ea6000c1e9500 */
[----:B-----5:R-:W5:Y:S01]  /*0330*/  LDC R9, c[0x0][0x248] ;  /* 0x00009200ff097b82 */ /* 0x020f620000000800 */
[----:B------:R-:W2:Y:S04]  /*0340*/  LDG.E.U16.CONSTANT R14, desc[UR6][R2.64+0x2] ;  /* 0x00000206020e7981 */ /* 0x000ea8000c1e9500 */
[----:B------:R-:W2:Y:S04]  /*0350*/  LDG.E.U16.CONSTANT R17, desc[UR6][R2.64+0x6] ;  /* 0x0000060602117981 */ /* 0x000ea8000c1e9500 */
[----:B----4-:R4:W2:Y:S04]  /*0360*/  @!P2 LDG.E.CONSTANT R12, desc[UR6][R4.64] ;  /* 0x00000006040ca981 */ /* 0x0108a8000c1e9900 */
[----:B0-----:R0:W2:Y:S01]  /*0370*/  @!P2 LDG.E.CONSTANT R11, desc[UR6][R18.64] ;  /* 0x00000006120ba981 */ /* 0x0010a2000c1e9900 */
[----:B-1----:R-:W-:Y:S01]  /*0380*/  IABS R8, R10 ;  /* 0x0000000a00087213 */ /* 0x002fe20000000000 */
[----:B-----5:R-:W1:Y:S08]  /*0390*/  I2F.U32.RP R22, R9 ;  /* 0x0000000900167306 */ /* 0x020e700000209000 */
[----:B------:R-:W5:Y:S08]  /*03a0*/  I2F.RP R20, R8 ;  /* 0x0000000800147306 */ /* 0x000f700000209400 */
[----:B-1----:R-:W4:Y:S08]  /*03b0*/  MUFU.RCP R22, R22 ;  /* 0x0000001600167308 */ /* 0x002f300000001000 */
[----:B-----5:R-:W1:Y:S01]  /*03c0*/  MUFU.RCP R20, R20 ;  /* 0x0000001400147308 */ /* 0x020e620000001000 */
[----:B----4-:R-:W-:-:S07]  /*03d0*/  VIADD R4, R22, 0xffffffe ;  /* 0x0ffffffe16047836 */ /* 0x010fce0000000000 */
[----:B------:R4:W0:Y:S01]  /*03e0*/  F2I.FTZ.U32.TRUNC.NTZ R5, R4 ;  /* 0x0000000400057305 */ /* 0x000822000021f000 */
[----:B-1----:R-:W-:-:S07]  /*03f0*/  VIADD R2, R20, 0xffffffe ;  /* 0x0ffffffe14027836 */ /* 0x002fce0000000000 */
[----:B------:R-:W1:Y:S01]  /*0400*/  F2I.FTZ.U32.TRUNC.NTZ R3, R2 ;  /* 0x0000000200037305 */ /* 0x000e62000021f000 */
[----:B----4-:R-:W-:Y:S01]  /*0410*/  HFMA2.MMA R4, -RZ, RZ, 0, 0 ;  /* 0x00000000ff047435 */ /* 0x010fe200000001ff */
[----:B0-----:R-:W-:-:S04]  /*0420*/  IMAD.MOV R18, RZ, RZ, -R5 ;  /* 0x000000ffff127224 */ /* 0x001fc800078e0a05 */
[----:B------:R-:W-:Y:S02]  /*0430*/  IMAD R19, R18, R9, RZ ;  /* 0x0000000912137224 */ /* 0x000fe400078e02ff */
[----:B-1----:R-:W-:-:S03]  /*0440*/  IMAD.MOV R23, RZ, RZ, -R3 ;  /* 0x000000ffff177224 */ /* 0x002fc600078e0a03 */
[----:B------:R-:W-:Y:S01]  /*0450*/  IMAD.HI.U32 R5, R5, R19, R4 ;  /* 0x0000001305057227 */ /* 0x000fe200078e0004 */
[----:B------:R-:W-:-:S03]  /*0460*/  IABS R4, R7 ;  /* 0x0000000700047213 */ /* 0x000fc60000000000 */
[----:B------:R-:W-:Y:S02]  /*0470*/  IMAD R23, R23, R8, RZ ;  /* 0x0000000817177224 */ /* 0x000fe400078e02ff */
[----:B------:R-:W-:-:S04]  /*0480*/  IMAD.MOV.U32 R2, RZ, RZ, RZ ;  /* 0x000000ffff027224 */ /* 0x000fc800078e00ff */
[----:B------:R-:W-:-:S04]  /*0490*/  IMAD.HI.U32 R2, R3, R23, R2 ;  /* 0x0000001703027227 */ /* 0x000fc800078e0002 */
[----:B------:R-:W-:Y:S02]  /*04a0*/  IMAD.MOV.U32 R23, RZ, RZ, R4 ;  /* 0x000000ffff177224 */ /* 0x000fe400078e0004 */
[----:B------:R-:W-:-:S04]  /*04b0*/  IMAD.HI.U32 R3, R5, UR4, RZ ;  /* 0x0000000405037c27 */ /* 0x000fc8000f8e00ff */
[----:B------:R-:W-:-:S04]  /*04c0*/  IMAD.HI.U32 R2, R2, R23, RZ ;  /* 0x0000001702027227 */ /* 0x000fc800078e00ff */
[----:B------:R-:W-:Y:S02]  /*04d0*/  IMAD.MOV R20, RZ, RZ, -R3 ;  /* 0x000000ffff147224 */ /* 0x000fe400078e0a03 */
[----:B------:R-:W-:-:S04]  /*04e0*/  IMAD.MOV R3, RZ, RZ, -R2 ;  /* 0x000000ffff037224 */ /* 0x000fc800078e0a02 */
[----:B------:R-:W-:-:S05]  /*04f0*/  IMAD R3, R8, R3, R23 ;  /* 0x0000000308037224 */ /* 0x000fca00078e0217 */
[----:B------:R-:W-:Y:S01]  /*0500*/  ISETP.GT.U32.AND P3, PT, R8, R3, PT ;  /* 0x000000030800720c */ /* 0x000fe20003f64070 */
[----:B---3--:R-:W0:Y:S01]  /*0510*/  I2F.S8 R21, R13 ;  /* 0x0000000d00157306 */ /* 0x008e220000001400 */
[----:B--2---:R-:W-:-:S07]  /*0520*/  HADD2.F32 R4, -RZ, R15.H0_H0 ;  /* 0x2000000fff047230 */ /* 0x004fce0000004100 */
[----:B------:R-:W1:Y:S08]  /*0530*/  I2F.S8 R15, R13.B2 ;  /* 0x2000000d000f7306 */ /* 0x000e700000001400 */
[----:B------:R-:W2:Y:S01]  /*0540*/  I2F.S8 R19, R13.B1 ;  /* 0x1000000d00137306 */ /* 0x000ea20000001400 */
[----:B------:R-:W-:Y:S02]  /*0550*/  HADD2.F32 R16, -RZ, R16.H0_H0 ;  /* 0x20000010ff107230 */ /* 0x000fe40000004100 */
[----:B------:R-:W-:Y:S01]  /*0560*/  @!P3 IMAD.IADD R3, R3, 0x1, -R8 ;  /* 0x000000010303b824 */ /* 0x000fe200078e0a08 */
[----:B------:R-:W-:-:S04]  /*0570*/  ISETP.GE.AND P4, PT, R7, RZ, PT ;  /* 0x000000ff0700720c */ /* 0x000fc80003f86270 */
[----:B------:R-:W-:Y:S02]  /*0580*/  ISETP.GT.U32.AND P6, PT, R8, R3, PT ;  /* 0x000000030800720c */ /* 0x000fe40003fc4070 */
[----:B------:R-:W-:Y:S01]  /*0590*/  ISETP.NE.AND P1, PT, R10, RZ, PT ;  /* 0x000000ff0a00720c */ /* 0x000fe20003f25270 */
[----:B0-----:R-:W-:Y:S01]  /*05a0*/  FFMA.FTZ R18, R21, R12, R4 ;  /* 0x0000000c15127223 */ /* 0x001fe20000010004 */
[----:B------:R-:W-:Y:S01]  /*05b0*/  IMAD R4, R9, R20, UR4 ;  /* 0x0000000409047e24 */ /* 0x000fe2000f8e0214 */
[----:B------:R-:W0:Y:S01]  /*05c0*/  I2F.S8 R21, R13.B3 ;  /* 0x3000000d00157306 */ /* 0x000e220000001400 */
[----:B------:R-:W-:Y:S02]  /*05d0*/  HADD2.F32 R20, -RZ, R14.H0_H0 ;  /* 0x2000000eff147230 */ /* 0x000fe40000004100 */
[----:B-1----:R-:W-:Y:S01]  /*05e0*/  FFMA.FTZ R16, R15, R12, R16 ;  /* 0x0000000c0f107223 */ /* 0x002fe20000010010 */
[----:B------:R-:W-:Y:S01]  /*05f0*/  ULDC.U8 UR4, c[0x0][0x280] ;  /* 0x0000a00000047ab9 */ /* 0x000fe20000000000 */
[----:B------:R-:W-:Y:S01]  /*0600*/  ISETP.GE.U32.AND P0, PT, R4, R9, PT ;  /* 0x000000090400720c */ /* 0x000fe20003f06070 */
[----:B------:R-:W-:Y:S01]  /*0610*/  FMUL.FTZ R14, R18, R11 ;  /* 0x0000000b120e7220 */ /* 0x000fe20000410000 */
[----:B------:R-:W-:-:S02]  /*0620*/  HADD2.F32 R18, -RZ, R17.H0_H0 ;  /* 0x20000011ff127230 */ /* 0x000fc40000004100 */
[-C--:B--2---:R-:W-:Y:S01]  /*0630*/  FFMA.FTZ R20, R19, R12.reuse, R20 ;  /* 0x0000000c13147223 */ /* 0x084fe20000010014 */
[----:B------:R-:W-:Y:S02]  /*0640*/  UPRMT UR4, UR4, 0x8880, URZ ;  /* 0x0000888004047896 */ /* 0x000fe4000800003f */
[----:B0-----:R-:W-:Y:S01]  /*0650*/  FFMA.FTZ R12, R21, R12, R18 ;  /* 0x0000000c150c7223 */ /* 0x001fe20000010012 */
[----:B------:R-:W-:-:S05]  /*0660*/  FMUL.FTZ R18, R16, R11 ;  /* 0x0000000b10127220 */ /* 0x000fca0000410000 */
[----:B------:R-:W-:Y:S01]  /*0670*/  @P0 IADD3 R4, R4, -R9, RZ ;  /* 0x8000000904040210 */ /* 0x000fe20007ffe0ff */
[----:B------:R-:W-:Y:S02]  /*0680*/  IMAD.IADD R16, R3, 0x1, -R8 ;  /* 0x0000000103107824 */ /* 0x000fe400078e0a08 */
[----:B------:R-:W-:Y:S01]  /*0690*/  FMUL.FTZ R15, R12, R11 ;  /* 0x0000000b0c0f7220 */ /* 0x000fe20000410000 */
[----:B------:R-:W-:Y:S01]  /*06a0*/  ISETP.GE.U32.AND P5, PT, R4, R9, PT ;  /* 0x000000090400720c */ /* 0x000fe20003fa6070 */
[----:B------:R-:W-:Y:S01]  /*06b0*/  FMUL.FTZ R20, R20, R11 ;  /* 0x0000000b14147220 */ /* 0x000fe20000410000 */
[----:B------:R-:W-:Y:S02]  /*06c0*/  SEL R19, R16, R3, !P6 ;  /* 0x0000000310137207 */ /* 0x000fe40007000000 */
[----:B------:R-:W-:Y:S01]  /*06d0*/  ISETP.NE.AND P6, PT, RZ, UR4, PT ;  /* 0x00000004ff007c0c */ /* 0x000fe2000bfc5270 */
[----:B------:R-:W0:Y:S01]  /*06e0*/  F2I.S8.NTZ R14, R14 ;  /* 0x0000000e000e7305 */ /* 0x000e220000202100 */
[----:B------:R-:W-:-:S07]  /*06f0*/  ISETP.NE.U32.AND P0, PT, R9, RZ, PT ;  /* 0x000000ff0900720c */ /* 0x000fce0003f05070 */
[----:B------:R1:W2:Y:S01]  /*0700*/  F2I.S8.NTZ R13, R20 ;  /* 0x00000014000d7305 */ /* 0x0002a20000202100 */
[----:B------:R-:W-:-:S07]  /*0710*/  @P5 IMAD.IADD R4, R4, 0x1, -R9 ;  /* 0x0000000104045824 */ /* 0x000fce00078e0a09 */
[----:B------:R1:W3:Y:S01]  /*0720*/  F2I.S8.NTZ R11, R18 ;  /* 0x00000012000b7305 */ /* 0x0002e20000202100 */
[----:B------:R-:W-:-:S07]  /*0730*/  LOP3.LUT R17, RZ, R9, RZ, 0x33, !PT ;  /* 0x00000009ff117212 */ /* 0x000fce00078e33ff */
[----:B------:R-:W4:Y:S01]  /*0740*/  F2I.S8.NTZ R15, R15 ;  /* 0x0000000f000f7305 */ /* 0x000f220000202100 */
[----:B------:R-:W-:Y:S01]  /*0750*/  @!P4 IMAD.MOV R19, RZ, RZ, -R19 ;  /* 0x000000ffff13c224 */ /* 0x000fe200078e0a13 */
        /* <DEDUP_REMOVED lines=20> */
.L_x_95:
        /* <DEDUP_REMOVED lines=22> */
.L_x_96:
[----:B------:R-:W-:Y:S01]  /*0a00*/  IMAD.HI.U32 R16, R5, R6, RZ ;  /* 0x0000000605107227 */ /* 0x000fe200078e00ff */
[----:B------:R-:W-:Y:S01]  /*0a10*/  ISETP.GE.U32.AND P6, PT, R3, R8, PT ;  /* 0x000000080300720c */ /* 0x000fe20003fc6070 */
[----:B------:R-:W0:Y:S01]  /*0a20*/  LDC R5, c[0x0][0x258] ;  /* 0x00009600ff057b82 */ /* 0x000e220000000800 */
[----:B------:R-:W-:Y:S01]  /*0a30*/  LOP3.LUT R10, R7, R10, RZ, 0x3c, !PT ;  /* 0x0000000a070a7212 */ /* 0x000fe200078e3cff */
[----:B------:R-:W-:Y:S01]  /*0a40*/  IMAD.MOV R18, RZ, RZ, -R16 ;  /* 0x000000ffff127224 */ /* 0x000fe200078e0a10 */
[----:B------:R-:W-:Y:S01]  /*0a50*/  ULDC UR4, c[0x0][0x24c] ;  /* 0x0000930000047ab9 */ /* 0x000fe20000000800 */
[----:B------:R-:W-:Y:S01]  /*0a60*/  @!P3 VIADD R2, R2, 0x1 ;  /* 0x000000010202b836 */ /* 0x000fe20000000000 */
[----:B------:R-:W-:Y:S01]  /*0a70*/  ISETP.GE.AND P4, PT, R10, RZ, PT ;  /* 0x000000ff0a00720c */ /* 0x000fe20003f86270 */
[----:B------:R-:W-:Y:S01]  /*0a80*/  IMAD R18, R9, R18, R6 ;  /* 0x0000001209127224 */ /* 0x000fe200078e0206 */
[----:B------:R-:W-:Y:S01]  /*0a90*/  LOP3.LUT R4, R4, 0xffffffe0, RZ, 0xc0, !PT ;  /* 0xffffffe004047812 */ /* 0x000fe200078ec0ff */
[----:B------:R-:W1:Y:S01]  /*0aa0*/  LDC.64 R6, c[0x0][0x210] ;  /* 0x00008400ff067b82 */ /* 0x000e620000000a00 */
[----:B------:R-:W-:-:S02]  /*0ab0*/  PRMT R14, R13, 0x7604, R14 ;  /* 0x000076040d0e7816 */ /* 0x000fc4000000000e */
[----:B------:R-:W-:Y:S01]  /*0ac0*/  ISETP.GE.U32.AND P5, PT, R18, R9, PT ;  /* 0x000000091200720c */ /* 0x000fe20003fa6070 */
[----:B------:R-:W-:Y:S01]  /*0ad0*/  @P6 VIADD R2, R2, 0x1 ;  /* 0x0000000102026836 */ /* 0x000fe20000000000 */
[----:B------:R-:W-:-:S03]  /*0ae0*/  PRMT R14, R11, 0x7054, R14 ;  /* 0x000070540b0e7816 */ /* 0x000fc6000000000e */
[----:B------:R-:W2:Y:S01]  /*0af0*/  LDC R8, c[0x0][0x254] ;  /* 0x00009500ff087b82 */ /* 0x000ea20000000800 */
[----:B----4-:R-:W-:Y:S02]  /*0b00*/  PRMT R15, R15, 0x654, R14 ;  /* 0x000006540f0f7816 */ /* 0x010fe4000000000e */
[----:B------:R-:W-:-:S04]  /*0b10*/  @!P4 IADD3 R2, -R2, RZ, RZ ;  /* 0x000000ff0202c210 */ /* 0x000fc80007ffe1ff */
[----:B------:R-:W-:Y:S01]  /*0b20*/  SEL R3, R12, R2, !P1 ;  /* 0x000000020c037207 */ /* 0x000fe20004800000 */
[----:B0-----:R-:W0:Y:S01]  /*0b30*/  @P2 LDC R5, c[0x0][0x25c] ;  /* 0x00009700ff052b82 */ /* 0x001e220000000800 */
[----:B------:R-:W-:Y:S01]  /*0b40*/  @P5 IADD3 R18, R18, -R9, RZ ;  /* 0x8000000912125210 */ /* 0x000fe20007ffe0ff */
[----:B------:R-:W-:-:S03]  /*0b50*/  @P5 VIADD R16, R16, 0x1 ;  /* 0x0000000110105836 */ /* 0x000fc60000000000 */
[----:B------:R-:W-:-:S03]  /*0b60*/  ISETP.GE.U32.AND P3, PT, R18, R9, PT ;  /* 0x000000091200720c */ /* 0x000fc60003f66070 */
[----:B-1----:R-:W1:Y:S08]  /*0b70*/  @P2 LDC R6, c[0x0][0x218] ;  /* 0x00008600ff062b82 */ /* 0x002e700000000800 */
[----:B------:R-:W1:Y:S01]  /*0b80*/  @P2 LDC R7, c[0x0][0x21c] ;  /* 0x00008700ff072b82 */ /* 0x000e620000000800 */
[----:B--2---:R-:W-:Y:S01]  /*0b90*/  SEL R9, R9, R8, !P2 ;  /* 0x0000000809097207 */ /* 0x004fe20005000000 */
[----:B------:R-:W-:-:S05]  /*0ba0*/  @P3 VIADD R16, R16, 0x1 ;  /* 0x0000000110103836 */ /* 0x000fca0000000000 */
[----:B------:R-:W-:-:S05]  /*0bb0*/  SEL R16, R17, R16, !P0 ;  /* 0x0000001011107207 */ /* 0x000fca0004000000 */
[----:B------:R-:W-:-:S04]  /*0bc0*/  IMAD R16, R16, UR4, R3 ;  /* 0x0000000410107c24 */ /* 0x000fc8000f8e0203 */
[----:B0-----:R-:W-:-:S04]  /*0bd0*/  IMAD R16, R5, R16, RZ ;  /* 0x0000001005107224 */ /* 0x001fc800078e02ff */
[----:B------:R-:W-:-:S04]  /*0be0*/  IMAD R9, R9, R4, R16 ;  /* 0x0000000409097224 */ /* 0x000fc800078e0210 */
[----:B------:R-:W-:-:S05]  /*0bf0*/  IMAD.IADD R0, R9, 0x1, R0 ;  /* 0x0000000109007824 */ /* 0x000fca00078e0200 */
[----:B------:R-:W-:-:S05]  /*0c00*/  SHF.R.S32.HI R3, RZ, 0x2, R0 ;  /* 0x00000002ff037819 */ /* 0x000fca0000011400 */
[----:B-1----:R-:W-:-:S05]  /*0c10*/  IMAD.WIDE R2, R3, 0x4, R6 ;  /* 0x0000000403027825 */ /* 0x002fca00078e0206 */
[----:B------:R-:W-:Y:S01]  /*0c20*/  STG.E desc[UR6][R2.64], R15 ;  /* 0x0000000f02007986 */ /* 0x000fe2000c101906 */
[----:B------:R-:W-:Y:S05]  /*0c30*/  EXIT ;  /* 0x000000000000794d */ /* 0x000fea0003800000 */
.L_x_97:
        /* <DEDUP_REMOVED lines=12> */
.L_x_142:


//--------------------- .text._ZN17fastertransformer28add_QK_bias_transform_varlenIfEEvPaS1_PKaPKT_S3_S6_iiiiiiiiPKfS8_S8_S8_b --------------------------
	.section	.text._ZN17fastertransformer28add_QK_bias_transform_varlenIfEEvPaS1_PKaPKT_S3_S6_iiiiiiiiPKfS8_S8_S8_b,"ax",@progbits
	.align	128
        .global         _ZN17fastertransformer28add_QK_bias_transform_varlenIfEEvPaS1_PKaPKT_S3_S6_iiiiiiiiPKfS8_S8_S8_b
        .type           _ZN17fastertransformer28add_QK_bias_transform_varlenIfEEvPaS1_PKaPKT_S3_S6_iiiiiiiiPKfS8_S8_S8_b,@function
        .size           _ZN17fastertransformer28add_QK_bias_transform_varlenIfEEvPaS1_PKaPKT_S3_S6_iiiiiiiiPKfS8_S8_S8_b,(.L_x_143 - _ZN17fastertransformer28add_QK_bias_transform_varlenIfEEvPaS1_PKaPKT_S3_S6_iiiiiiiiPKfS8_S8_S8_b)
        .other          _ZN17fastertransformer28add_QK_bias_transform_varlenIfEEvPaS1_PKaPKT_S3_S6_iiiiiiiiPKfS8_S8_S8_b,@"STO_CUDA_ENTRY STV_DEFAULT"
_ZN17fastertransformer28add_QK_bias_transform_varlenIfEEvPaS1_PKaPKT_S3_S6_iiiiiiiiPKfS8_S8_S8_b:
.text._ZN17fastertransformer28add_QK_bias_transform_varlenIfEEvPaS1_PKaPKT_S3_S6_iiiiiiiiPKfS8_S8_S8_b:
        /* <DEDUP_REMOVED lines=31> */
[----:B----4-:R-:W-:Y:S01]  /*01f0*/  IMAD.SHL.U32 R7, R7, 0x4, RZ ;  /* 0x0000000407077824 */ /* 0x010fe200078e00ff */
[----:B------:R-:W-:Y:S01]  /*0200*/  @P0 IADD3 R9, R9, 0x1, RZ ;  /* 0x0000000109090810 */ /* 0x000fe20007ffe0ff */
[C---:B------:R-:W-:Y:S01]  /*0210*/  IMAD.IADD R13, R8.reuse, 0x1, -R17 ;  /* 0x00000001080d7824 */ /* 0x040fe200078e0a11 */
[----:B------:R-:W-:Y:S02]  /*0220*/  ISETP.GE.U32.AND P1, PT, R8, R17, PT ;  /* 0x000000110800720c */ /* 0x000fe40003f26070 */
        /* <DEDUP_REMOVED lines=8> */
[----:B-----5:R-:W-:-:S05]  /*02b0*/  IADD3 R8, P0, R15, R4, RZ ;  /* 0x000000040f087210 */ /* 0x020fca0007f1e0ff */
[----:B----4-:R-:W-:Y:S02]  /*02c0*/  IMAD.X R9, RZ, RZ, R5, P0 ;  /* 0x000000ffff097224 */ /* 0x010fe400000e0605 */
[----:B------:R-:W4:Y:S03]  /*02d0*/  @!P2 LDC.64 R4, c[0x0][0x260] ;  /* 0x00009800ff04ab82 */ /* 0x000f260000000a00 */
[----:B------:R5:W3:Y:S01]  /*02e0*/  LDG.E.CONSTANT R13, desc[UR6][R8.64] ;  /* 0x00000006080d7981 */ /* 0x000ae2000c1e9900 */
[----:B0-----:R-:W-:-:S04]  /*02f0*/  IMAD.WIDE R2, R7, 0x4, R2 ;  /* 0x0000000407027825 */ /* 0x001fc800078e0202 */
[----:B------:R-:W0:Y:S01]  /*0300*/  @!P2 LDC.64 R22, c[0x0][0x270] ;  /* 0x00009c00ff16ab82 */ /* 0x000e220000000a00 */
[----:B------:R-:W2:Y:S04]  /*0310*/  LDG.E.CONSTANT R17, desc[UR6][R2.64+0x8] ;  /* 0x0000080602117981 */ /* 0x000ea8000c1e9900 */
[----:B------:R-:W2:Y:S03]  /*0320*/  LDG.E.CONSTANT R21, desc[UR6][R2.64+0xc] ;  /* 0x00000c0602157981 */ /* 0x000ea6000c1e9900 */
[----:B-----5:R-:W5:Y:S01]  /*0330*/  LDC R9, c[0x0][0x248] ;  /* 0x00009200ff097b82 */ /* 0x020f620000000800 */
[----:B------:R-:W2:Y:S04]  /*0340*/  LDG.E.CONSTANT R15, desc[UR6][R2.64] ;  /* 0x00000006020f7981 */ /* 0x000ea8000c1e9900 */
[----:B------:R-:W2:Y:S04]  /*0350*/  LDG.E.CONSTANT R19, desc[UR6][R2.64+0x4] ;  /* 0x0000040602137981 */ /* 0x000ea8000c1e9900 */
[----:B----4-:R4:W2:Y:S04]  /*0360*/  @!P2 LDG.E.CONSTANT R12, desc[UR6][R4.64] ;  /* 0x00000006040ca981 */ /* 0x0108a8000c1e9900 */
[----:B0-----:R0:W2:Y:S01]  /*0370*/  @!P2 LDG.E.CONSTANT R11, desc[UR6][R22.64] ;  /* 0x00000006160ba981 */ /* 0x0010a2000c1e9900 */
[----:B-----5:R-:W5:Y:S01]  /*0380*/  I2F.U32.RP R16, R9 ;  /* 0x0000000900107306 */ /* 0x020f620000209000 */
[----:B-1----:R-:W-:-:S07]  /*0390*/  IABS R8, R10 ;  /* 0x0000000a00087213 */ /* 0x002fce0000000000 */
[----:B------:R-:W1:Y:S08]  /*03a0*/  I2F.RP R14, R8 ;  /* 0x00000008000e7306 */ /* 0x000e700000209400 */
[----:B-----5:R-:W4:Y:S08]  /*03b0*/  MUFU.RCP R16, R16 ;  /* 0x0000001000107308 */ /* 0x020f300000001000 */
[----:B-1----:R-:W1:Y:S01]  /*03c0*/  MUFU.RCP R14, R14 ;  /* 0x0000000e000e7308 */ /* 0x002e620000001000 */
[----:B----4-:R-:W-:-:S07]  /*03d0*/  VIADD R4, R16, 0xffffffe ;  /* 0x0ffffffe10047836 */ /* 0x010fce0000000000 */
[----:B------:R4:W5:Y:S01]  /*03e0*/  F2I.FTZ.U32.TRUNC.NTZ R5, R4 ;  /* 0x0000000400057305 */ /* 0x000962000021f000 */
[----:B-1----:R-:W-:-:S07]  /*03f0*/  IADD3 R2, R14, 0xffffffe, RZ ;  /* 0x0ffffffe0e027810 */ /* 0x002fce0007ffe0ff */
[----:B------:R-:W1:Y:S01]  /*0400*/  F2I.FTZ.U32.TRUNC.NTZ R3, R2 ;  /* 0x0000000200037305 */ /* 0x000e62000021f000 */
[----:B----4-:R-:W-:Y:S02]  /*0410*/  IMAD.MOV.U32 R4, RZ, RZ, RZ ;  /* 0x000000ffff047224 */ /* 0x010fe400078e00ff */
[----:B-----5:R-:W-:-:S04]  /*0420*/  IMAD.MOV R18, RZ, RZ, -R5 ;  /* 0x000000ffff127224 */ /* 0x020fc800078e0a05 */
[----:B0-----:R-:W-:Y:S02]  /*0430*/  IMAD R23, R18, R9, RZ ;  /* 0x0000000912177224 */ /* 0x001fe400078e02ff */
[----:B-1----:R-:W-:Y:S02]  /*0440*/  IMAD.MOV R25, RZ, RZ, -R3 ;  /* 0x000000ffff197224 */ /* 0x002fe400078e0a03 */
[----:B------:R-:W-:Y:S01]  /*0450*/  IMAD.HI.U32 R5, R5, R23, R4 ;  /* 0x0000001705057227 */ /* 0x000fe200078e0004 */
[----:B------:R-:W-:-:S03]  /*0460*/  IABS R4, R7 ;  /* 0x0000000700047213 */ /* 0x000fc60000000000 */
[----:B------:R-:W-:Y:S02]  /*0470*/  IMAD R23, R25, R8, RZ ;  /* 0x0000000819177224 */ /* 0x000fe400078e02ff */
[----:B------:R-:W-:-:S04]  /*0480*/  IMAD.MOV.U32 R2, RZ, RZ, RZ ;  /* 0x000000ffff027224 */ /* 0x000fc800078e00ff */
[----:B------:R-:W-:-:S04]  /*0490*/  IMAD.HI.U32 R2, R3, R23, R2 ;  /* 0x0000001703027227 */ /* 0x000fc800078e0002 */
[----:B------:R-:W-:Y:S02]  /*04a0*/  IMAD.MOV.U32 R23, RZ, RZ, R4 ;  /* 0x000000ffff177224 */ /* 0x000fe400078e0004 */
[----:B------:R-:W-:-:S04]  /*04b0*/  IMAD.HI.U32 R3, R5, UR4, RZ ;  /* 0x0000000405037c27 */ /* 0x000fc8000f8e00ff */
[----:B------:R-:W-:Y:S01]  /*04c0*/  IMAD.HI.U32 R2, R2, R23, RZ ;  /* 0x0000001702027227 */ /* 0x000fe200078e00ff */
[----:B------:R-:W-:-:S03]  /*04d0*/  IADD3 R4, -R3, RZ, RZ ;  /* 0x000000ff03047210 */ /* 0x000fc60007ffe1ff */
[----:B------:R-:W-:Y:S02]  /*04e0*/  IMAD.MOV R3, RZ, RZ, -R2 ;  /* 0x000000ffff037224 */ /* 0x000fe400078e0a02 */
[----:B------:R-:W-:Y:S01]  /*04f0*/  IMAD R4, R9, R4, UR4 ;  /* 0x0000000409047e24 */ /* 0x000fe2000f8e0204 */
[----:B------:R-:W-:Y:S01]  /*0500*/  ULDC.U8 UR4, c[0x0][0x280] ;  /* 0x0000a00000047ab9 */ /* 0x000fe20000000000 */
[----:B------:R-:W-:-:S03]  /*0510*/  IMAD R3, R8, R3, R23 ;  /* 0x0000000308037224 */ /* 0x000fc600078e0217 */
[----:B------:R-:W-:Y:S02]  /*0520*/  ISETP.GE.U32.AND P0, PT, R4, R9, PT ;  /* 0x000000090400720c */ /* 0x000fe40003f06070 */
[----:B------:R-:W-:Y:S01]  /*0530*/  ISETP.GT.U32.AND P3, PT, R8, R3, PT ;  /* 0x000000030800720c */ /* 0x000fe20003f64070 */
[----:B------:R-:W-:Y:S01]  /*0540*/  UPRMT UR4, UR4, 0x8880, URZ ;  /* 0x0000888004047896 */ /* 0x000fe2000800003f */
[----:B------:R-:W-:-:S09]  /*0550*/  ISETP.GE.AND P4, PT, R7, RZ, PT ;  /* 0x000000ff0700720c */ /* 0x000fd20003f86270 */
[----:B------:R-:W-:Y:S02]  /*0560*/  @P0 IMAD.IADD R4, R4, 0x1, -R9 ;  /* 0x0000000104040824 */ /* 0x000fe400078e0a09 */
[----:B------:R-:W-:-:S03]  /*0570*/  @!P3 IMAD.IADD R3, R3, 0x1, -R8 ;  /* 0x000000010303b824 */ /* 0x000fc600078e0a08 */
[----:B------:R-:W-:Y:S02]  /*0580*/  ISETP.GE.U32.AND P5, PT, R4, R9, PT ;  /* 0x000000090400720c */ /* 0x000fe40003fa6070 */
[----:B------:R-:W-:Y:S01]  /*0590*/  ISETP.GT.U32.AND P6, PT, R8, R3, PT ;  /* 0x000000030800720c */ /* 0x000fe20003fc4070 */
[----:B---3--:R-:W2:Y:S08]  /*05a0*/  I2F.S8 R16, R13.B2 ;  /* 0x2000000d00107306 */ /* 0x008eb00000001400 */
[----:B------:R-:W0:Y:S08]  /*05b0*/  I2F.S8 R22, R13.B3 ;  /* 0x3000000d00167306 */ /* 0x000e300000001400 */
[----:B------:R-:W1:Y:S08]  /*05c0*/  I2F.S8 R18, R13 ;  /* 0x0000000d00127306 */ /* 0x000e700000001400 */
[----:B------:R-:W3:Y:S01]  /*05d0*/  I2F.S8 R14, R13.B1 ;  /* 0x1000000d000e7306 */ /* 0x000ee20000001400 */
[----:B------:R-:W-:Y:S01]  /*05e0*/  @P5 IMAD.IADD R4, R4, 0x1, -R9 ;  /* 0x0000000104045824 */ /* 0x000fe200078e0a09 */
[----:B------:R-:W-:-:S02]  /*05f0*/  ISETP.NE.U32.AND P0, PT, R9, RZ, PT ;  /* 0x000000ff0900720c */ /* 0x000fc40003f05070 */
[----:B------:R-:W-:Y:S01]  /*0600*/  ISETP.NE.AND P1, PT, R10, RZ, PT ;  /* 0x000000ff0a00720c */ /* 0x000fe20003f25270 */
[-C--:B--2---:R-:W-:Y:S01]  /*0610*/  FFMA.FTZ R16, R16, R12.reuse, R17 ;  /* 0x0000000c10107223 */ /* 0x084fe20000010011 */
[-C--:B0-----:R-:W-:Y:S01]  /*0620*/  FFMA.FTZ R22, R22, R12.reuse, R21 ;  /* 0x0000000c16167223 */ /* 0x081fe20000010015 */
[-C--:B-1----:R-:W-:Y:S01]  /*0630*/  FFMA.FTZ R18, R18, R12.reuse, R15 ;  /* 0x0000000c12127223 */ /* 0x082fe2000001000f */
[----:B---3--:R-:W-:Y:S01]  /*0640*/  FFMA.FTZ R20, R14, R12, R19 ;  /* 0x0000000c0e147223 */ /* 0x008fe20000010013 */
[-C--:B------:R-:W-:Y:S01]  /*0650*/  FMUL.FTZ R21, R16, R11.reuse ;  /* 0x0000000b10157220 */ /* 0x080fe20000410000 */
[----:B------:R-:W-:Y:S02]  /*0660*/  IMAD.IADD R16, R3, 0x1, -R8 ;  /* 0x0000000103107824 */ /* 0x000fe400078e0a08 */
[-C--:B------:R-:W-:Y:S01]  /*0670*/  FMUL.FTZ R15, R22, R11.reuse ;  /* 0x0000000b160f7220 */ /* 0x080fe20000410000 */
[-C--:B------:R-:W-:Y:S01]  /*0680*/  FMUL.FTZ R18, R18, R11.reuse ;  /* 0x0000000b12127220 */ /* 0x080fe20000410000 */
[----:B------:R-:W-:Y:S01]  /*0690*/  FMUL.FTZ R20, R20, R11 ;  /* 0x0000000b14147220 */ /* 0x000fe20000410000 */
[----:B------:R-:W-:-:S02]  /*06a0*/  SEL R19, R16, R3, !P6 ;  /* 0x0000000310137207 */ /* 0x000fc40007000000 */
[----:B------:R-:W-:Y:S01]  /*06b0*/  ISETP.NE.AND P6, PT, RZ, UR4, PT ;  /* 0x00000004ff007c0c */ /* 0x000fe2000bfc5270 */
[----:B------:R0:W1:Y:S01]  /*06c0*/  F2I.S8.NTZ R14, R18 ;  /* 0x00000012000e7305 */ /* 0x0000620000202100 */
[----:B------:R-:W-:-:S07]  /*06d0*/  LOP3.LUT R17, RZ, R9, RZ, 0x33, !PT ;  /* 0x00000009ff117212 */ /* 0x000fce00078e33ff */
[----:B------:R0:W2:Y:S08]  /*06e0*/  F2I.S8.NTZ R13, R20 ;  /* 0x00000014000d7305 */ /* 0x0000b00000202100 */
[----:B------:R0:W3:Y:S08]  /*06f0*/  F2I.S8.NTZ R11, R21 ;  /* 0x00000015000b7305 */ /* 0x0000f00000202100 */
[----:B------:R-:W4:Y:S01]  /*0700*/  F2I.S8.NTZ R15, R15 ;  /* 0x0000000f000f7305 */ /* 0x000f220000202100 */
[----:B------:R-:W-:-:S02]  /*0710*/  LOP3.LUT R12, RZ, R10, RZ, 0x33, !PT ;  /* 0x0000000aff0c7212 */ /* 0x000fc400078e33ff */
[----:B------:R-:W-:Y:S02]  /*0720*/  @!P4 IADD3 R19, -R19, RZ, RZ ;  /* 0x000000ff1313c210 */ /* 0x000fe40007ffe1ff */
        /* <DEDUP_REMOVED lines=19> */
.L_x_98:
        /* <DEDUP_REMOVED lines=18> */
[----:B------:R-:W-:-:S04]  /*0980*/  IMAD.SHL.U32 R21, R18, 0x4, RZ ;  /* 0x0000000412157824 */ /* 0x000fc800078e00ff */
[----:B------:R-:W-:Y:S01]  /*0990*/  IMAD.IADD R16, R16, 0x1, R19 ;  /* 0x0000000110107824 */ /* 0x000fe200078e0213 */
[----:B------:R-:W-:-:S04]  /*09a0*/  LOP3.LUT R19, R21, 0xfffffffc, R4, 0xe2, !PT ;  /* 0xfffffffc15137812 */ /* 0x000fc800078ee204 */
[----:B------:R-:W-:-:S07]  /*09b0*/  LEA R0, R16, R19, 0x5 ;  /* 0x0000001310007211 */ /* 0x000fce00078e28ff */
.L_x_99:
        /* <DEDUP_REMOVED lines=16> */
[----:B----4-:R-:W-:Y:S01]  /*0ac0*/  PRMT R15, R15, 0x654, R14 ;  /* 0x000006540f0f7816 */ /* 0x010fe2000000000e */
[----:B------:R-:W-:-:S05]  /*0ad0*/  @!P4 IMAD.MOV R2, RZ, RZ, -R2 ;  /* 0x000000ffff02c224 */ /* 0x000fca00078e0a02 */
[----:B------:R-:W-:Y:S01]  /*0ae0*/  SEL R3, R12, R2, !P1 ;  /* 0x000000020c037207 */ /* 0x000fe20004800000 */
[----:B------:R-:W-:Y:S01]  /*0af0*/  @P5 IMAD.IADD R18, R18, 0x1, -R9 ;  /* 0x0000000112125824 */ /* 0x000fe200078e0a09 */
[----:B0-----:R-:W0:Y:S01]  /*0b00*/  @P2 LDC R5, c[0x0][0x25c] ;  /* 0x00009700ff052b82 */ /* 0x001e220000000800 */
[----:B------:R-:W-:-:S03]  /*0b10*/  @P5 IADD3 R16, R16, 0x1, RZ ;  /* 0x0000000110105810 */ /* 0x000fc60007ffe0ff */
[----:B------:R-:W-:-:S04]  /*0b20*/  ISETP.GE.U32.AND P3, PT, R18, R9, PT ;  /* 0x000000091200720c */ /* 0x000fc80003f66070 */
[----:B-1----:R-:W1:Y:S01]  /*0b30*/  @P2 LDC R6, c[0x0][0x218] ;  /* 0x00008600ff062b82 */ /* 0x002e620000000800 */
[----:B--2---:R-:W-:-:S07]  /*0b40*/  SEL R9, R9, R8, !P2 ;  /* 0x0000000809097207 */ /* 0x004fce0005000000 */
[----:B------:R-:W1:Y:S01]  /*0b50*/  @P2 LDC R7, c[0x0][0x21c] ;  /* 0x00008700ff072b82 */ /* 0x000e620000000800 */
        /* <DEDUP_REMOVED lines=10> */
.L_x_100:
        /* <DEDUP_REMOVED lines=16> */
.L_x_143:


//--------------------- .text._ZN17fastertransformer28add_QK_bias_transform_varlenI6__halfEEvPaS2_PKiPKT_S4_S7_iiiiiiiiPKfS9_S9_S9_S9_S9_b --------------------------
	.section	.text._ZN17fastertransformer28add_QK_bias_transform_varlenI6__halfEEvPaS2_PKiPKT_S4_S7_iiiiiiiiPKfS9_S9_S9_S9_S9_b,"ax",@progbits
	.align	128
        .global         _ZN17fastertransformer28add_QK_bias_transform_varlenI6__halfEEvPaS2_PKiPKT_S4_S7_iiiiiiiiPKfS9_S9_S9_S9_S9_b
        .type           _ZN17fastertransformer28add_QK_bias_transform_varlenI6__halfEEvPaS2_PKiPKT_S4_S7_iiiiiiiiPKfS9_S9_S9_S9_S9_b,@function
        .size           _ZN17fastertransformer28add_QK_bias_transform_varlenI6__halfEEvPaS2_PKiPKT_S4_S7_iiiiiiiiPKfS9_S9_S9_S9_S9_b,(.L_x_144 - _ZN17fastertransformer28add_QK_bias_transform_varlenI6__halfEEvPaS2_PKiPKT_S4_S7_iiiiiiiiPKfS9_S9_S9_S9_S9_b)
        .other          _ZN17fastertransformer28add_QK_bias_transform_varlenI6__halfEEvPaS2_PKiPKT_S4_S7_iiiiiiiiPKfS9_S9_S9_S9_S9_b,@"STO_CUDA_ENTRY STV_DEFAULT"
_ZN17fastertransformer28add_QK_bias_transform_varlenI6__halfEEvPaS2_PKiPKT_S4_S7_iiiiiiiiPKfS9_S9_S9_S9_S9_b:
.text._ZN17fastertransformer28add_QK_bias_transform_varlenI6__halfEEvPaS2_PKiPKT_S4_S7_iiiiiiiiPKfS9_S9_S9_S9_S9_b:
[----:B------:R-:W-:Y:S08]  /*0000*/  LDC R1, c[0x0][0x28] ;  /* 0x00000a00ff017b82 */ /* 0x000ff00000000800 */
[----:B------:R-:W0:Y:S01]  /*0010*/  S2UR UR4, SR_CTAID.X ;  /* 0x00000000000479c3 */ /* 0x000e220000002500 */
[----:B------:R-:W-:-:S07]  /*0020*/  ULDC.64 UR6, c[0x0][0x208] ;  /* 0x0000820000067ab9 */ /* 0x000fce0000000a00 */
[----:B------:R-:W0:Y:S01]  /*0030*/  LDC R2, c[0x0][0x240] ;  /* 0x00009000ff027b82 */ /* 0x000e220000000800 */
[----:B------:R-:W-:Y:S01]  /*0040*/  IMAD.MOV.U32 R4, RZ, RZ, RZ ;  /* 0x000000ffff047224 */ /* 0x000fe200078e00ff */
[----:B------:R-:W1:Y:S06]  /*0050*/  S2R R6, SR_TID.X ;  /* 0x0000000000067919 */ /* 0x000e6c0000002100 */
[----:B------:R-:W2:Y:S08]  /*0060*/  LDC.64 R8, c[0x0][0x260] ;  /* 0x00009800ff087b82 */ /* 0x000eb00000000a00 */
[----:B------:R-:W3:Y:S01]  /*0070*/  LDC.64 R10, c[0x0][0x228] ;  /* 0x00008a00ff0a7b82 */ /* 0x000ee20000000a00 */
[----:B0-----:R-:W-:-:S07]  /*0080*/  ISETP.LE.U32.AND P2, PT, R2, UR4, PT ;  /* 0x0000000402007c0c */ /* 0x001fce000bf43070 */
[----:B------:R-:W0:Y:S08]  /*0090*/  LDC R28, c[0x0][0x250] ;  /* 0x00009400ff1c7b82 */ /* 0x000e300000000800 */
[----:B------:R-:W4:Y:S08]  /*00a0*/  LDC R29, c[0x0][0x248] ;  /* 0x00009200ff1d7b82 */ /* 0x000f300000000800 */
[----:B------:R-:W5:Y:S08]  /*00b0*/  @P2 LDC.64 R22, c[0x0][0x278] ;  /* 0x00009e00ff162b82 */ /* 0x000f700000000a00 */
[----:B------:R-:W1:Y:S01]  /*00c0*/  @P2 LDC.64 R20, c[0x0][0x288] ;  /* 0x0000a200ff142b82 */ /* 0x000e620000000a00 */
[----:B------:R-:W3:Y:S01]  /*00d0*/  I2F.U32.RP R0, R2 ;  /* 0x0000000200007306 */ /* 0x000ee20000209000 */
[----:B------:R-:W-:-:S02]  /*00e0*/  ISETP.NE.U32.AND P3, PT, R2, RZ, PT ;  /* 0x000000ff0200720c */ /* 0x000fc40003f65070 */
[----:B------:R-:W-:-:S04]  /*00f0*/  LOP3.LUT R12, RZ, R2, RZ, 0x33, !PT ;  /* 0x00000002ff0c7212 */ /* 0x000fc800078e33ff */
[----:B--2---:R-:W2:Y:S01]  /*0100*/  @P2 LDC R8, c[0x0][0x270] ;  /* 0x00009c00ff082b82 */ /* 0x004ea20000000800 */
[----:B-----5:R-:W5:Y:S07]  /*0110*/  @P2 LDG.E.CONSTANT R22, desc[UR6][R22.64] ;  /* 0x0000000616162981 */ /* 0x020f6e000c1e9900 */
[----:B------:R-:W2:Y:S01]  /*0120*/  @P2 LDC R9, c[0x0][0x274] ;  /* 0x00009d00ff092b82 */ /* 0x000ea20000000800 */
[----:B-1----:R-:W5:Y:S01]  /*0130*/  @P2 LDG.E.CONSTANT R20, desc[UR6][R20.64] ;  /* 0x0000000614142981 */ /* 0x002f62000c1e9900 */
[----:B---3--:R-:W1:Y:S06]  /*0140*/  MUFU.RCP R0, R0 ;  /* 0x0000000000007308 */ /* 0x008e6c0000001000 */
[----:B------:R-:W3:Y:S08]  /*0150*/  @P2 LDC R10, c[0x0][0x238] ;  /* 0x00008e00ff0a2b82 */ /* 0x000ef00000000800 */
[----:B------:R-:W3:Y:S01]  /*0160*/  @P2 LDC R11, c[0x0][0x23c] ;  /* 0x00008f00ff0b2b82 */ /* 0x000ee20000000800 */
[----:B-1----:R-:W-:-:S02]  /*0170*/  VIADD R3, R0, 0xffffffe ;  /* 0x0ffffffe00037836 */ /* 0x002fc40000000000 */
[----:B------:R-:W-:Y:S02]  /*0180*/  IMAD.SHL.U32 R0, R6, 0x4, RZ ;  /* 0x0000000406007824 */ /* 0x000fe400078e00ff */
[----:B------:R1:W0:Y:S02]  /*0190*/  F2I.FTZ.U32.TRUNC.NTZ R5, R3 ;  /* 0x0000000300057305 */ /* 0x000224000021f000 */
[C---:B--2---:R-:W-:Y:S01]  /*01a0*/  IMAD.WIDE R8, R0.reuse, 0x4, R8 ;  /* 0x0000000400087825 */ /* 0x044fe200078e0208 */
[----:B------:R-:W-:-:S04]  /*01b0*/  LOP3.LUT R14, R0, 0x1c, RZ, 0xc0, !PT ;  /* 0x0000001c000e7812 */ /* 0x000fc800078ec0ff */
[----:B------:R-:W2:Y:S01]  /*01c0*/  LDG.E.CONSTANT R15, desc[UR6][R8.64+0x4] ;  /* 0x00000406080f7981 */ /* 0x000ea2000c1e9900 */
[----:B-1----:R-:W-:-:S03]  /*01d0*/  LOP3.LUT R3, R0, 0xffffffe0, RZ, 0xc0, !PT ;  /* 0xffffffe000037812 */ /* 0x002fc600078ec0ff */
[----:B------:R-:W5:Y:S02]  /*01e0*/  LDG.E.CONSTANT R17, desc[UR6][R8.64] ;  /* 0x0000000608117981 */ /* 0x000f64000c1e9900 */
[----:B------:R-:W-:Y:S02]  /*01f0*/  IMAD R3, R3, R2, R14 ;  /* 0x0000000203037224 */ /* 0x000fe400078e020e */
[----:B------:R-:W5:Y:S01]  /*0200*/  LDG.E.CONSTANT R23, desc[UR6][R8.64+0x8] ;  /* 0x0000080608177981 */ /* 0x000f62000c1e9900 */
[----:B0-----:R-:W-:-:S04]  /*0210*/  IMAD.MOV R7, RZ, RZ, -R5 ;  /* 0x000000ffff077224 */ /* 0x001fc800078e0a05 */
[----:B------:R-:W-:-:S04]  /*0220*/  IMAD R7, R7, R2, RZ ;  /* 0x0000000207077224 */ /* 0x000fc800078e02ff */
[----:B------:R-:W-:-:S06]  /*0230*/  IMAD.HI.U32 R4, R5, R7, R4 ;  /* 0x0000000705047227 */ /* 0x000fcc00078e0004 */
[----:B------:R-:W-:Y:S02]  /*0240*/  IMAD.HI.U32 R13, R4, UR4, RZ ;  /* 0x00000004040d7c27 */ /* 0x000fe4000f8e00ff */
[----:B------:R-:W0:Y:S02]  /*0250*/  LDC.64 R4, c[0x0][0x220] ;  /* 0x00008800ff047b82 */ /* 0x000e240000000a00 */
[----:B------:R-:W-:-:S04]  /*0260*/  IMAD.MOV R7, RZ, RZ, -R13 ;  /* 0x000000ffff077224 */ /* 0x000fc800078e0a0d */
[----:B------:R-:W-:-:S05]  /*0270*/  IMAD R7, R2, R7, UR4 ;  /* 0x0000000402077e24 */ /* 0x000fca000f8e0207 */
[----:B------:R-:W-:-:S13]  /*0280*/  ISETP.GE.U32.AND P0, PT, R7, R2, PT ;  /* 0x000000020700720c */ /* 0x000fda0003f06070 */
[-C--:B------:R-:W-:Y:S01]  /*0290*/  @P0 IADD3 R7, R7, -R2.reuse, RZ ;  /* 0x8000000207070210 */ /* 0x080fe20007ffe0ff */
[----:B0-----:R-:W0:Y:S01]  /*02a0*/  @P2 LDC R4, c[0x0][0x230] ;  /* 0x00008c00ff042b82 */ /* 0x001e220000000800 */
[----:B------:R-:W-:Y:S02]  /*02b0*/  @P0 VIADD R13, R13, 0x1 ;  /* 0x000000010d0d0836 */ /* 0x000fe40000000000 */
[CC--:B------:R-:W-:Y:S02]  /*02c0*/  ISETP.GE.U32.AND P1, PT, R7.reuse, R2.reuse, PT ;  /* 0x000000020700720c */ /* 0x0c0fe40003f26070 */
[----:B------:R-:W-:-:S03]  /*02d0*/  IADD3 R6, R7, -R2, RZ ;  /* 0x8000000207067210 */ /* 0x000fc60007ffe0ff */
[----:B------:R-:W0:Y:S08]  /*02e0*/  @P2 LDC R5, c[0x0][0x234] ;  /* 0x00008d00ff052b82 */ /* 0x000e300000000800 */
[----:B------:R-:W-:-:S05]  /*02f0*/  @P1 VIADD R13, R13, 0x1 ;  /* 0x000000010d0d1836 */ /* 0x000fca0000000000 */
[----:B------:R-:W-:Y:S02]  /*0300*/  SEL R13, R12, R13, !P3 ;  /* 0x0000000d0c0d7207 */ /* 0x000fe40005800000 */
[----:B------:R-:W-:-:S05]  /*0310*/  @P3 SEL R12, R6, R7, P1 ;  /* 0x00000007060c3207 */ /* 0x000fca0000800000 */
[----:B------:R-:W-:Y:S02]  /*0320*/  IMAD R7, R12, 0x20, R3 ;  /* 0x000000200c077824 */ /* 0x000fe400078e0203 */
[----:B------:R-:W1:Y:S02]  /*0330*/  @!P2 LDC.64 R2, c[0x0][0x268] ;  /* 0x00009a00ff02ab82 */ /* 0x000e640000000a00 */
[----:B0-----:R-:W-:-:S04]  /*0340*/  IMAD.WIDE R4, R7, 0x4, R4 ;  /* 0x0000000407047825 */ /* 0x001fc800078e0204 */
[----:B---3--:R-:W-:Y:S01]  /*0350*/  IMAD.WIDE R10, R0, 0x2, R10 ;  /* 0x00000002000a7825 */ /* 0x008fe200078e020a */
[----:B------:R-:W3:Y:S01]  /*0360*/  LDG.E.CONSTANT R19, desc[UR6][R4.64+0x4] ;  /* 0x0000040604137981 */ /* 0x000ee2000c1e9900 */
[----:B------:R-:W0:Y:S03]  /*0370*/  @!P2 LDC.64 R6, c[0x0][0x280] ;  /* 0x0000a000ff06ab82 */ /* 0x000e260000000a00 */
[----:B------:R-:W5:Y:S04]  /*0380*/  LDG.E.U16.CONSTANT R21, desc[UR6][R10.64+0x2] ;  /* 0x000002060a157981 */ /* 0x000f68000c1e9500 */
[----:B------:R-:W5:Y:S04]  /*0390*/  LDG.E.CONSTANT R16, desc[UR6][R4.64] ;  /* 0x0000000604107981 */ /* 0x000f68000c1e9900 */
[----:B------:R-:W5:Y:S04]  /*03a0*/  LDG.E.CONSTANT R18, desc[UR6][R4.64+0x8] ;  /* 0x0000080604127981 */ /* 0x000f68000c1e9900 */
[----:B------:R-:W5:Y:S04]  /*03b0*/  LDG.E.CONSTANT R24, desc[UR6][R4.64+0xc] ;  /* 0x00000c0604187981 */ /* 0x000f68000c1e9900 */
[----:B------:R-:W5:Y:S04]  /*03c0*/  LDG.E.U16.CONSTANT R14, desc[UR6][R10.64] ;  /* 0x000000060a0e7981 */ /* 0x000f68000c1e9500 */
[----:B------:R-:W5:Y:S04]  /*03d0*/  LDG.E.U16.CONSTANT R25, desc[UR6][R10.64+0x4] ;  /* 0x000004060a197981 */ /* 0x000f68000c1e9500 */
[----:B------:R-:W5:Y:S04]  /*03e0*/  LDG.E.U16.CONSTANT R26, desc[UR6][R10.64+0x6] ;  /* 0x000006060a1a7981 */ /* 0x000f68000c1e9500 */
[----:B-1----:R-:W5:Y:S04]  /*03f0*/  @!P2 LDG.E.CONSTANT R22, desc[UR6][R2.64] ;  /* 0x000000060216a981 */ /* 0x002f68000c1e9900 */
[----:B0-----:R4:W5:Y:S04]  /*0400*/  @!P2 LDG.E.CONSTANT R20, desc[UR6][R6.64] ;  /* 0x000000060614a981 */ /* 0x001968000c1e9900 */
[----:B------:R0:W5:Y:S01]  /*0410*/  LDG.E.CONSTANT R6, desc[UR6][R8.64+0xc] ;  /* 0x00000c0608067981 */ /* 0x000162000c1e9900 */
[----:B------:R-:W-:Y:S01]  /*0420*/  IABS R27, R28 ;  /* 0x0000001c001b7213 */ /* 0x000fe20000000000 */
[----:B----4-:R-:W1:Y:S08]  /*0430*/  I2F.U32.RP R7, R29 ;  /* 0x0000001d00077306 */ /* 0x010e700000209000 */
[----:B------:R-:W4:Y:S08]  /*0440*/  I2F.RP R2, R27 ;  /* 0x0000001b00027306 */ /* 0x000f300000209400 */
[----:B-1----:R-:W1:Y:S08]  /*0450*/  MUFU.RCP R7, R7 ;  /* 0x0000000700077308 */ /* 0x002e700000001000 */
[----:B----4-:R-:W4:Y:S01]  /*0460*/  MUFU.RCP R2, R2 ;  /* 0x0000000200027308 */ /* 0x010f220000001000 */
[----:B-1----:R-:W-:-:S02]  /*0470*/  VIADD R4, R7, 0xffffffe ;  /* 0x0ffffffe07047836 */ /* 0x002fc40000000000 */
[----:B----4-:R-:W-:-:S05]  /*0480*/  VIADD R3, R2, 0xffffffe ;  /* 0x0ffffffe02037836 */ /* 0x010fca0000000000 */
[----:B------:R1:W4:Y:S08]  /*0490*/  F2I.FTZ.U32.TRUNC.NTZ R5, R4 ;  /* 0x0000000400057305 */ /* 0x000330000021f000 */
[----:B------:R-:W0:Y:S01]  /*04a0*/  F2I.FTZ.U32.TRUNC.NTZ R3, R3 ;  /* 0x0000000300037305 */ /* 0x000e22000021f000 */
[----:B-1----:R-:W-:Y:S02]  /*04b0*/  IMAD.MOV.U32 R4, RZ, RZ, RZ ;  /* 0x000000ffff047224 */ /* 0x002fe400078e00ff */
[----:B----4-:R-:W-:-:S02]  /*04c0*/  IMAD.MOV R10, RZ, RZ, -R5 ;  /* 0x000000ffff0a7224 */ /* 0x010fc400078e0a05 */
[----:B------:R-:W-:Y:S02]  /*04d0*/  IMAD.MOV.U32 R2, RZ, RZ, RZ ;  /* 0x000000ffff027224 */ /* 0x000fe400078e00ff */
[----:B------:R-:W-:Y:S01]  /*04e0*/  IMAD R7, R10, R29, RZ ;  /* 0x0000001d0a077224 */ /* 0x000fe200078e02ff */
[----:B0-----:R-:W-:-:S03]  /*04f0*/  IADD3 R8, RZ, -R3, RZ ;  /* 0x80000003ff087210 */ /* 0x001fc60007ffe0ff */
[----:B------:R-:W-:-:S04]  /*0500*/  IMAD.HI.U32 R5, R5, R7, R4 ;  /* 0x0000000705057227 */ /* 0x000fc800078e0004 */
[----:B------:R-:W-:-:S04]  /*0510*/  IMAD R9, R8, R27, RZ ;  /* 0x0000001b08097224 */ /* 0x000fc800078e02ff */
[----:B------:R-:W-:Y:S01]  /*0520*/  IMAD.HI.U32 R2, R3, R9, R2 ;  /* 0x0000000903027227 */ /* 0x000fe200078e0002 */
[----:B------:R-:W-:-:S03]  /*0530*/  IABS R3, R0 ;  /* 0x0000000000037213 */ /* 0x000fc60000000000 */
[----:B------:R-:W-:-:S04]  /*0540*/  IMAD.HI.U32 R4, R5, UR4, RZ ;  /* 0x0000000405047c27 */ /* 0x000fc8000f8e00ff */
[----:B------:R-:W-:Y:S01]  /*0550*/  IMAD.HI.U32 R2, R2, R3, RZ ;  /* 0x0000000302027227 */ /* 0x000fe200078e00ff */
[----:B------:R-:W-:-:S03]  /*0560*/  IADD3 R4, -R4, RZ, RZ ;  /* 0x000000ff04047210 */ /* 0x000fc60007ffe1ff */
[----:B------:R-:W-:Y:S02]  /*0570*/  IMAD.MOV R10, RZ, RZ, -R2 ;  /* 0x000000ffff0a7224 */ /* 0x000fe400078e0a02 */
[----:B------:R-:W-:Y:S01]  /*0580*/  IMAD R4, R29, R4, UR4 ;  /* 0x000000041d047e24 */ /* 0x000fe2000f8e0204 */
[----:B------:R-:W-:Y:S01]  /*0590*/  ULDC.U8 UR4, c[0x0][0x290] ;  /* 0x0000a40000047ab9 */ /* 0x000fe20000000000 */
[----:B---3--:R-:W-:-:S05]  /*05a0*/  I2FP.F32.S32 R8, R19 ;  /* 0x0000001300087245 */ /* 0x008fca0000201400 */
[----:B--2---:R-:W-:Y:S01]  /*05b0*/  FMUL.FTZ R15, R8, R15 ;  /* 0x0000000f080f7220 */ /* 0x004fe20000410000 */
[----:B-----5:R-:W-:Y:S01]  /*05c0*/  HADD2.F32 R8, -RZ, R21.H0_H0 ;  /* 0x20000015ff087230 */ /* 0x020fe20000004100 */
[----:B------:R-:W-:Y:S02]  /*05d0*/  ISETP.GE.U32.AND P0, PT, R4, R29, PT ;  /* 0x0000001d0400720c */ /* 0x000fe40003f06070 */
[----:B------:R-:W-:Y:S02]  /*05e0*/  I2FP.F32.S32 R16, R16 ;  /* 0x0000001000107245 */ /* 0x000fe40000201400 */
[----:B------:R-:W-:Y:S02]  /*05f0*/  I2FP.F32.S32 R18, R18 ;  /* 0x0000001200127245 */ /* 0x000fe40000201400 */
[----:B------:R-:W-:Y:S01]  /*0600*/  I2FP.F32.S32 R7, R24 ;  /* 0x0000001800077245 */ /* 0x000fe20000201400 */
[----:B------:R-:W-:Y:S02]  /*0610*/  FMUL.FTZ R17, R16, R17 ;  /* 0x0000001110117220 */ /* 0x000fe40000410000 */
[----:B------:R-:W-:Y:S01]  /*0620*/  FMUL.FTZ R23, R18, R23 ;  /* 0x0000001712177220 */ /* 0x000fe20000410000 */
[----:B------:R-:W-:-:S03]  /*0630*/  HADD2.F32 R14, -RZ, R14.H0_H0 ;  /* 0x2000000eff0e7230 */ /* 0x000fc60000004100 */
[----:B------:R-:W-:Y:S02]  /*0640*/  @P0 IMAD.IADD R4, R4, 0x1, -R29 ;  /* 0x0000000104040824 */ /* 0x000fe400078e0a1d */
[----:B------:R-:W-:Y:S01]  /*0650*/  HADD2.F32 R26, -RZ, R26.H0_H0 ;  /* 0x2000001aff1a7230 */ /* 0x000fe20000004100 */
[----:B------:R-:W-:Y:S02]  /*0660*/  UPRMT UR4, UR4, 0x8880, URZ ;  /* 0x0000888004047896 */ /* 0x000fe4000800003f */
[----:B------:R-:W-:Y:S02]  /*0670*/  ISETP.GE.U32.AND P5, PT, R4, R29, PT ;  /* 0x0000001d0400720c */ /* 0x000fe40003fa6070 */
[----:B------:R-:W-:Y:S02]  /*0680*/  ISETP.GE.AND P4, PT, R0, RZ, PT ;  /* 0x000000ff0000720c */ /* 0x000fe40003f86270 */
[----:B------:R-:W-:Y:S02]  /*0690*/  ISETP.NE.U32.AND P0, PT, R29, RZ, PT ;  /* 0x000000ff1d00720c */ /* 0x000fe40003f05070 */
[----:B------:R-:W-:-:S07]  /*06a0*/  ISETP.NE.AND P1, PT, R28, RZ, PT ;  /* 0x000000ff1c00720c */ /* 0x000fce0003f25270 */
[----:B------:R-:W-:Y:S02]  /*06b0*/  @P5 IMAD.IADD R4, R4, 0x1, -R29 ;  /* 0x0000000104045824 */ /* 0x000fe400078e0a1d */
[----:B------:R-:W-:Y:S01]  /*06c0*/  FFMA.FTZ R15, R15, R22, R8 ;  /* 0x000000160f0f7223 */ /* 0x000fe20000010008 */
[----:B------:R-:W-:-:S05]  /*06d0*/  IMAD R8, R27, R10, R3 ;  /* 0x0000000a1b087224 */ /* 0x000fca00078e0203 */
[----:B------:R-:W-:Y:S01]  /*06e0*/  ISETP.GT.U32.AND P3, PT, R27, R8, PT ;  /* 0x000000081b00720c */ /* 0x000fe20003f64070 */
[----:B------:R-:W-:Y:S02]  /*06f0*/  HADD2.F32 R10, -RZ, R25.H0_H0 ;  /* 0x20000019ff0a7230 */ /* 0x000fe40000004100 */
[----:B------:R-:W-:-:S03]  /*0700*/  FFMA.FTZ R17, R17, R22, R14 ;  /* 0x0000001611117223 */ /* 0x000fc6000001000e */
[----:B------:R-:W-:Y:S01]  /*0710*/  FFMA.FTZ R23, R23, R22, R10 ;  /* 0x0000001617177223 */ /* 0x000fe2000001000a */
[----:B------:R-:W-:-:S06]  /*0720*/  FMUL.FTZ R7, R7, R6 ;  /* 0x0000000607077220 */ /* 0x000fcc0000410000 */
[----:B------:R-:W-:Y:S02]  /*0730*/  @!P3 IMAD.IADD R8, R8, 0x1, -R27 ;  /* 0x000000010808b824 */ /* 0x000fe400078e0a1b */
[----:B------:R-:W-:-:S03]  /*0740*/  FFMA.FTZ R9, R7, R22, R26 ;  /* 0x0000001607097223 */ /* 0x000fc6000001001a */
[----:B------:R-:W-:Y:S02]  /*0750*/  ISETP.GT.U32.AND P6, PT, R27, R8, PT ;  /* 0x000000081b00720c */ /* 0x000fe40003fc4070 */
[----:B------:R-:W-:Y:S01]  /*0760*/  IADD3 R11, R8, -R27, RZ ;  /* 0x8000001b080b7210 */ /* 0x000fe20007ffe0ff */
[-C--:B------:R-:W-:Y:S01]  /*0770*/  FMUL.FTZ R3, R17, R20.reuse ;  /* 0x0000001411037220 */ /* 0x080fe20000410000 */
[-C--:B------:R-:W-:Y:S01]  /*0780*/  FMUL.FTZ R6, R15, R20.reuse ;  /* 0x000000140f067220 */ /* 0x080fe20000410000 */
[-C--:B------:R-:W-:Y:S01]  /*0790*/  FMUL.FTZ R7, R23, R20.reuse ;  /* 0x0000001417077220 */ /* 0x080fe20000410000 */
[----:B------:R-:W-:Y:S01]  /*07a0*/  FMUL.FTZ R10, R9, R20 ;  /* 0x00000014090a7220 */ /* 0x000fe20000410000 */
[----:B------:R-:W-:Y:S02]  /*07b0*/  SEL R16, R11, R8, !P6 ;  /* 0x000000080b107207 */ /* 0x000fe40007000000 */
[----:B------:R-:W-:Y:S01]  /*07c0*/  ISETP.NE.AND P6, PT, RZ, UR4, PT ;  /* 0x00000004ff007c0c */ /* 0x000fe2000bfc5270 */
[----:B------:R-:W0:Y:S01]  /*07d0*/  F2I.S8.NTZ R3, R3 ;  /* 0x0000000300037305 */ /* 0x000e220000202100 */
[----:B------:R-:W-:-:S07]  /*07e0*/  LOP3.LUT R11, RZ, R29, RZ, 0x33, !PT ;  /* 0x0000001dff0b7212 */ /* 0x000fce00078e33ff */
[----:B------:R-:W1:Y:S01]  /*07f0*/  F2I.S8.NTZ R6, R6 ;  /* 0x0000000600067305 */ /* 0x000e620000202100 */
[----:B------:R-:W-:-:S07]  /*0800*/  @!P4 IMAD.MOV R16, RZ, RZ, -R16 ;  /* 0x000000ffff10c224 */ /* 0x000fce00078e0a10 */
[----:B------:R-:W2:Y:S08]  /*0810*/  F2I.S8.NTZ R7, R7 ;  /* 0x0000000700077305 */ /* 0x000eb00000202100 */
[----:B------:R-:W3:Y:S01]  /*0820*/  F2I.S8.NTZ R10, R10 ;  /* 0x0000000a000a7305 */ /* 0x000ee20000202100 */
[----:B------:R-:W-:Y:S02]  /*0830*/  LOP3.LUT R9, RZ, R28, RZ, 0x33, !PT ;  /* 0x0000001cff097212 */ /* 0x000fe400078e33ff */
[----:B------:R-:W-:-:S02]  /*0840*/  SEL R14, R11, R4, !P0 ;  /* 0x000000040b0e7207 */ /* 0x000fc40004000000 */
[----:B------:R-:W-:Y:S01]  /*0850*/  SEL R4, R9, R16, !P1 ;  /* 0x0000001009047207 */ /* 0x000fe20004800000 */
[----:B01----:R-:W-:Y:S06]  /*0860*/  @!P6 BRA `(.L_x_101) ;  /* 0x000000000040e947 */ /* 0x003fec0003800000 */
        /* <DEDUP_REMOVED lines=16> */
.L_x_101:
        /* <DEDUP_REMOVED lines=22> */
.L_x_102:
        /* <DEDUP_REMOVED lines=14> */
[----:B--2---:R-:W-:-:S03]  /*0bb0*/  PRMT R7, R7, 0x7054, R6 ;  /* 0x0000705407077816 */ /* 0x004fc60000000006 */
[----:B------:R-:W2:Y:S01]  /*0bc0*/  LDC R0, c[0x0][0x254] ;  /* 0x00009500ff007b82 */ /* 0x000ea20000000800 */
[----:B---3--:R-:W-:Y:S02]  /*0bd0*/  PRMT R7, R10, 0x654, R7 ;  /* 0x000006540a077816 */ /* 0x008fe40000000007 */
        /* <DEDUP_REMOVED lines=19> */
.L_x_103:
        /* <DEDUP_REMOVED lines=15> */
.L_x_144:


//--------------------- .text._ZN17fastertransformer21add_QK_bias_transformI6__halfEEvPaS2_PKiPKT_S4_S7_iiiiiiPKfS9_S9_S9_S9_S9_b --------------------------
	.section	.text._ZN17fastertransformer21add_QK_bias_transformI6__halfEEvPaS2_PKiPKT_S4_S7_iiiiiiPKfS9_S9_S9_S9_S9_b,"ax",@progbits
	.align	128
        .global         _ZN17fastertransformer21add_QK_bias_transformI6__halfEEvPaS2_PKiPKT_S4_S7_iiiiiiPKfS9_S9_S9_S9_S9_b
        .type           _ZN17fastertransformer21add_QK_bias_transformI6__halfEEvPaS2_PKiPKT_S4_S7_iiiiiiPKfS9_S9_S9_S9_S9_b,@function
        .size           _ZN17fastertransformer21add_QK_bias_transformI6__halfEEvPaS2_PKiPKT_S4_S7_iiiiiiPKfS9_S9_S9_S9_S9_b,(.L_x_145 - _ZN17fastertransformer21add_QK_bias_transformI6__halfEEvPaS2_PKiPKT_S4_S7_iiiiiiPKfS9_S9_S9_S9_S9_b)
        .other          _ZN17fastertransformer21add_QK_bias_transformI6__halfEEvPaS2_PKiPKT_S4_S7_iiiiiiPKfS9_S9_S9_S9_S9_b,@"STO_CUDA_ENTRY STV_DEFAULT"
_ZN17fastertransformer21add_QK_bias_transformI6__halfEEvPaS2_PKiPKT_S4_S7_iiiiiiPKfS9_S9_S9_S9_S9_b:
.text._ZN17fastertransformer21add_QK_bias_transformI6__halfEEvPaS2_PKiPKT_S4_S7_iiiiiiPKfS9_S9_S9_S9_S9_b:
        /* <DEDUP_REMOVED lines=151> */
.L_x_104:
        /* <DEDUP_REMOVED lines=22> */
.L_x_105:
[----:B------:R-:W-:Y:S01]  /*0ad0*/  IMAD.HI.U32 R14, R5, R12, RZ ;  /* 0x0000000c050e7227 */ /* 0x000fe200078e00ff */
[----:B------:R-:W-:Y:S01]  /*0ae0*/  ISETP.GE.U32.AND P6, PT, R8, R27, PT ;  /* 0x0000001b0800720c */ /* 0x000fe20003fc6070 */
[----:B------:R-:W-:Y:S01]  /*0af0*/  ULDC UR4, c[0x0][0x24c] ;  /* 0x0000930000047ab9 */ /* 0x000fe20000000800 */
[----:B------:R-:W-:Y:S01]  /*0b00*/  LOP3.LUT R0, R0, R28, RZ, 0x3c, !PT ;  /* 0x0000001c00007212 */ /* 0x000fe200078e3cff */
[----:B------:R-:W-:Y:S01]  /*0b10*/  IMAD.MOV R16, RZ, RZ, -R14 ;  /* 0x000000ffff107224 */ /* 0x000fe200078e0a0e */
[----:B------:R-:W-:Y:S01]  /*0b20*/  LOP3.LUT R4, R4, 0xffffffe0, RZ, 0xc0, !PT ;  /* 0xffffffe004047812 */ /* 0x000fe200078ec0ff */
[----:B------:R-:W-:Y:S01]  /*0b30*/  @!P3 VIADD R2, R2, 0x1 ;  /* 0x000000010202b836 */ /* 0x000fe20000000000 */
[----:B------:R-:W-:Y:S01]  /*0b40*/  ISETP.GE.AND P4, PT, R0, RZ, PT ;  /* 0x000000ff0000720c */ /* 0x000fe20003f86270 */
[----:B------:R-:W-:Y:S01]  /*0b50*/  IMAD R16, R29, R16, R12 ;  /* 0x000000101d107224 */ /* 0x000fe200078e020c */
[----:B------:R-:W-:Y:S01]  /*0b60*/  PRMT R6, R6, 0x7604, R3 ;  /* 0x0000760406067816 */ /* 0x000fe20000000003 */
[----:B------:R-:W0:Y:S03]  /*0b70*/  LDC.64 R12, c[0x0][0x210] ;  /* 0x00008400ff0c7b82 */ /* 0x000e260000000a00 */
[----:B------:R-:W-:Y:S01]  /*0b80*/  ISETP.GE.U32.AND P5, PT, R16, R29, PT ;  /* 0x0000001d1000720c */ /* 0x000fe20003fa6070 */
[----:B------:R-:W-:Y:S01]  /*0b90*/  @P6 VIADD R2, R2, 0x1 ;  /* 0x0000000102026836 */ /* 0x000fe20000000000 */
[----:B--2---:R-:W-:-:S04]  /*0ba0*/  PRMT R7, R7, 0x7054, R6 ;  /* 0x0000705407077816 */ /* 0x004fc80000000006 */
[----:B---3--:R-:W-:Y:S02]  /*0bb0*/  PRMT R7, R10, 0x654, R7 ;  /* 0x000006540a077816 */ /* 0x008fe40000000007 */
[----:B------:R-:W-:-:S04]  /*0bc0*/  @!P4 IADD3 R2, -R2, RZ, RZ ;  /* 0x000000ff0202c210 */ /* 0x000fc80007ffe1ff */
[----:B------:R-:W-:Y:S01]  /*0bd0*/  SEL R2, R9, R2, !P1 ;  /* 0x0000000209027207 */ /* 0x000fe20004800000 */
[----:B------:R-:W-:Y:S01]  /*0be0*/  @P5 VIADD R14, R14, 0x1 ;  /* 0x000000010e0e5836 */ /* 0x000fe20000000000 */
[----:B------:R-:W-:-:S04]  /*0bf0*/  @P5 IADD3 R16, R16, -R29, RZ ;  /* 0x8000001d10105210 */ /* 0x000fc80007ffe0ff */
[----:B------:R-:W-:Y:S01]  /*0c00*/  ISETP.GE.U32.AND P3, PT, R16, R29, PT ;  /* 0x0000001d1000720c */ /* 0x000fe20003f66070 */
[----:B0-----:R-:W0:Y:S08]  /*0c10*/  @P2 LDC R12, c[0x0][0x218] ;  /* 0x00008600ff0c2b82 */ /* 0x001e300000000800 */
[----:B------:R-:W0:Y:S04]  /*0c20*/  @P2 LDC R13, c[0x0][0x21c] ;  /* 0x00008700ff0d2b82 */ /* 0x000e280000000800 */
[----:B------:R-:W-:-:S05]  /*0c30*/  @P3 VIADD R14, R14, 0x1 ;  /* 0x000000010e0e3836 */ /* 0x000fca0000000000 */
[----:B------:R-:W-:-:S05]  /*0c40*/  SEL R11, R11, R14, !P0 ;  /* 0x0000000e0b0b7207 */ /* 0x000fca0004000000 */
[----:B------:R-:W-:Y:S01]  /*0c50*/  IMAD R2, R11, UR4, R2 ;  /* 0x000000040b027c24 */ /* 0x000fe2000f8e0202 */
[----:B------:R-:W-:-:S03]  /*0c60*/  ULDC UR4, c[0x0][0x254] ;  /* 0x0000950000047ab9 */ /* 0x000fc60000000800 */
[----:B------:R-:W-:-:S04]  /*0c70*/  IMAD R2, R2, UR4, RZ ;  /* 0x0000000402027c24 */ /* 0x000fc8000f8e02ff */
[----:B------:R-:W-:-:S04]  /*0c80*/  IMAD R2, R4, R29, R2 ;  /* 0x0000001d04027224 */ /* 0x000fc800078e0202 */
[----:B------:R-:W-:-:S05]  /*0c90*/  IMAD.IADD R2, R2, 0x1, R15 ;  /* 0x0000000102027824 */ /* 0x000fca00078e020f */
[----:B------:R-:W-:-:S05]  /*0ca0*/  SHF.R.S32.HI R3, RZ, 0x2, R2 ;  /* 0x00000002ff037819 */ /* 0x000fca0000011402 */
[----:B0-----:R-:W-:-:S05]  /*0cb0*/  IMAD.WIDE R2, R3, 0x4, R12 ;  /* 0x0000000403027825 */ /* 0x001fca00078e020c */
[----:B------:R-:W-:Y:S01]  /*0cc0*/  STG.E desc[UR6][R2.64], R7 ;  /* 0x0000000702007986 */ /* 0x000fe2000c101906 */
[----:B------:R-:W-:Y:S05]  /*0cd0*/  EXIT ;  /* 0x000000000000794d */ /* 0x000fea0003800000 */
.L_x_106:
        /* <DEDUP_REMOVED lines=10> */
.L_x_145:


//--------------------- .text._ZN17fastertransformer28add_QK_bias_transform_varlenIfEEvPaS1_PKiPKT_S3_S6_iiiiiiiiPKfS8_S8_S8_S8_S8_b --------------------------
	.section	.text._ZN17fastertransformer28add_QK_bias_transform_varlenIfEEvPaS1_PKiPKT_S3_S6_iiiiiiiiPKfS8_S8_S8_S8_S8_b,"ax",@progbits
	.align	128
        .global         _ZN17fastertransformer28add_QK_bias_transform_varlenIfEEvPaS1_PKiPKT_S3_S6_iiiiiiiiPKfS8_S8_S8_S8_S8_b
        .type           _ZN17fastertransformer28add_QK_bias_transform_varlenIfEEvPaS1_PKiPKT_S3_S6_iiiiiiiiPKfS8_S8_S8_S8_S8_b,@function
        .size           _ZN17fastertransformer28add_QK_bias_transform_varlenIfEEvPaS1_PKiPKT_S3_S6_iiiiiiiiPKfS8_S8_S8_S8_S8_b,(.L_x_146 - _ZN17fastertransformer28add_QK_bias_transform_varlenIfEEvPaS1_PKiPKT_S3_S6_iiiiiiiiPKfS8_S8_S8_S8_S8_b)
        .other          _ZN17fastertransformer28add_QK_bias_transform_varlenIfEEvPaS1_PKiPKT_S3_S6_iiiiiiiiPKfS8_S8_S8_S8_S8_b,@"STO_CUDA_ENTRY STV_DEFAULT"
_ZN17fastertransformer28add_QK_bias_transform_varlenIfEEvPaS1_PKiPKT_S3_S6_iiiiiiiiPKfS8_S8_S8_S8_S8_b:
.text._ZN17fastertransformer28add_QK_bias_transform_varlenIfEEvPaS1_PKiPKT_S3_S6_iiiiiiiiPKfS8_S8_S8_S8_S8_b:
[----:B------:R-:W-:Y:S08]  /*0000*/  LDC R1, c[0x0][0x28] ;  /* 0x00000a00ff017b82 */ /* 0x000ff00000000800 */
[----:B------:R-:W0:Y:S01]  /*0010*/  S2UR UR4, SR_CTAID.X ;  /* 0x00000000000479c3 */ /* 0x000e220000002500 */
[----:B------:R-:W-:-:S07]  /*0020*/  ULDC.64 UR6, c[0x0][0x208] ;  /* 0x0000820000067ab9 */ /* 0x000fce0000000a00 */
[----:B------:R-:W0:Y:S01]  /*0030*/  LDC R8, c[0x0][0x240] ;  /* 0x00009000ff087b82 */ /* 0x000e220000000800 */
[----:B------:R-:W1:Y:S07]  /*0040*/  S2R R10, SR_TID.X ;  /* 0x00000000000a7919 */ /* 0x000e6e0000002100 */
[----:B------:R-:W2:Y:S01]  /*0050*/  LDC R29, c[0x0][0x250] ;  /* 0x00009400ff1d7b82 */ /* 0x000ea20000000800 */
[----:B0-----:R-:W-:-:S13]  /*0060*/  ISETP.LE.U32.AND P2, PT, R8, UR4, PT ;  /* 0x0000000408007c0c */ /* 0x001fda000bf43070 */
[----:B------:R-:W0:Y:S08]  /*0070*/  @P2 LDC.64 R16, c[0x0][0x278] ;  /* 0x00009e00ff102b82 */ /* 0x000e300000000a00 */
[----:B------:R-:W3:Y:S01]  /*0080*/  @P2 LDC.64 R2, c[0x0][0x288] ;  /* 0x0000a200ff022b82 */ /* 0x000ee20000000a00 */
[----:B0-----:R-:W4:Y:S04]  /*0090*/  @P2 LDG.E.CONSTANT R16, desc[UR6][R16.64] ;  /* 0x0000000610102981 */ /* 0x001f28000c1e9900 */
[----:B---3--:R0:W3:Y:S01]  /*00a0*/  @P2 LDG.E.CONSTANT R15, desc[UR6][R2.64] ;  /* 0x00000006020f2981 */ /* 0x0080e2000c1e9900 */
[----:B------:R-:W5:Y:S01]  /*00b0*/  I2F.U32.RP R0, R8 ;  /* 0x0000000800007306 */ /* 0x000f620000209000 */
[----:B------:R-:W-:Y:S01]  /*00c0*/  ISETP.NE.U32.AND P3, PT, R8, RZ, PT ;  /* 0x000000ff0800720c */ /* 0x000fe20003f65070 */
[----:B------:R-:W2:Y:S08]  /*00d0*/  @!P2 LDC.64 R24, c[0x0][0x268] ;  /* 0x00009a00ff18ab82 */ /* 0x000eb00000000a00 */
[----:B0-----:R-:W0:Y:S01]  /*00e0*/  LDC.64 R2, c[0x0][0x260] ;  /* 0x00009800ff027b82 */ /* 0x001e220000000a00 */
[----:B-----5:R-:W5:Y:S02]  /*00f0*/  MUFU.RCP R0, R0 ;  /* 0x0000000000007308 */ /* 0x020f640000001000 */
[----:B-----5:R-:W-:Y:S01]  /*0100*/  VIADD R4, R0, 0xffffffe ;  /* 0x0ffffffe00047836 */ /* 0x020fe20000000000 */
[----:B-1----:R-:W-:-:S04]  /*0110*/  SHF.L.U32 R0, R10, 0x2, RZ ;  /* 0x000000020a007819 */ /* 0x002fc800000006ff */
[----:B0-----:R-:W0:Y:S01]  /*0120*/  @P2 LDC R2, c[0x0][0x270] ;  /* 0x00009c00ff022b82 */ /* 0x001e220000000800 */
[----:B------:R-:W-:Y:S01]  /*0130*/  LOP3.LUT R10, RZ, R8, RZ, 0x33, !PT ;  /* 0x00000008ff0a7212 */ /* 0x000fe200078e33ff */
[----:B------:R1:W5:Y:S01]  /*0140*/  F2I.FTZ.U32.TRUNC.NTZ R5, R4 ;  /* 0x0000000400057305 */ /* 0x000362000021f000 */
[C---:B------:R-:W-:Y:S02]  /*0150*/  LOP3.LUT R13, R0.reuse, 0xffffffe0, RZ, 0xc0, !PT ;  /* 0xffffffe0000d7812 */ /* 0x040fe400078ec0ff */
[----:B------:R-:W-:-:S03]  /*0160*/  LOP3.LUT R14, R0, 0x1c, RZ, 0xc0, !PT ;  /* 0x0000001c000e7812 */ /* 0x000fc600078ec0ff */
[----:B------:R-:W0:Y:S02]  /*0170*/  @P2 LDC R3, c[0x0][0x274] ;  /* 0x00009d00ff032b82 */ /* 0x000e240000000800 */
[----:B------:R-:W-:Y:S02]  /*0180*/  IMAD R13, R13, R8, R14 ;  /* 0x000000080d0d7224 */ /* 0x000fe400078e020e */
[----:B-1----:R-:W-:Y:S02]  /*0190*/  IMAD.MOV.U32 R4, RZ, RZ, RZ ;  /* 0x000000ffff047224 */ /* 0x002fe400078e00ff */
[----:B-----5:R-:W-:-:S04]  /*01a0*/  IMAD.MOV R7, RZ, RZ, -R5 ;  /* 0x000000ffff077224 */ /* 0x020fc800078e0a05 */
[----:B------:R-:W-:-:S04]  /*01b0*/  IMAD R7, R7, R8, RZ ;  /* 0x0000000807077224 */ /* 0x000fc800078e02ff */
[----:B------:R-:W-:Y:S02]  /*01c0*/  IMAD.HI.U32 R5, R5, R7, R4 ;  /* 0x0000000705057227 */ /* 0x000fe400078e0004 */
[----:B------:R-:W1:Y:S04]  /*01d0*/  LDC.64 R6, c[0x0][0x220] ;  /* 0x00008800ff067b82 */ /* 0x000e680000000a00 */
[----:B------:R-:W-:-:S04]  /*01e0*/  IMAD.HI.U32 R11, R5, UR4, RZ ;  /* 0x00000004050b7c27 */ /* 0x000fc8000f8e00ff */
[----:B------:R-:W-:Y:S01]  /*01f0*/  IMAD.MOV R9, RZ, RZ, -R11 ;  /* 0x000000ffff097224 */ /* 0x000fe200078e0a0b */
[----:B------:R-:W5:Y:S01]  /*0200*/  LDC.64 R4, c[0x0][0x228] ;  /* 0x00008a00ff047b82 */ /* 0x000f620000000a00 */
[----:B0-----:R-:W-:-:S04]  /*0210*/  IMAD.WIDE R2, R0, 0x4, R2 ;  /* 0x0000000400027825 */ /* 0x001fc800078e0202 */
[----:B------:R-:W-:Y:S01]  /*0220*/  IMAD R9, R8, R9, UR4 ;  /* 0x0000000408097e24 */ /* 0x000fe2000f8e0209 */
[----:B------:R-:W4:Y:S04]  /*0230*/  LDG.E.CONSTANT R18, desc[UR6][R2.64+0x4] ;  /* 0x0000040602127981 */ /* 0x000f28000c1e9900 */
[C---:B------:R-:W-:Y:S01]  /*0240*/  ISETP.GE.U32.AND P0, PT, R9.reuse, R8, PT ;  /* 0x000000080900720c */ /* 0x040fe20003f06070 */
[----:B------:R-:W3:Y:S01]  /*0250*/  LDG.E.CONSTANT R22, desc[UR6][R2.64+0x8] ;  /* 0x0000080602167981 */ /* 0x000ee2000c1e9900 */
[----:B-1----:R-:W0:Y:S03]  /*0260*/  @P2 LDC R6, c[0x0][0x230] ;  /* 0x00008c00ff062b82 */ /* 0x002e260000000800 */
[----:B------:R-:W3:Y:S08]  /*0270*/  LDG.E.CONSTANT R23, desc[UR6][R2.64+0xc] ;  /* 0x00000c0602177981 */ /* 0x000ef0000c1e9900 */
[----:B------:R-:W-:Y:S01]  /*0280*/  @P0 IMAD.IADD R9, R9, 0x1, -R8 ;  /* 0x0000000109090824 */ /* 0x000fe200078e0a08 */
[----:B------:R-:W0:Y:S01]  /*0290*/  @P2 LDC R7, c[0x0][0x234] ;  /* 0x00008d00ff072b82 */ /* 0x000e220000000800 */
[----:B------:R-:W-:-:S02]  /*02a0*/  @P0 VIADD R11, R11, 0x1 ;  /* 0x000000010b0b0836 */ /* 0x000fc40000000000 */
[C---:B------:R-:W-:Y:S01]  /*02b0*/  IMAD.IADD R12, R9.reuse, 0x1, -R8 ;  /* 0x00000001090c7824 */ /* 0x040fe200078e0a08 */
[----:B------:R-:W-:-:S04]  /*02c0*/  ISETP.GE.U32.AND P1, PT, R9, R8, PT ;  /* 0x000000080900720c */ /* 0x000fc80003f26070 */
[----:B-----5:R-:W1:Y:S08]  /*02d0*/  @P2 LDC R4, c[0x0][0x238] ;  /* 0x00008e00ff042b82 */ /* 0x020e700000000800 */
[----:B------:R-:W1:Y:S01]  /*02e0*/  @P2 LDC R5, c[0x0][0x23c] ;  /* 0x00008f00ff052b82 */ /* 0x000e620000000800 */
[----:B------:R-:W-:-:S05]  /*02f0*/  @P1 VIADD R11, R11, 0x1 ;  /* 0x000000010b0b1836 */ /* 0x000fca0000000000 */
[----:B------:R-:W-:Y:S02]  /*0300*/  SEL R11, R10, R11, !P3 ;  /* 0x0000000b0a0b7207 */ /* 0x000fe40005800000 */
[----:B------:R-:W-:Y:S02]  /*0310*/  @P3 SEL R10, R12, R9, P1 ;  /* 0x000000090c0a3207 */ /* 0x000fe40000800000 */
[----:B------:R-:W5:Y:S01]  /*0320*/  @!P2 LDC.64 R8, c[0x0][0x280] ;  /* 0x0000a000ff08ab82 */ /* 0x000f620000000a00 */
[----:B------:R-:W4:Y:S02]  /*0330*/  LDG.E.CONSTANT R12, desc[UR6][R2.64] ;  /* 0x00000006020c7981 */ /* 0x000f24000c1e9900 */
[----:B------:R-:W-:-:S04]  /*0340*/  IMAD R13, R10, 0x20, R13 ;  /* 0x000000200a0d7824 */ /* 0x000fc800078e020d */
[----:B0-----:R-:W-:-:S05]  /*0350*/  IMAD.WIDE R6, R13, 0x4, R6 ;  /* 0x000000040d067825 */ /* 0x001fca00078e0206 */
[----:B------:R-:W3:Y:S01]  /*0360*/  LDG.E.CONSTANT R14, desc[UR6][R6.64] ;  /* 0x00000006060e7981 */ /* 0x000ee2000c1e9900 */
[----:B-1----:R-:W-:-:S03]  /*0370*/  IMAD.WIDE R4, R0, 0x4, R4 ;  /* 0x0000000400047825 */ /* 0x002fc600078e0204 */
[----:B------:R-:W4:Y:S04]  /*0380*/  LDG.E.CONSTANT R13, desc[UR6][R6.64+0x4] ;  /* 0x00000406060d7981 */ /* 0x000f28000c1e9900 */
[----:B------:R-:W4:Y:S04]  /*0390*/  LDG.E.CONSTANT R19, desc[UR6][R6.64+0x8] ;  /* 0x0000080606137981 */ /* 0x000f28000c1e9900 */
[----:B------:R-:W4:Y:S04]  /*03a0*/  LDG.E.CONSTANT R20, desc[UR6][R6.64+0xc] ;  /* 0x00000c0606147981 */ /* 0x000f28000c1e9900 */
[----:B------:R-:W4:Y:S04]  /*03b0*/  LDG.E.CONSTANT R17, desc[UR6][R4.64] ;  /* 0x0000000604117981 */ /* 0x000f28000c1e9900 */
[----:B------:R-:W4:Y:S04]  /*03c0*/  LDG.E.CONSTANT R21, desc[UR6][R4.64+0x4] ;  /* 0x0000040604157981 */ /* 0x000f28000c1e9900 */
[----:B------:R-:W4:Y:S04]  /*03d0*/  LDG.E.CONSTANT R27, desc[UR6][R4.64+0x8] ;  /* 0x00000806041b7981 */ /* 0x000f28000c1e9900 */
[----:B------:R-:W4:Y:S04]  /*03e0*/  LDG.E.CONSTANT R26, desc[UR6][R4.64+0xc] ;  /* 0x00000c06041a7981 */ /* 0x000f28000c1e9900 */
[----:B--2---:R0:W2:Y:S04]  /*03f0*/  @!P2 LDG.E.CONSTANT R16, desc[UR6][R24.64] ;  /* 0x000000061810a981 */ /* 0x0040a8000c1e9900 */
[----:B-----5:R1:W5:Y:S01]  /*0400*/  @!P2 LDG.E.CONSTANT R15, desc[UR6][R8.64] ;  /* 0x00000006080fa981 */ /* 0x020362000c1e9900 */
[----:B0-----:R-:W0:Y:S01]  /*0410*/  LDC R25, c[0x0][0x248] ;  /* 0x00009200ff197b82 */ /* 0x001e220000000800 */
[----:B------:R-:W-:-:S04]  /*0420*/  IABS R24, R29 ;  /* 0x0000001d00187213 */ /* 0x000fc80000000000 */
[----:B-1----:R-:W1:Y:S08]  /*0430*/  I2F.RP R8, R24 ;  /* 0x0000001800087306 */ /* 0x002e700000209400 */
[----:B0-----:R-:W0:Y:S08]  /*0440*/  I2F.U32.RP R6, R25 ;  /* 0x0000001900067306 */ /* 0x001e300000209000 */
[----:B-1----:R-:W1:Y:S08]  /*0450*/  MUFU.RCP R8, R8 ;  /* 0x0000000800087308 */ /* 0x002e700000001000 */
[----:B0-----:R-:W0:Y:S01]  /*0460*/  MUFU.RCP R6, R6 ;  /* 0x0000000600067308 */ /* 0x001e220000001000 */
[----:B-1----:R-:W-:-:S07]  /*0470*/  IADD3 R3, R8, 0xffffffe, RZ ;  /* 0x0ffffffe08037810 */ /* 0x002fce0007ffe0ff */
[----:B------:R-:W1:Y:S01]  /*0480*/  F2I.FTZ.U32.TRUNC.NTZ R3, R3 ;  /* 0x0000000300037305 */ /* 0x000e62000021f000 */
[----:B0-----:R-:W-:-:S07]  /*0490*/  VIADD R4, R6, 0xffffffe ;  /* 0x0ffffffe06047836 */ /* 0x001fce0000000000 */
[----:B------:R0:W0:Y:S01]  /*04a0*/  F2I.FTZ.U32.TRUNC.NTZ R5, R4 ;  /* 0x0000000400057305 */ /* 0x000022000021f000 */
[----:B------:R-:W-:Y:S02]  /*04b0*/  IMAD.MOV.U32 R2, RZ, RZ, RZ ;  /* 0x000000ffff027224 */ /* 0x000fe400078e00ff */
[----:B-1----:R-:W-:Y:S01]  /*04c0*/  IMAD.MOV R7, RZ, RZ, -R3 ;  /* 0x000000ffff077224 */ /* 0x002fe200078e0a03 */
[----:B0-----:R-:W-:-:S03]  /*04d0*/  HFMA2.MMA R4, -RZ, RZ, 0, 0 ;  /* 0x00000000ff047435 */ /* 0x001fc600000001ff */
[----:B------:R-:W-:Y:S02]  /*04e0*/  IMAD R7, R7, R24, RZ ;  /* 0x0000001807077224 */ /* 0x000fe400078e02ff */
[----:B------:R-:W-:Y:S02]  /*04f0*/  IMAD.MOV R28, RZ, RZ, -R5 ;  /* 0x000000ffff1c7224 */ /* 0x000fe400078e0a05 */
[----:B------:R-:W-:-:S04]  /*0500*/  IMAD.HI.U32 R2, R3, R7, R2 ;  /* 0x0000000703027227 */ /* 0x000fc800078e0002 */
[----:B------:R-:W-:Y:S01]  /*0510*/  IMAD R7, R28, R25, RZ ;  /* 0x000000191c077224 */ /* 0x000fe200078e02ff */
[----:B------:R-:W-:-:S03]  /*0520*/  IABS R3, R0 ;  /* 0x0000000000037213 */ /* 0x000fc60000000000 */
[----:B------:R-:W-:-:S04]  /*0530*/  IMAD.HI.U32 R5, R5, R7, R4 ;  /* 0x0000000705057227 */ /* 0x000fc800078e0004 */
[----:B------:R-:W-:-:S04]  /*0540*/  IMAD.HI.U32 R2, R2, R3, RZ ;  /* 0x0000000302027227 */ /* 0x000fc800078e00ff */
[----:B------:R-:W-:-:S04]  /*0550*/  IMAD.HI.U32 R4, R5, UR4, RZ ;  /* 0x0000000405047c27 */ /* 0x000fc8000f8e00ff */
[----:B------:R-:W-:Y:S02]  /*0560*/  IMAD.MOV R6, RZ, RZ, -R2 ;  /* 0x000000ffff067224 */ /* 0x000fe400078e0a02 */
[----:B------:R-:W-:Y:S02]  /*0570*/  IMAD.MOV R4, RZ, RZ, -R4 ;  /* 0x000000ffff047224 */ /* 0x000fe400078e0a04 */
[C---:B------:R-:W-:Y:S02]  /*0580*/  IMAD R3, R24.reuse, R6, R3 ;  /* 0x0000000618037224 */ /* 0x040fe400078e0203 */
[----:B------:R-:W-:Y:S01]  /*0590*/  IMAD R4, R25, R4, UR4 ;  /* 0x0000000419047e24 */ /* 0x000fe2000f8e0204 */
[----:B------:R-:W-:Y:S02]  /*05a0*/  ULDC.U8 UR4, c[0x0][0x290] ;  /* 0x0000a40000047ab9 */ /* 0x000fe40000000000 */
[----:B------:R-:W-:Y:S02]  /*05b0*/  ISETP.GT.U32.AND P3, PT, R24, R3, PT ;  /* 0x000000031800720c */ /* 0x000fe40003f64070 */
[----:B------:R-:W-:Y:S01]  /*05c0*/  ISETP.GE.U32.AND P0, PT, R4, R25, PT ;  /* 0x000000190400720c */ /* 0x000fe20003f06070 */
[----:B------:R-:W-:Y:S01]  /*05d0*/  UPRMT UR4, UR4, 0x8880, URZ ;  /* 0x0000888004047896 */ /* 0x000fe2000800003f */
[----:B------:R-:W-:-:S09]  /*05e0*/  ISETP.GE.AND P4, PT, R0, RZ, PT ;  /* 0x000000ff0000720c */ /* 0x000fd20003f86270 */
[----:B------:R-:W-:Y:S01]  /*05f0*/  @!P3 IMAD.IADD R3, R3, 0x1, -R24 ;  /* 0x000000010303b824 */ /* 0x000fe200078e0a18 */
[----:B---3--:R-:W-:Y:S02]  /*0600*/  I2FP.F32.S32 R7, R14 ;  /* 0x0000000e00077245 */ /* 0x008fe40000201400 */
[----:B----4-:R-:W-:-:S03]  /*0610*/  I2FP.F32.S32 R13, R13 ;  /* 0x0000000d000d7245 */ /* 0x010fc60000201400 */
[----:B------:R-:W-:Y:S01]  /*0620*/  FMUL.FTZ R12, R7, R12 ;  /* 0x0000000c070c7220 */ /* 0x000fe20000410000 */
[----:B------:R-:W-:Y:S01]  /*0630*/  I2FP.F32.S32 R19, R19 ;  /* 0x0000001300137245 */ /* 0x000fe20000201400 */
[----:B------:R-:W-:Y:S01]  /*0640*/  FMUL.FTZ R18, R13, R18 ;  /* 0x000000120d127220 */ /* 0x000fe20000410000 */
[----:B------:R-:W-:-:S03]  /*0650*/  I2FP.F32.S32 R20, R20 ;  /* 0x0000001400147245 */ /* 0x000fc60000201400 */
[----:B------:R-:W-:Y:S01]  /*0660*/  FMUL.FTZ R22, R19, R22 ;  /* 0x0000001613167220 */ /* 0x000fe20000410000 */
[----:B------:R-:W-:Y:S02]  /*0670*/  @P0 IMAD.IADD R4, R4, 0x1, -R25 ;  /* 0x0000000104040824 */ /* 0x000fe400078e0a19 */
[----:B------:R-:W-:Y:S01]  /*0680*/  FMUL.FTZ R23, R20, R23 ;  /* 0x0000001714177220 */ /* 0x000fe20000410000 */
[----:B------:R-:W-:Y:S02]  /*0690*/  ISETP.GT.U32.AND P6, PT, R24, R3, PT ;  /* 0x000000031800720c */ /* 0x000fe40003fc4070 */
[-C--:B------:R-:W-:Y:S02]  /*06a0*/  ISETP.GE.U32.AND P5, PT, R4, R25.reuse, PT ;  /* 0x000000190400720c */ /* 0x080fe40003fa6070 */
[----:B------:R-:W-:Y:S02]  /*06b0*/  ISETP.NE.U32.AND P0, PT, R25, RZ, PT ;  /* 0x000000ff1900720c */ /* 0x000fe40003f05070 */
[----:B------:R-:W-:-:S02]  /*06c0*/  LOP3.LUT R13, RZ, R25, RZ, 0x33, !PT ;  /* 0x00000019ff0d7212 */ /* 0x000fc400078e33ff */
[----:B------:R-:W-:Y:S02]  /*06d0*/  ISETP.NE.AND P1, PT, R29, RZ, PT ;  /* 0x000000ff1d00720c */ /* 0x000fe40003f25270 */
[----:B------:R-:W-:-:S05]  /*06e0*/  LOP3.LUT R9, RZ, R29, RZ, 0x33, !PT ;  /* 0x0000001dff097212 */ /* 0x000fca00078e33ff */
[----:B------:R-:W-:-:S05]  /*06f0*/  @P5 IMAD.IADD R4, R4, 0x1, -R25 ;  /* 0x0000000104045824 */ /* 0x000fca00078e0a19 */
[----:B------:R-:W-:Y:S01]  /*0700*/  SEL R14, R13, R4, !P0 ;  /* 0x000000040d0e7207 */ /* 0x000fe20004000000 */
[-C--:B--2---:R-:W-:Y:S01]  /*0710*/  FFMA.FTZ R12, R12, R16.reuse, R17 ;  /* 0x000000100c0c7223 */ /* 0x084fe20000010011 */
[-C--:B------:R-:W-:Y:S01]  /*0720*/  FFMA.FTZ R18, R18, R16.reuse, R21 ;  /* 0x0000001012127223 */ /* 0x080fe20000010015 */
[-C--:B------:R-:W-:Y:S01]  /*0730*/  FFMA.FTZ R22, R22, R16.reuse, R27 ;  /* 0x0000001016167223 */ /* 0x080fe2000001001b */
[----:B------:R-:W-:Y:S01]  /*0740*/  FFMA.FTZ R26, R23, R16, R26 ;  /* 0x00000010171a7223 */ /* 0x000fe2000001001a */
[-C--:B-----5:R-:W-:Y:S01]  /*0750*/  FMUL.FTZ R6, R12, R15.reuse ;  /* 0x0000000f0c067220 */ /* 0x0a0fe20000410000 */
[----:B------:R-:W-:Y:S01]  /*0760*/  IADD3 R12, R3, -R24, RZ ;  /* 0x80000018030c7210 */ /* 0x000fe20007ffe0ff */
[-C--:B------:R-:W-:Y:S01]  /*0770*/  FMUL.FTZ R7, R18, R15.reuse ;  /* 0x0000000f12077220 */ /* 0x080fe20000410000 */
[-C--:B------:R-:W-:Y:S01]  /*0780*/  FMUL.FTZ R8, R22, R15.reuse ;  /* 0x0000000f16087220 */ /* 0x080fe20000410000 */
[----:B------:R-:W-:Y:S01]  /*0790*/  FMUL.FTZ R26, R26, R15 ;  /* 0x0000000f1a1a7220 */ /* 0x000fe20000410000 */
[----:B------:R-:W-:-:S02]  /*07a0*/  SEL R16, R12, R3, !P6 ;  /* 0x000000030c107207 */ /* 0x000fc40007000000 */
[----:B------:R-:W-:Y:S01]  /*07b0*/  ISETP.NE.AND P6, PT, RZ, UR4, PT ;  /* 0x00000004ff007c0c */ /* 0x000fe2000bfc5270 */
[----:B------:R-:W0:Y:S08]  /*07c0*/  F2I.S8.NTZ R6, R6 ;  /* 0x0000000600067305 */ /* 0x000e300000202100 */
[----:B------:R-:W1:Y:S01]  /*07d0*/  F2I.S8.NTZ R7, R7 ;  /* 0x0000000700077305 */ /* 0x000e620000202100 */
[----:B------:R-:W-:-:S07]  /*07e0*/  @!P4 IMAD.MOV R16, RZ, RZ, -R16 ;  /* 0x000000ffff10c224 */ /* 0x000fce00078e0a10 */
[----:B------:R-:W2:Y:S08]  /*07f0*/  F2I.S8.NTZ R8, R8 ;  /* 0x0000000800087305 */ /* 0x000eb00000202100 */
[----:B------:R3:W4:Y:S01]  /*0800*/  F2I.S8.NTZ R12, R26 ;  /* 0x0000001a000c7305 */ /* 0x0007220000202100 */
[----:B------:R-:W-:Y:S01]  /*0810*/  SEL R4, R9, R16, !P1 ;  /* 0x0000001009047207 */ /* 0x000fe20004800000 */
[----:B01----:R-:W-:Y:S06]  /*0820*/  @!P6 BRA `(.L_x_107) ;  /* 0x000000000040e947 */ /* 0x003fec0003800000 */
        /* <DEDUP_REMOVED lines=16> */
.L_x_107:
        /* <DEDUP_REMOVED lines=22> */
.L_x_108:
[----:B------:R-:W-:Y:S01]  /*0a90*/  IMAD.HI.U32 R14, R5, R10, RZ ;  /* 0x0000000a050e7227 */ /* 0x000fe200078e00ff */
[----:B------:R-:W-:Y:S01]  /*0aa0*/  ISETP.GE.U32.AND P6, PT, R3, R24, PT ;  /* 0x000000180300720c */ /* 0x000fe20003fc6070 */
[----:B------:R-:W0:Y:S01]  /*0ab0*/  LDC R5, c[0x0][0x258] ;  /* 0x00009600ff057b82 */ /* 0x000e220000000800 */
[----:B------:R-:W-:Y:S01]  /*0ac0*/  LOP3.LUT R0, R0, R29, RZ, 0x3c, !PT ;  /* 0x0000001d00007212 */ /* 0x000fe200078e3cff */
[----:B------:R-:W-:Y:S01]  /*0ad0*/  @!P3 VIADD R2, R2, 0x1 ;  /* 0x000000010202b836 */ /* 0x000fe20000000000 */
[----:B------:R-:W-:Y:S01]  /*0ae0*/  IADD3 R16, -R14, RZ, RZ ;  /* 0x000000ff0e107210 */ /* 0x000fe20007ffe1ff */
[----:B------:R-:W-:Y:S01]  /*0af0*/  ULDC UR4, c[0x0][0x24c] ;  /* 0x0000930000047ab9 */ /* 0x000fe20000000800 */
[----:B------:R-:W-:Y:S02]  /*0b00*/  ISETP.GE.AND P4, PT, R0, RZ, PT ;  /* 0x000000ff0000720c */ /* 0x000fe40003f86270 */
[----:B------:R-:W-:Y:S01]  /*0b10*/  LOP3.LUT R4, R4, 0xffffffe0, RZ, 0xc0, !PT ;  /* 0xffffffe004047812 */ /* 0x000fe200078ec0ff */
[----:B------:R-:W-:Y:S01]  /*0b20*/  IMAD R16, R25, R16, R10 ;  /* 0x0000001019107224 */ /* 0x000fe200078e020a */
[----:B------:R-:W1:Y:S01]  /*0b30*/  LDC R0, c[0x0][0x254] ;  /* 0x00009500ff007b82 */ /* 0x000e620000000800 */
[----:B------:R-:W-:-:S02]  /*0b40*/  PRMT R7, R7, 0x7604, R6 ;  /* 0x0000760407077816 */ /* 0x000fc40000000006 */
[----:B------:R-:W-:Y:S01]  /*0b50*/  @P6 VIADD R2, R2, 0x1 ;  /* 0x0000000102026836 */ /* 0x000fe20000000000 */
[----:B------:R-:W-:Y:S02]  /*0b60*/  ISETP.GE.U32.AND P5, PT, R16, R25, PT ;  /* 0x000000191000720c */ /* 0x000fe40003fa6070 */
[----:B--2---:R-:W-:Y:S02]  /*0b70*/  PRMT R7, R8, 0x7054, R7 ;  /* 0x0000705408077816 */ /* 0x004fe40000000007 */
[----:B------:R-:W2:Y:S01]  /*0b80*/  LDC.64 R10, c[0x0][0x210] ;  /* 0x00008400ff0a7b82 */ /* 0x000ea20000000a00 */
[----:B------:R-:W-:Y:S02]  /*0b90*/  @!P4 IADD3 R2, -R2, RZ, RZ ;  /* 0x000000ff0202c210 */ /* 0x000fe40007ffe1ff */
[----:B----4-:R-:W-:Y:S02]  /*0ba0*/  PRMT R7, R12, 0x654, R7 ;  /* 0x000006540c077816 */ /* 0x010fe40000000007 */
[----:B------:R-:W-:-:S03]  /*0bb0*/  SEL R2, R9, R2, !P1 ;  /* 0x0000000209027207 */ /* 0x000fc60004800000 */
[----:B0-----:R-:W0:Y:S01]  /*0bc0*/  @P2 LDC R5, c[0x0][0x25c] ;  /* 0x00009700ff052b82 */ /* 0x001e220000000800 */
[----:B------:R-:W-:Y:S02]  /*0bd0*/  @P5 IMAD.IADD R16, R16, 0x1, -R25 ;  /* 0x0000000110105824 */ /* 0x000fe400078e0a19 */
[----:B------:R-:W-:-:S03]  /*0be0*/  @P5 VIADD R14, R14, 0x1 ;  /* 0x000000010e0e5836 */ /* 0x000fc60000000000 */
[----:B------:R-:W-:Y:S02]  /*0bf0*/  ISETP.GE.U32.AND P3, PT, R16, R25, PT ;  /* 0x000000191000720c */ /* 0x000fe40003f66070 */
[----:B-1----:R-:W-:Y:S01]  /*0c00*/  SEL R25, R25, R0, !P2 ;  /* 0x0000000019197207 */ /* 0x002fe20005000000 */
[----:B--2---:R-:W1:Y:S10]  /*0c10*/  @P2 LDC R10, c[0x0][0x218] ;  /* 0x00008600ff0a2b82 */ /* 0x004e740000000800 */
[----:B------:R-:W-:-:S05]  /*0c20*/  @P3 VIADD R14, R14, 0x1 ;  /* 0x000000010e0e3836 */ /* 0x000fca0000000000 */
[----:B------:R-:W-:Y:S01]  /*0c30*/  SEL R13, R13, R14, !P0 ;  /* 0x0000000e0d0d7207 */ /* 0x000fe20004000000 */
[----:B------:R-:W1:Y:S04]  /*0c40*/  @P2 LDC R11, c[0x0][0x21c] ;  /* 0x00008700ff0b2b82 */ /* 0x000e680000000800 */
        /* <DEDUP_REMOVED lines=8> */
.L_x_109:
        /* <DEDUP_REMOVED lines=11> */
.L_x_146:


//--------------------- .text._ZN17fastertransformer21add_QK_bias_transformIfEEvPaS1_PKiPKT_S3_S6_iiiiiiPKfS8_S8_S8_S8_S8_b --------------------------
	.section	.text._ZN17fastertransformer21add_QK_bias_transformIfEEvPaS1_PKiPKT_S3_S6_iiiiiiPKfS8_S8_S8_S8_S8_b,"ax",@progbits
	.align	128
        .global         _ZN17fastertransformer21add_QK_bias_transformIfEEvPaS1_PKiPKT_S3_S6_iiiiiiPKfS8_S8_S8_S8_S8_b
        .type           _ZN17fastertransformer21add_QK_bias_transformIfEEvPaS1_PKiPKT_S3_S6_iiiiiiPKfS8_S8_S8_S8_S8_b,@function
        .size           _ZN17fastertransformer21add_QK_bias_transformIfEEvPaS1_PKiPKT_S3_S6_iiiiiiPKfS8_S8_S8_S8_S8_b,(.L_x_147 - _ZN17fastertransformer21add_QK_bias_transformIfEEvPaS1_PKiPKT_S3_S6_iiiiiiPKfS8_S8_S8_S8_S8_b)
        .other          _ZN17fastertransformer21add_QK_bias_transformIfEEvPaS1_PKiPKT_S3_S6_iiiiiiPKfS8_S8_S8_S8_S8_b,@"STO_CUDA_ENTRY STV_DEFAULT"
_ZN17fastertransformer21add_QK_bias_transformIfEEvPaS1_PKiPKT_S3_S6_iiiiiiPKfS8_S8_S8_S8_S8_b:
.text._ZN17fastertransformer21add_QK_bias_transformIfEEvPaS1_PKiPKT_S3_S6_iiiiiiPKfS8_S8_S8_S8_S8_b:
        /* <DEDUP_REMOVED lines=147> */
.L_x_110:
        /* <DEDUP_REMOVED lines=22> */
.L_x_111:
[----:B------:R-:W-:Y:S01]  /*0a90*/  IMAD.HI.U32 R14, R5, R10, RZ ;  /* 0x0000000a050e7227 */ /* 0x000fe200078e00ff */
[----:B------:R-:W-:Y:S01]  /*0aa0*/  ISETP.GE.U32.AND P6, PT, R3, R24, PT ;  /* 0x000000180300720c */ /* 0x000fe20003fc6070 */
[----:B------:R-:W-:Y:S01]  /*0ab0*/  ULDC UR4, c[0x0][0x24c] ;  /* 0x0000930000047ab9 */ /* 0x000fe20000000800 */
[----:B------:R-:W-:Y:S01]  /*0ac0*/  LOP3.LUT R0, R0, R29, RZ, 0x3c, !PT ;  /* 0x0000001d00007212 */ /* 0x000fe200078e3cff */
[----:B------:R-:W-:Y:S01]  /*0ad0*/  @!P3 VIADD R2, R2, 0x1 ;  /* 0x000000010202b836 */ /* 0x000fe20000000000 */
[----:B------:R-:W-:Y:S02]  /*0ae0*/  IADD3 R16, -R14, RZ, RZ ;  /* 0x000000ff0e107210 */ /* 0x000fe40007ffe1ff */
[----:B------:R-:W-:Y:S02]  /*0af0*/  ISETP.GE.AND P4, PT, R0, RZ, PT ;  /* 0x000000ff0000720c */ /* 0x000fe40003f86270 */
[----:B------:R-:W-:Y:S01]  /*0b00*/  LOP3.LUT R4, R4, 0xffffffe0, RZ, 0xc0, !PT ;  /* 0xffffffe004047812 */ /* 0x000fe200078ec0ff */
[----:B------:R-:W-:Y:S01]  /*0b10*/  IMAD R16, R25, R16, R10 ;  /* 0x0000001019107224 */ /* 0x000fe200078e020a */
[----:B------:R-:W-:Y:S01]  /*0b20*/  PRMT R7, R7, 0x7604, R6 ;  /* 0x0000760407077816 */ /* 0x000fe20000000006 */
[----:B------:R-:W0:Y:S02]  /*0b30*/  LDC.64 R10, c[0x0][0x210] ;  /* 0x00008400ff0a7b82 */ /* 0x000e240000000a00 */
[----:B------:R-:W-:Y:S01]  /*0b40*/  @P6 VIADD R2, R2, 0x1 ;  /* 0x0000000102026836 */ /* 0x000fe20000000000 */
[----:B------:R-:W-:-:S02]  /*0b50*/  ISETP.GE.U32.AND P5, PT, R16, R25, PT ;  /* 0x000000191000720c */ /* 0x000fc40003fa6070 */
[----:B--2---:R-:W-:-:S03]  /*0b60*/  PRMT R7, R8, 0x7054, R7 ;  /* 0x0000705408077816 */ /* 0x004fc60000000007 */
[----:B------:R-:W-:Y:S02]  /*0b70*/  @!P4 IADD3 R2, -R2, RZ, RZ ;  /* 0x000000ff0202c210 */ /* 0x000fe40007ffe1ff */
[----:B----4-:R-:W-:Y:S02]  /*0b80*/  PRMT R7, R12, 0x654, R7 ;  /* 0x000006540c077816 */ /* 0x010fe40000000007 */
[----:B------:R-:W-:-:S04]  /*0b90*/  SEL R2, R9, R2, !P1 ;  /* 0x0000000209027207 */ /* 0x000fc80004800000 */
[----:B------:R-:W-:Y:S02]  /*0ba0*/  @P5 IMAD.IADD R16, R16, 0x1, -R25 ;  /* 0x0000000110105824 */ /* 0x000fe400078e0a19 */
[----:B------:R-:W-:-:S03]  /*0bb0*/  @P5 VIADD R14, R14, 0x1 ;  /* 0x000000010e0e5836 */ /* 0x000fc60000000000 */
        /* <DEDUP_REMOVED lines=14> */
.L_x_112:
        /* <DEDUP_REMOVED lines=14> */
.L_x_147:


//--------------------- .text._ZN17fastertransformer36add_V_bias_transform_rebuild_paddingI6__halfEEvPaPKiPKT_S4_iiiiiiPKfS9_S9_b --------------------------
	.section	.text._ZN17fastertransformer36add_V_bias_transform_rebuild_paddingI6__halfEEvPaPKiPKT_S4_iiiiiiPKfS9_S9_b,"ax",@progbits
	.align	128
        .global         _ZN17fastertransformer36add_V_bias_transform_rebuild_paddingI6__halfEEvPaPKiPKT_S4_iiiiiiPKfS9_S9_b
        .type           _ZN17fastertransformer36add_V_bias_transform_rebuild_paddingI6__halfEEvPaPKiPKT_S4_iiiiiiPKfS9_S9_b,@function
        .size           _ZN17fastertransformer36add_V_bias_transform_rebuild_paddingI6__halfEEvPaPKiPKT_S4_iiiiiiPKfS9_S9_b,(.L_x_148 - _ZN17fastertransformer36add_V_bias_transform_rebuild_paddingI6__halfEEvPaPKiPKT_S4_iiiiiiPKfS9_S9_b)
        .other          _ZN17fastertransformer36add_V_bias_transform_rebuild_paddingI6__halfEEvPaPKiPKT_S4_iiiiiiPKfS9_S9_b,@"STO_CUDA_ENTRY STV_DEFAULT"
_ZN17fastertransformer36add_V_bias_transform_rebuild_paddingI6__halfEEvPaPKiPKT_S4_iiiiiiPKfS9_S9_b:
.text._ZN17fastertransformer36add_V_bias_transform_rebuild_paddingI6__halfEEvPaPKiPKT_S4_iiiiiiPKfS9_S9_b:
        /* <DEDUP_REMOVED lines=15> */
[----:B--2---:R-:W-:Y:S01]  /*00f0*/  IMAD.HI.U32 R5, R5, UR5, RZ ;  /* 0x0000000505057c27 */ /* 0x004fe2000f8e00ff */
[----:B-1----:R-:W-:-:S04]  /*0100*/  LEA R6, R0, R11, 0x5 ;  /* 0x0000000b00067211 */ /* 0x002fc800078e28ff */
[----:B------:R-:W-:-:S05]  /*0110*/  IADD3 R8, -R5, RZ, RZ ;  /* 0x000000ff05087210 */ /* 0x000fca0007ffe1ff */
[----:B------:R-:W-:-:S05]  /*0120*/  IMAD R8, R3, R8, UR5 ;  /* 0x0000000503087e24 */ /* 0x000fca000f8e0208 */
[----:B------:R-:W-:-:S13]  /*0130*/  ISETP.GE.U32.AND P1, PT, R8, R3, PT ;  /* 0x000000030800720c */ /* 0x000fda0003f26070 */
[----:B------:R-:W-:Y:S02]  /*0140*/  @P1 IMAD.IADD R8, R8, 0x1, -R3 ;  /* 0x0000000108081824 */ /* 0x000fe400078e0a03 */
        /* <DEDUP_REMOVED lines=17> */
[----:B0-----:R-:W-:Y:S01]  /*0260*/  LEA R10, R10, R5, 0x18 ;  /* 0x000000050a0a7211 */ /* 0x001fe200078ec0ff */
[----:B-1----:R-:W-:-:S04]  /*0270*/  IMAD.SHL.U32 R13, R13, 0x4, RZ ;  /* 0x000000040d0d7824 */ /* 0x002fc800078e00ff */
[--C-:B------:R-:W-:Y:S02]  /*0280*/  IMAD R14, R11, 0x21, R10.reuse ;  /* 0x000000210b0e7824 */ /* 0x100fe400078e020a */
[C---:B------:R-:W-:Y:S02]  /*0290*/  IMAD R12, R13.reuse, 0x21, R10 ;  /* 0x000000210d0c7824 */ /* 0x040fe400078e020a */
[----:B------:R-:W-:Y:S01]  /*02a0*/  IMAD.IADD R14, R13, 0x1, R14 ;  /* 0x000000010d0e7824 */ /* 0x000fe200078e020e */
[----:B------:R-:W0:Y:S01]  /*02b0*/  S2R R10, SR_CTAID.X ;  /* 0x00000000000a7919 */ /* 0x000e220000002500 */
[----:B------:R-:W-:Y:S01]  /*02c0*/  IMAD.IADD R12, R12, 0x1, R11 ;  /* 0x000000010c0c7824 */ /* 0x000fe200078e020b */
[----:B--2---:R-:W-:-:S13]  /*02d0*/  ISETP.GT.AND P2, PT, R2, -0x1, PT ;  /* 0xffffffff0200780c */ /* 0x004fda0003f44270 */
[----:B------:R1:W-:Y:S04]  /*02e0*/  @!P2 STS.U8 [R14+0x3], RZ ;  /* 0x000003ff0e00a388 */ /* 0x0003e80000000000 */
[----:B------:R1:W-:Y:S04]  /*02f0*/  @!P2 STS.U8 [R14+0x2], RZ ;  /* 0x000002ff0e00a388 */ /* 0x0003e80000000000 */
[----:B------:R1:W-:Y:S04]  /*0300*/  @!P2 STS.U8 [R14+0x1], RZ ;  /* 0x000001ff0e00a388 */ /* 0x0003e80000000000 */
[----:B------:R1:W-:Y:S01]  /*0310*/  @!P2 STS.U8 [R14], RZ ;  /* 0x000000ff0e00a388 */ /* 0x0003e20000000000 */
[----:B0-----:R-:W-:Y:S05]  /*0320*/  @!P2 BRA `(.L_x_114) ;  /* 0x0000000000eca947 */ /* 0x001fea0003800000 */
[----:B------:R-:W-:Y:S01]  /*0330*/  IADD3 R3, R8, -R3, RZ ;  /* 0x8000000308037210 */ /* 0x000fe20007ffe0ff */
[----:B------:R-:W0:Y:S01]  /*0340*/  LDC.64 R6, c[0x0][0x218] ;  /* 0x00008600ff067b82 */ /* 0x000e220000000a00 */
[----:B------:R-:W-:Y:S01]  /*0350*/  IMAD R5, R10, 0x20, R13 ;  /* 0x000000200a057824 */ /* 0x000fe200078e020d */
[----:B------:R-:W-:Y:S01]  /*0360*/  ULDC UR4, c[0x0][0x240] ;  /* 0x0000900000047ab9 */ /* 0x000fe20000000800 */
[----:B------:R-:W-:Y:S01]  /*0370*/  @P1 SEL R4, R3, R8, P0 ;  /* 0x0000000803041207 */ /* 0x000fe20000000000 */
[----:B------:R-:W-:-:S04]  /*0380*/  IMAD.SHL.U32 R2, R2, 0x20, RZ ;  /* 0x0000002002027824 */ /* 0x000fc800078e00ff */
[----:B------:R-:W2:Y:S01]  /*0390*/  LDC.64 R16, c[0x0][0x220] ;  /* 0x00008800ff107b82 */ /* 0x000ea20000000a00 */
[----:B------:R-:W-:Y:S01]  /*03a0*/  IMAD R15, R4, UR4, R5 ;  /* 0x00000004040f7c24 */ /* 0x000fe2000f8e0205 */
[----:B------:R-:W-:-:S04]  /*03b0*/  ULDC UR4, c[0x0][0x230] ;  /* 0x00008c0000047ab9 */ /* 0x000fc80000000800 */
[--C-:B------:R-:W-:Y:S02]  /*03c0*/  LOP3.LUT R19, R2, 0xffffffe0, R15.reuse, 0xe2, !PT ;  /* 0xffffffe002137812 */ /* 0x100fe400078ee20f */
[----:B------:R-:W3:Y:S01]  /*03d0*/  LDC.64 R8, c[0x0][0x248] ;  /* 0x00009200ff087b82 */ /* 0x000ee20000000a00 */
[----:B------:R-:W-:Y:S02]  /*03e0*/  LOP3.LUT R18, R15, 0xffffffe0, RZ, 0xc0, !PT ;  /* 0xffffffe00f127812 */ /* 0x000fe400078ec0ff */
[----:B------:R-:W-:-:S03]  /*03f0*/  SHF.R.S32.HI R21, RZ, 0x1, R15 ;  /* 0x00000001ff157819 */ /* 0x000fc6000001140f */
[----:B------:R-:W-:Y:S02]  /*0400*/  IMAD R19, R18, UR4, R19 ;  /* 0x0000000412137c24 */ /* 0x000fe4000f8e0213 */
[----:B------:R-:W4:Y:S02]  /*0410*/  LDC.64 R4, c[0x0][0x250] ;  /* 0x00009400ff047b82 */ /* 0x000f240000000a00 */
[----:B0-----:R-:W-:-:S05]  /*0420*/  IMAD.WIDE R6, R19, 0x4, R6 ;  /* 0x0000000413067825 */ /* 0x001fca00078e0206 */
[----:B------:R-:W5:Y:S01]  /*0430*/  LDG.E.CONSTANT R26, desc[UR6][R6.64+0x8] ;  /* 0x00000806061a7981 */ /* 0x000f62000c1e9900 */
[----:B------:R-:W0:Y:S01]  /*0440*/  LDC.64 R2, c[0x0][0x258] ;  /* 0x00009600ff027b82 */ /* 0x000e220000000a00 */
[----:B--2---:R-:W-:Y:S02]  /*0450*/  IMAD.WIDE R16, R21, 0x4, R16 ;  /* 0x0000000415107825 */ /* 0x004fe400078e0210 */
[----:B------:R-:W2:Y:S04]  /*0460*/  LDG.E.CONSTANT R21, desc[UR6][R6.64] ;  /* 0x0000000606157981 */ /* 0x000ea8000c1e9900 */
[----:B------:R-:W2:Y:S01]  /*0470*/  LDG.E.CONSTANT R25, desc[UR6][R6.64+0x4] ;  /* 0x0000040606197981 */ /* 0x000ea2000c1e9900 */
[----:B---3--:R-:W-:-:S03]  /*0480*/  IMAD.WIDE R8, R15, 0x4, R8 ;  /* 0x000000040f087825 */ /* 0x008fc600078e0208 */
[----:B------:R-:W3:Y:S04]  /*0490*/  LDG.E.CONSTANT R22, desc[UR6][R6.64+0xc] ;  /* 0x00000c0606167981 */ /* 0x000ee8000c1e9900 */
[----:B------:R-:W3:Y:S04]  /*04a0*/  LDG.E.CONSTANT R15, desc[UR6][R16.64+0x4] ;  /* 0x00000406100f7981 */ /* 0x000ee8000c1e9900 */
[----:B------:R1:W3:Y:S04]  /*04b0*/  LDG.E.CONSTANT R18, desc[UR6][R16.64] ;  /* 0x0000000610127981 */ /* 0x0002e8000c1e9900 */
[----:B------:R-:W3:Y:S04]  /*04c0*/  LDG.E.CONSTANT R23, desc[UR6][R8.64+0x8] ;  /* 0x0000080608177981 */ /* 0x000ee8000c1e9900 */
[----:B------:R-:W3:Y:S04]  /*04d0*/  LDG.E.CONSTANT R24, desc[UR6][R8.64] ;  /* 0x0000000608187981 */ /* 0x000ee8000c1e9900 */
[----:B------:R-:W3:Y:S04]  /*04e0*/  LDG.E.CONSTANT R19, desc[UR6][R8.64+0x4] ;  /* 0x0000040608137981 */ /* 0x000ee8000c1e9900 */
[----:B------:R-:W3:Y:S04]  /*04f0*/  LDG.E.CONSTANT R20, desc[UR6][R8.64+0xc] ;  /* 0x00000c0608147981 */ /* 0x000ee8000c1e9900 */
[----:B----4-:R4:W4:Y:S04]  /*0500*/  LDG.E.CONSTANT R4, desc[UR6][R4.64] ;  /* 0x0000000604047981 */ /* 0x010928000c1e9900 */
[----:B0-----:R0:W4:Y:S01]  /*0510*/  LDG.E.CONSTANT R2, desc[UR6][R2.64] ;  /* 0x0000000602027981 */ /* 0x001122000c1e9900 */
[----:B-----5:R-:W-:-:S02]  /*0520*/  I2FP.F32.S32 R26, R26 ;  /* 0x0000001a001a7245 */ /* 0x020fc40000201400 */
[----:B--2---:R-:W-:Y:S02]  /*0530*/  I2FP.F32.S32 R21, R21 ;  /* 0x0000001500157245 */ /* 0x004fe40000201400 */
[----:B-1----:R-:W-:Y:S02]  /*0540*/  I2FP.F32.S32 R16, R25 ;  /* 0x0000001900107245 */ /* 0x002fe40000201400 */
[----:B---3--:R-:W-:Y:S01]  /*0550*/  I2FP.F32.S32 R7, R22 ;  /* 0x0000001600077245 */ /* 0x008fe20000201400 */
[--C-:B------:R-:W-:Y:S02]  /*0560*/  HADD2.F32 R27, -RZ, R15.reuse.H0_H0 ;  /* 0x2000000fff1b7230 */ /* 0x100fe40000004100 */
[----:B------:R-:W-:Y:S02]  /*0570*/  HADD2.F32 R15, -RZ, R15.H1_H1 ;  /* 0x3000000fff0f7230 */ /* 0x000fe40000004100 */
[--C-:B----4-:R-:W-:Y:S02]  /*0580*/  HADD2.F32 R5, -RZ, R18.reuse.H0_H0 ;  /* 0x20000012ff057230 */ /* 0x110fe40000004100 */
[----:B0-----:R-:W-:-:S02]  /*0590*/  HADD2.F32 R3, -RZ, R18.H1_H1 ;  /* 0x30000012ff037230 */ /* 0x001fc40000004100 */
[----:B------:R-:W-:Y:S01]  /*05a0*/  FMUL.FTZ R23, R26, R23 ;  /* 0x000000171a177220 */ /* 0x000fe20000410000 */
[----:B------:R-:W-:Y:S01]  /*05b0*/  FMUL.FTZ R21, R21, R24 ;  /* 0x0000001815157220 */ /* 0x000fe20000410000 */
[----:B------:R-:W-:Y:S01]  /*05c0*/  FMUL.FTZ R19, R16, R19 ;  /* 0x0000001310137220 */ /* 0x000fe20000410000 */
        /* <DEDUP_REMOVED lines=13> */
[----:B0-----:R0:W-:Y:S04]  /*06a0*/  STS.U8 [R14+0x2], R23 ;  /* 0x000002170e007388 */ /* 0x0011e80000000000 */
[----:B-1----:R0:W-:Y:S04]  /*06b0*/  STS.U8 [R14], R5 ;  /* 0x000000050e007388 */ /* 0x0021e80000000000 */
[----:B--2---:R0:W-:Y:S04]  /*06c0*/  STS.U8 [R14+0x1], R3 ;  /* 0x000001030e007388 */ /* 0x0041e80000000000 */
[----:B---3--:R0:W-:Y:S02]  /*06d0*/  STS.U8 [R14+0x3], R7 ;  /* 0x000003070e007388 */ /* 0x0081e40000000000 */
.L_x_114:
[----:B------:R-:W-:Y:S05]  /*06e0*/  BSYNC B0 ;  /* 0x0000000000007941 */ /* 0x000fea0003800000 */
.L_x_113:
[----:B------:R-:W-:Y:S01]  /*06f0*/  BAR.SYNC.DEFER_BLOCKING 0x0 ;  /* 0x0000000000007b1d */ /* 0x000fe20000010000 */
[----:B------:R-:W-:Y:S01]  /*0700*/  IMAD R10, R10, 0x20, R11 ;  /* 0x000000200a0a7824 */ /* 0x000fe200078e020b */
[----:B------:R-:W-:-:S04]  /*0710*/  LEA R0, R0, R13, 0x5 ;  /* 0x0000000d00007211 */ /* 0x000fc800078e28ff */
[----:B------:R-:W-:Y:S02]  /*0720*/  ULDC.U8 UR4, c[0x0][0x260] ;  /* 0x0000980000047ab9 */ /* 0x000fe40000000000 */
[----:B------:R-:W-:-:S06]  /*0730*/  UPRMT UR4, UR4, 0x8880, URZ ;  /* 0x0000888004047896 */ /* 0x000fcc000800003f */
[----:B------:R-:W-:Y:S01]  /*0740*/  ISETP.NE.AND P0, PT, RZ, UR4, PT ;  /* 0x00000004ff007c0c */ /* 0x000fe2000bf05270 */
[----:B------:R2:W3:Y:S04]  /*0750*/  LDS.U8 R4, [R12] ;  /* 0x000000000c047984 */ /* 0x0004e80000000000 */
[----:B0-----:R2:W0:Y:S04]  /*0760*/  LDS.U8 R5, [R12+0x21] ;  /* 0x000021000c057984 */ /* 0x0014280000000000 */
[----:B------:R2:W4:Y:S04]  /*0770*/  LDS.U8 R2, [R12+0x42] ;  /* 0x000042000c027984 */ /* 0x0005280000000000 */
[----:B------:R2:W0:Y:S01]  /*0780*/  LDS.U8 R3, [R12+0x63] ;  /* 0x000063000c037984 */ /* 0x0004220000000000 */
[----:B------:R-:W-:Y:S05]  /*0790*/  @!P0 BRA `(.L_x_115) ;  /* 0x00000000002c8947 */ /* 0x000fea0003800000 */
[C---:B------:R-:W-:Y:S01]  /*07a0*/  IMAD.SHL.U32 R7, R10.reuse, 0x2, RZ ;  /* 0x000000020a077824 */ /* 0x040fe200078e00ff */
[----:B------:R-:W-:-:S04]  /*07b0*/  LOP3.LUT R6, R10, 0x1f, RZ, 0xc0, !PT ;  /* 0x0000001f0a067812 */ /* 0x000fc800078ec0ff */
        /* <DEDUP_REMOVED lines=9> */
.L_x_115:
[----:B------:R-:W-:Y:S01]  /*0850*/  SHF.R.S32.HI R9, RZ, 0x1f, R10 ;  /* 0x0000001fff097819 */ /* 0x000fe2000001140a */
        /* <DEDUP_REMOVED lines=15> */
.L_x_116:
[----:B------:R-:W5:Y:S01]  /*0950*/  LDC.64 R10, c[0x0][0x240] ;  /* 0x00009000ff0a7b82 */ /* 0x000f620000000a00 */
[----:B------:R-:W-:Y:S01]  /*0960*/  LOP3.LUT R9, R0, 0xffffffe0, RZ, 0xc0, !PT ;  /* 0xffffffe000097812 */ /* 0x000fe200078ec0ff */
[----:B------:R-:W-:Y:S01]  /*0970*/  ULDC.64 UR8, c[0x0][0x210] ;  /* 0x0000840000087ab9 */ /* 0x000fe20000000a00 */
[----:B0--3--:R-:W-:-:S04]  /*0980*/  PRMT R5, R5, 0x7604, R4 ;  /* 0x0000760405057816 */ /* 0x009fc80000000004 */
[----:B----4-:R-:W-:-:S04]  /*0990*/  PRMT R2, R2, 0x7054, R5 ;  /* 0x0000705402027816 */ /* 0x010fc80000000005 */
[----:B------:R-:W-:Y:S01]  /*09a0*/  PRMT R3, R3, 0x654, R2 ;  /* 0x0000065403037816 */ /* 0x000fe20000000002 */
[----:B-----5:R-:W-:-:S04]  /*09b0*/  IMAD R0, R9, R10, RZ ;  /* 0x0000000a09007224 */ /* 0x020fc800078e02ff */
[----:B------:R-:W-:-:S05]  /*09c0*/  IMAD R0, R11, UR5, R0 ;  /* 0x000000050b007c24 */ /* 0x000fca000f8e0200 */
[----:B------:R-:W-:-:S04]  /*09d0*/  IADD3 R0, R0, R7, RZ ;  /* 0x0000000700007210 */ /* 0x000fc80007ffe0ff */
[----:B------:R-:W-:-:S04]  /*09e0*/  LOP3.LUT R0, R0, 0xfffffffc, RZ, 0xc0, !PT ;  /* 0xfffffffc00007812 */ /* 0x000fc800078ec0ff */
[----:B------:R-:W-:-:S05]  /*09f0*/  IADD3 R4, P0, R0, UR8, RZ ;  /* 0x0000000800047c10 */ /* 0x000fca000ff1e0ff */
[----:B------:R-:W-:-:S05]  /*0a00*/  IMAD.X R5, RZ, RZ, UR9, P0 ;  /* 0x00000009ff057e24 */ /* 0x000fca00080e06ff */
[----:B------:R-:W-:Y:S01]  /*0a10*/  STG.E desc[UR6][R4.64], R3 ;  /* 0x0000000304007986 */ /* 0x000fe2000c101906 */
[----:B------:R-:W-:Y:S05]  /*0a20*/  EXIT ;  /* 0x000000000000794d */ /* 0x000fea0003800000 */
.L_x_117:
        /* <DEDUP_REMOVED lines=13> */
.L_x_148:


//--------------------- .text._ZN17fastertransformer20add_V_bias_transformI6__halfEEvPaPKiPKT_iiiiiPKfS9_S9_b --------------------------
	.section	.text._ZN17fastertransformer20add_V_bias_transformI6__halfEEvPaPKiPKT_iiiiiPKfS9_S9_b,"ax",@progbits
	.align	128
        .global         _ZN17fastertransformer20add_V_bias_transformI6__halfEEvPaPKiPKT_iiiiiPKfS9_S9_b
        .type           _ZN17fastertransformer20add_V_bias_transformI6__halfEEvPaPKiPKT_iiiiiPKfS9_S9_b,@function
        .size           _ZN17fastertransformer20add_V_bias_transformI6__halfEEvPaPKiPKT_iiiiiPKfS9_S9_b,(.L_x_149 - _ZN17fastertransformer20add_V_bias_transformI6__halfEEvPaPKiPKT_iiiiiPKfS9_S9_b)
        .other          _ZN17fastertransformer20add_V_bias_transformI6__halfEEvPaPKiPKT_iiiiiPKfS9_S9_b,@"STO_CUDA_ENTRY STV_DEFAULT"
_ZN17fastertransformer20add_V_bias_transformI6__halfEEvPaPKiPKT_iiiiiPKfS9_S9_b:
.text._ZN17fastertransformer20add_V_bias_transformI6__halfEEvPaPKiPKT_iiiiiPKfS9_S9_b:
[----:B------:R-:W-:Y:S08]  /*0000*/  LDC R1, c[0x0][0x28] ;  /* 0x00000a00ff017b82 */ /* 0x000ff00000000800 */
[----:B------:R-:W0:Y:S01]  /*0010*/  LDC.64 R2, c[0x0][0x230] ;  /* 0x00008c00ff027b82 */ /* 0x000e220000000a00 */
[----:B------:R-:W1:Y:S01]  /*0020*/  S2R R11, SR_CTAID.Y ;  /* 0x00000000000b7919 */ /* 0x000e620000002600 */
[----:B------:R-:W-:Y:S01]  /*0030*/  ULDC.64 UR4, c[0x0][0x228] ;  /* 0x00008a0000047ab9 */ /* 0x000fe20000000a00 */
[----:B------:R-:W-:Y:S01]  /*0040*/  ULDC.64 UR6, c[0x0][0x208] ;  /* 0x0000820000067ab9 */ /* 0x000fe20000000a00 */
[----:B------:R-:W-:Y:S01]  /*0050*/  UIMAD UR4, UR5, UR4, URZ ;  /* 0x00000004050472a4 */ /* 0x000fe2000f8e023f */
[----:B------:R-:W2:Y:S03]  /*0060*/  S2R R10, SR_TID.X ;  /* 0x00000000000a7919 */ /* 0x000ea60000002100 */
[----:B------:R-:W3:Y:S01]  /*0070*/  S2UR UR8, SR_CTAID.Z ;  /* 0x00000000000879c3 */ /* 0x000ee20000002700 */
[----:B------:R-:W4:Y:S07]  /*0080*/  S2R R13, SR_CTAID.X ;  /* 0x00000000000d7919 */ /* 0x000f2e0000002500 */
[----:B------:R-:W5:Y:S01]  /*0090*/  LDC.64 R16, c[0x0][0x220] ;  /* 0x00008800ff107b82 */ /* 0x000f620000000a00 */
[----:B0-----:R-:W0:Y:S01]  /*00a0*/  I2F.U32.RP R0, R2 ;  /* 0x0000000200007306 */ /* 0x001e220000209000 */
[----:B------:R-:W-:-:S06]  /*00b0*/  ISETP.NE.U32.AND P2, PT, R2, RZ, PT ;  /* 0x000000ff0200720c */ /* 0x000fcc0003f45070 */
[----:B------:R-:W5:Y:S01]  /*00c0*/  LDC.64 R8, c[0x0][0x240] ;  /* 0x00009000ff087b82 */ /* 0x000f620000000a00 */
[----:B--2---:R-:W-:Y:S01]  /*00d0*/  SHF.L.U32 R10, R10, 0x2, RZ ;  /* 0x000000020a0a7819 */ /* 0x004fe200000006ff */
[----:B0-----:R-:W0:Y:S02]  /*00e0*/  MUFU.RCP R0, R0 ;  /* 0x0000000000007308 */ /* 0x001e240000001000 */
[----:B0-----:R-:W-:Y:S02]  /*00f0*/  VIADD R4, R0, 0xffffffe ;  /* 0x0ffffffe00047836 */ /* 0x001fe40000000000 */
[----:B------:R-:W1:Y:S04]  /*0100*/  S2R R0, SR_TID.Y ;  /* 0x0000000000007919 */ /* 0x000e680000002200 */
[----:B------:R0:W2:Y:S02]  /*0110*/  F2I.FTZ.U32.TRUNC.NTZ R5, R4 ;  /* 0x0000000400057305 */ /* 0x0000a4000021f000 */
[----:B0-----:R-:W-:Y:S01]  /*0120*/  HFMA2.MMA R4, -RZ, RZ, 0, 0 ;  /* 0x00000000ff047435 */ /* 0x001fe200000001ff */
[----:B--2---:R-:W-:-:S04]  /*0130*/  IMAD.MOV R7, RZ, RZ, -R5 ;  /* 0x000000ffff077224 */ /* 0x004fc800078e0a05 */
[----:B------:R-:W-:-:S05]  /*0140*/  IMAD R7, R7, R2, RZ ;  /* 0x0000000207077224 */ /* 0x000fca00078e02ff */
[----:B------:R-:W-:-:S06]  /*0150*/  IMAD.HI.U32 R5, R5, R7, R4 ;  /* 0x0000000705057227 */ /* 0x000fcc00078e0004 */
[----:B---3--:R-:W-:-:S04]  /*0160*/  IMAD.HI.U32 R5, R5, UR8, RZ ;  /* 0x0000000805057c27 */ /* 0x008fc8000f8e00ff */
[----:B------:R-:W-:Y:S02]  /*0170*/  IMAD.MOV R7, RZ, RZ, -R5 ;  /* 0x000000ffff077224 */ /* 0x000fe400078e0a05 */
[----:B-1----:R-:W-:Y:S02]  /*0180*/  IMAD R4, R11, 0x20, R0 ;  /* 0x000000200b047824 */ /* 0x002fe400078e0200 */
[----:B------:R-:W-:-:S05]  /*0190*/  IMAD R7, R2, R7, UR8 ;  /* 0x0000000802077e24 */ /* 0x000fca000f8e0207 */
[----:B------:R-:W-:-:S13]  /*01a0*/  ISETP.GE.U32.AND P0, PT, R7, R2, PT ;  /* 0x000000020700720c */ /* 0x000fda0003f06070 */
[----:B------:R-:W-:Y:S01]  /*01b0*/  @P0 IMAD.IADD R7, R7, 0x1, -R2 ;  /* 0x0000000107070824 */ /* 0x000fe200078e0a02 */
[----:B------:R-:W-:-:S04]  /*01c0*/  @P0 IADD3 R5, R5, 0x1, RZ ;  /* 0x0000000105050810 */ /* 0x000fc80007ffe0ff */
[-C--:B------:R-:W-:Y:S02]  /*01d0*/  ISETP.GE.U32.AND P1, PT, R7, R2.reuse, PT ;  /* 0x000000020700720c */ /* 0x080fe40003f26070 */
[----:B------:R-:W0:Y:S11]  /*01e0*/  LDC.64 R6, c[0x0][0x218] ;  /* 0x00008600ff067b82 */ /* 0x000e360000000a00 */
[----:B------:R-:W-:Y:S01]  /*01f0*/  @P1 VIADD R5, R5, 0x1 ;  /* 0x0000000105051836 */ /* 0x000fe20000000000 */
[----:B------:R-:W-:-:S05]  /*0200*/  @!P2 LOP3.LUT R5, RZ, R2, RZ, 0x33, !PT ;  /* 0x00000002ff05a212 */ /* 0x000fca00078e33ff */
[----:B------:R-:W-:Y:S02]  /*0210*/  IMAD.MOV R15, RZ, RZ, -R5 ;  /* 0x000000ffff0f7224 */ /* 0x000fe400078e0a05 */
[----:B------:R-:W-:Y:S01]  /*0220*/  IMAD R5, R5, UR5, R4 ;  /* 0x0000000505057c24 */ /* 0x000fe2000f8e0204 */
[----:B----4-:R-:W-:Y:S01]  /*0230*/  LEA R4, R13, R10, 0x5 ;  /* 0x0000000a0d047211 */ /* 0x010fe200078e28ff */
[----:B------:R-:W-:Y:S02]  /*0240*/  IMAD R2, R2, R15, UR8 ;  /* 0x0000000802027e24 */ /* 0x000fe4000f8e020f */
[----:B------:R-:W1:Y:S02]  /*0250*/  LDC.64 R14, c[0x0][0x248] ;  /* 0x00009200ff0e7b82 */ /* 0x000e640000000a00 */
[----:B------:R-:W-:Y:S02]  /*0260*/  IMAD R19, R2, R3, R4 ;  /* 0x0000000302137224 */ /* 0x000fe400078e0204 */
[----:B------:R-:W-:-:S02]  /*0270*/  IMAD.SHL.U32 R2, R5, 0x20, RZ ;  /* 0x0000002005027824 */ /* 0x000fc400078e00ff */
[C---:B-----5:R-:W-:Y:S01]  /*0280*/  IMAD.WIDE R8, R19.reuse, 0x4, R8 ;  /* 0x0000000413087825 */ /* 0x060fe200078e0208 */
[--C-:B------:R-:W-:Y:S01]  /*0290*/  SHF.R.S32.HI R23, RZ, 0x1, R19.reuse ;  /* 0x00000001ff177819 */ /* 0x100fe20000011413 */
[----:B------:R-:W2:Y:S01]  /*02a0*/  LDC.64 R4, c[0x0][0x250] ;  /* 0x00009400ff047b82 */ /* 0x000ea20000000a00 */
[----:B------:R-:W-:Y:S02]  /*02b0*/  LOP3.LUT R21, R2, 0xffffffe0, R19, 0xe2, !PT ;  /* 0xffffffe002157812 */ /* 0x000fe400078ee213 */
[----:B------:R-:W-:Y:S01]  /*02c0*/  LOP3.LUT R2, R19, 0xffffffe0, RZ, 0xc0, !PT ;  /* 0xffffffe013027812 */ /* 0x000fe200078ec0ff */
[----:B------:R-:W-:Y:S01]  /*02d0*/  IMAD.WIDE R16, R23, 0x4, R16 ;  /* 0x0000000417107825 */ /* 0x000fe200078e0210 */
[----:B------:R-:W3:Y:S03]  /*02e0*/  LDG.E.CONSTANT R24, desc[UR6][R8.64] ;  /* 0x0000000608187981 */ /* 0x000ee6000c1e9900 */
[----:B------:R-:W-:Y:S01]  /*02f0*/  IMAD R21, R2, UR4, R21 ;  /* 0x0000000402157c24 */ /* 0x000fe2000f8e0215 */
[----:B------:R-:W4:Y:S01]  /*0300*/  LDG.E.CONSTANT R18, desc[UR6][R16.64] ;  /* 0x0000000610127981 */ /* 0x000f22000c1e9900 */
[----:B------:R-:W-:-:S02]  /*0310*/  ULDC.U8 UR4, c[0x0][0x258] ;  /* 0x0000960000047ab9 */ /* 0x000fc40000000000 */
[----:B0-----:R-:W-:Y:S01]  /*0320*/  IMAD.WIDE R6, R21, 0x4, R6 ;  /* 0x0000000415067825 */ /* 0x001fe200078e0206 */
[----:B------:R-:W5:Y:S04]  /*0330*/  LDG.E.CONSTANT R2, desc[UR6][R16.64+0x4] ;  /* 0x0000040610027981 */ /* 0x000f68000c1e9900 */
[----:B------:R-:W3:Y:S04]  /*0340*/  LDG.E.CONSTANT R12, desc[UR6][R6.64+0x8] ;  /* 0x00000806060c7981 */ /* 0x000ee8000c1e9900 */
[----:B------:R-:W4:Y:S04]  /*0350*/  LDG.E.CONSTANT R22, desc[UR6][R6.64] ;  /* 0x0000000606167981 */ /* 0x000f28000c1e9900 */
[----:B------:R-:W5:Y:S04]  /*0360*/  LDG.E.CONSTANT R25, desc[UR6][R6.64+0x4] ;  /* 0x0000040606197981 */ /* 0x000f68000c1e9900 */
[----:B------:R-:W5:Y:S04]  /*0370*/  LDG.E.CONSTANT R20, desc[UR6][R6.64+0xc] ;  /* 0x00000c0606147981 */ /* 0x000f68000c1e9900 */
[----:B------:R-:W5:Y:S04]  /*0380*/  LDG.E.CONSTANT R23, desc[UR6][R8.64+0x8] ;  /* 0x0000080608177981 */ /* 0x000f68000c1e9900 */
[----:B------:R-:W5:Y:S04]  /*0390*/  LDG.E.CONSTANT R21, desc[UR6][R8.64+0x4] ;  /* 0x0000040608157981 */ /* 0x000f68000c1e9900 */
[----:B------:R-:W5:Y:S04]  /*03a0*/  LDG.E.CONSTANT R19, desc[UR6][R8.64+0xc] ;  /* 0x00000c0608137981 */ /* 0x000f68000c1e9900 */
[----:B-1----:R4:W5:Y:S04]  /*03b0*/  LDG.E.CONSTANT R14, desc[UR6][R14.64] ;  /* 0x000000060e0e7981 */ /* 0x002968000c1e9900 */
[----:B--2---:R0:W2:Y:S01]  /*03c0*/  LDG.E.CONSTANT R4, desc[UR6][R4.64] ;  /* 0x0000000604047981 */ /* 0x0040a2000c1e9900 */
[----:B------:R-:W-:-:S06]  /*03d0*/  UPRMT UR4, UR4, 0x8880, URZ ;  /* 0x0000888004047896 */ /* 0x000fcc000800003f */
[----:B------:R-:W-:Y:S01]  /*03e0*/  ISETP.NE.AND P0, PT, RZ, UR4, PT ;  /* 0x00000004ff007c0c */ /* 0x000fe2000bf05270 */
[----:B------:R-:W-:Y:S01]  /*03f0*/  IMAD R13, R13, 0x20, R0 ;  /* 0x000000200d0d7824 */ /* 0x000fe200078e0200 */
[----:B------:R-:W-:Y:S02]  /*0400*/  LEA R11, R11, R10, 0x5 ;  /* 0x0000000a0b0b7211 */ /* 0x000fe400078e28ff */
[----:B---3--:R-:W-:Y:S02]  /*0410*/  I2FP.F32.S32 R26, R12 ;  /* 0x0000000c001a7245 */ /* 0x008fe40000201400 */
[----:B------:R-:W1:Y:S01]  /*0420*/  S2R R12, SR_CgaCtaId ;  /* 0x00000000000c7919 */ /* 0x000e620000008800 */
[----:B----4-:R-:W-:Y:S01]  /*0430*/  I2FP.F32.S32 R15, R22 ;  /* 0x00000016000f7245 */ /* 0x010fe20000201400 */
[----:B0-----:R-:W-:Y:S01]  /*0440*/  HADD2.F32 R5, -RZ, R18.H0_H0 ;  /* 0x20000012ff057230 */ /* 0x001fe20000004100 */
[----:B-----5:R-:W-:Y:S01]  /*0450*/  I2FP.F32.S32 R6, R25 ;  /* 0x0000001900067245 */ /* 0x020fe20000201400 */
[----:B------:R-:W-:Y:S01]  /*0460*/  HADD2.F32 R27, -RZ, R2.H0_H0 ;  /* 0x20000002ff1b7230 */ /* 0x000fe20000004100 */
[----:B------:R-:W-:Y:S01]  /*0470*/  I2FP.F32.S32 R20, R20 ;  /* 0x0000001400147245 */ /* 0x000fe20000201400 */
[----:B------:R-:W-:Y:S01]  /*0480*/  FMUL.FTZ R15, R15, R24 ;  /* 0x000000180f0f7220 */ /* 0x000fe20000410000 */
[----:B------:R-:W-:-:S02]  /*0490*/  HADD2.F32 R7, -RZ, R18.H1_H1 ;  /* 0x30000012ff077230 */ /* 0x000fc40000004100 */
[----:B------:R-:W-:Y:S01]  /*04a0*/  FMUL.FTZ R23, R26, R23 ;  /* 0x000000171a177220 */ /* 0x000fe20000410000 */
[----:B------:R-:W-:Y:S02]  /*04b0*/  HADD2.F32 R9, -RZ, R2.H1_H1 ;  /* 0x30000002ff097230 */ /* 0x000fe40000004100 */
[----:B------:R-:W-:Y:S01]  /*04c0*/  FMUL.FTZ R21, R6, R21 ;  /* 0x0000001506157220 */ /* 0x000fe20000410000 */
[----:B------:R-:W-:Y:S01]  /*04d0*/  FMUL.FTZ R19, R20, R19 ;  /* 0x0000001314137220 */ /* 0x000fe20000410000 */
[C---:B------:R-:W-:Y:S01]  /*04e0*/  FFMA.FTZ R15, R14.reuse, R15, R5 ;  /* 0x0000000f0e0f7223 */ /* 0x040fe20000010005 */
[C---:B------:R-:W-:Y:S01]  /*04f0*/  FFMA.FTZ R23, R14.reuse, R23, R27 ;  /* 0x000000170e177223 */ /* 0x040fe2000001001b */
[C---:B------:R-:W-:Y:S01]  /*0500*/  FFMA.FTZ R7, R14.reuse, R21, R7 ;  /* 0x000000150e077223 */ /* 0x040fe20000010007 */
[----:B------:R-:W-:Y:S01]  /*0510*/  FFMA.FTZ R9, R14, R19, R9 ;  /* 0x000000130e097223 */ /* 0x000fe20000010009 */
[C---:B--2---:R-:W-:Y:S01]  /*0520*/  FMUL.FTZ R15, R4.reuse, R15 ;  /* 0x0000000f040f7220 */ /* 0x044fe20000410000 */
[C---:B------:R-:W-:Y:S01]  /*0530*/  FMUL.FTZ R23, R4.reuse, R23 ;  /* 0x0000001704177220 */ /* 0x040fe20000410000 */
[C---:B------:R-:W-:Y:S01]  /*0540*/  FMUL.FTZ R6, R4.reuse, R7 ;  /* 0x0000000704067220 */ /* 0x040fe20000410000 */
[----:B------:R-:W-:Y:S01]  /*0550*/  MOV R7, 0x400 ;  /* 0x0000040000077802 */ /* 0x000fe20000000f00 */
[----:B------:R-:W-:Y:S01]  /*0560*/  FMUL.FTZ R4, R4, R9 ;  /* 0x0000000904047220 */ /* 0x000fe20000410000 */
[----:B------:R-:W0:Y:S02]  /*0570*/  F2I.S8.NTZ R5, R23 ;  /* 0x0000001700057305 */ /* 0x000e240000202100 */
[----:B-1----:R-:W-:-:S06]  /*0580*/  LEA R7, R12, R7, 0x18 ;  /* 0x000000070c077211 */ /* 0x002fcc00078ec0ff */
[----:B------:R-:W1:Y:S01]  /*0590*/  F2I.S8.NTZ R15, R15 ;  /* 0x0000000f000f7305 */ /* 0x000e620000202100 */
[----:B------:R-:W-:-:S07]  /*05a0*/  IMAD R9, R0, 0x21, R7 ;  /* 0x0000002100097824 */ /* 0x000fce00078e0207 */
[----:B------:R-:W2:Y:S08]  /*05b0*/  F2I.S8.NTZ R17, R6 ;  /* 0x0000000600117305 */ /* 0x000eb00000202100 */
[----:B------:R-:W3:Y:S01]  /*05c0*/  F2I.S8.NTZ R19, R4 ;  /* 0x0000000400137305 */ /* 0x000ee20000202100 */
[----:B------:R-:W-:-:S05]  /*05d0*/  IADD3 R2, R10, R9, RZ ;  /* 0x000000090a027210 */ /* 0x000fca0007ffe0ff */
[----:B0-----:R0:W-:Y:S04]  /*05e0*/  STS.U8 [R2+0x2], R5 ;  /* 0x0000020502007388 */ /* 0x0011e80000000000 */
[----:B-1----:R0:W-:Y:S04]  /*05f0*/  STS.U8 [R2], R15 ;  /* 0x0000000f02007388 */ /* 0x0021e80000000000 */
[----:B--2---:R0:W-:Y:S04]  /*0600*/  STS.U8 [R2+0x1], R17 ;  /* 0x0000011102007388 */ /* 0x0041e80000000000 */
[----:B---3--:R0:W-:Y:S01]  /*0610*/  STS.U8 [R2+0x3], R19 ;  /* 0x0000031302007388 */ /* 0x0081e20000000000 */
[----:B------:R-:W-:Y:S06]  /*0620*/  BAR.SYNC.DEFER_BLOCKING 0x0 ;  /* 0x0000000000007b1d */ /* 0x000fec0000010000 */
[----:B------:R-:W-:Y:S05]  /*0630*/  @!P0 BRA `(.L_x_118) ;  /* 0x00000000002c8947 */ /* 0x000fea0003800000 */
[C---:B------:R-:W-:Y:S01]  /*0640*/  IMAD.SHL.U32 R4, R13.reuse, 0x2, RZ ;  /* 0x000000020d047824 */ /* 0x040fe200078e00ff */
[----:B0-----:R-:W-:-:S04]  /*0650*/  LOP3.LUT R2, R13, 0x1f, RZ, 0xc0, !PT ;  /* 0x0000001f0d027812 */ /* 0x001fc800078ec0ff */
        /* <DEDUP_REMOVED lines=9> */
.L_x_118:
[----:B------:R-:W-:Y:S01]  /*06f0*/  SHF.R.S32.HI R4, RZ, 0x1f, R11 ;  /* 0x0000001fff047819 */ /* 0x000fe2000001140b */
[----:B0-----:R-:W-:Y:S01]  /*0700*/  IMAD.SHL.U32 R2, R13, 0x4, RZ ;  /* 0x000000040d027824 */ /* 0x001fe200078e00ff */
        /* <DEDUP_REMOVED lines=14> */
.L_x_119:
        /* <DEDUP_REMOVED lines=20> */
.L_x_120:
        /* <DEDUP_REMOVED lines=13> */
.L_x_149:


//--------------------- .text._ZN17fastertransformer24mappingRemovePaddingDataEPiPKii --------------------------
	.section	.text._ZN17fastertransformer24mappingRemovePaddingDataEPiPKii,"ax",@progbits
	.align	128
        .global         _ZN17fastertransformer24mappingRemovePaddingDataEPiPKii
        .type           _ZN17fastertransformer24mappingRemovePaddingDataEPiPKii,@function
        .size           _ZN17fastertransformer24mappingRemovePaddingDataEPiPKii,(.L_x_150 - _ZN17fastertransformer24mappingRemovePaddingDataEPiPKii)
        .other          _ZN17fastertransformer24mappingRemovePaddingDataEPiPKii,@"STO_CUDA_ENTRY STV_DEFAULT"
_ZN17fastertransformer24mappingRemovePaddingDataEPiPKii:
.text._ZN17fastertransformer24mappingRemovePaddingDataEPiPKii:
[----:B------:R-:W-:Y:S01]  /*0000*/  LDC R1, c[0x0][0x28] ;  /* 0x00000a00ff017b82 */ /* 0x000fe20000000800 */
[----:B------:R-:W0:Y:S07]  /*0010*/  S2R R0, SR_TID.X ;  /* 0x0000000000007919 */ /* 0x000e2e0000002100 */
[----:B------:R-:W0:Y:S08]  /*0020*/  S2UR UR4, SR_CTAID.X ;  /* 0x00000000000479c3 */ /* 0x000e300000002500 */
[----:B------:R-:W0:Y:S02]  /*0030*/  LDC R7, c[0x0][RZ] ;  /* 0x00000000ff077b82 */ /* 0x000e240000000800 */
[----:B0-----:R-:W-:Y:S01]  /*0040*/  IMAD R7, R7, UR4, R0 ;  /* 0x0000000407077c24 */ /* 0x001fe2000f8e0200 */
[----:B------:R-:W-:-:S04]  /*0050*/  ULDC UR4, c[0x0][0x220] ;  /* 0x0000880000047ab9 */ /* 0x000fc80000000800 */
[----:B------:R-:W-:-:S13]  /*0060*/  ISETP.GE.AND P0, PT, R7, UR4, PT ;  /* 0x0000000407007c0c */ /* 0x000fda000bf06270 */
[----:B------:R-:W-:Y:S05]  /*0070*/  @P0 EXIT ;  /* 0x000000000000094d */ /* 0x000fea0003800000 */
[----:B------:R-:W0:Y:S01]  /*0080*/  LDC.64 R2, c[0x0][0x218] ;  /* 0x00008600ff027b82 */ /* 0x000e220000000a00 */
[----:B------:R-:W-:-:S07]  /*0090*/  ULDC.64 UR4, c[0x0][0x208] ;  /* 0x0000820000047ab9 */ /* 0x000fce0000000a00 */
[----:B------:R-:W1:Y:S01]  /*00a0*/  LDC.64 R4, c[0x0][0x210] ;  /* 0x00008400ff047b82 */ /* 0x000e620000000a00 */
[----:B0-----:R-:W-:-:S06]  /*00b0*/  IMAD.WIDE R2, R7, 0x4, R2 ;  /* 0x0000000407027825 */ /* 0x001fcc00078e0202 */
[----:B------:R-:W2:Y:S02]  /*00c0*/  LDG.E.CONSTANT R2, desc[UR4][R2.64] ;  /* 0x0000000402027981 */ /* 0x000ea4000c1e9900 */
[----:B--2---:R-:W-:-:S05]  /*00d0*/  IADD3 R9, R7, R2, RZ ;  /* 0x0000000207097210 */ /* 0x004fca0007ffe0ff */
[----:B-1----:R-:W-:-:S05]  /*00e0*/  IMAD.WIDE R4, R9, 0x4, R4 ;  /* 0x0000000409047825 */ /* 0x002fca00078e0204 */
[----:B------:R-:W-:Y:S01]  /*00f0*/  STG.E desc[UR4][R4.64], R7 ;  /* 0x0000000704007986 */ /* 0x000fe2000c101904 */
[----:B------:R-:W-:Y:S05]  /*0100*/  EXIT ;  /* 0x000000000000794d */ /* 0x000fea0003800000 */
.L_x_121:
        /* <DEDUP_REMOVED lines=15> */
.L_x_150:


//--------------------- .nv.global.init           --------------------------
	.section	.nv.global.init,"aw",@progbits
	.align	4
.nv.global.init:
	.type		mrg32k3aM1SubSeq,@object
	.size		mrg32k3aM1SubSeq,(mrg32k3aM2SubSeq - mrg32k3aM1SubSeq)
mrg32k3aM1SubSeq:
        /*0000*/ 	.byte	0x0b, 0xcc, 0xee, 0x04, 0x73, 0x29, 0x8b, 0x6f, 0xf6, 0x53, 0x03, 0xf6, 0x23, 0xf6, 0xea, 0xda
        /* <DEDUP_REMOVED lines=125> */
	.type		mrg32k3aM2SubSeq,@object
	.size		mrg32k3aM2SubSeq,(mrg32k3aM1 - mrg32k3aM2SubSeq)
mrg32k3aM2SubSeq:
        /* <DEDUP_REMOVED lines=126> */
	.type		mrg32k3aM1,@object
	.size		mrg32k3aM1,(mrg32k3aM1Seq - mrg32k3aM1)
mrg32k3aM1:
        /* <DEDUP_REMOVED lines=144> */
	.type		mrg32k3aM1Seq,@object
	.size		mrg32k3aM1Seq,(mrg32k3aM2 - mrg32k3aM1Seq)
mrg32k3aM1Seq:
        /* <DEDUP_REMOVED lines=144> */
	.type		mrg32k3aM2,@object
	.size		mrg32k3aM2,(mrg32k3aM2Seq - mrg32k3aM2)
mrg32k3aM2:
        /* <DEDUP_REMOVED lines=144> */
	.type		mrg32k3aM2Seq,@object
	.size		mrg32k3aM2Seq,(precalc_xorwow_matrix - mrg32k3aM2Seq)
mrg32k3aM2Seq:
        /* <DEDUP_REMOVED lines=144> */
	.type		precalc_xorwow_matrix,@object
	.size		precalc_xorwow_matrix,(precalc_xorwow_offset_matrix - precalc_xorwow_matrix)
precalc_xorwow_matrix:
        /* <DEDUP_REMOVED lines=6400> */
	.type		precalc_xorwow_offset_matrix,@object
	.size		precalc_xorwow_offset_matrix,(.L_1 - precalc_xorwow_offset_matrix)
precalc_xorwow_offset_matrix:
        /* <DEDUP_REMOVED lines=6400> */
.L_1:


//--------------------- .nv.shared._ZN17fastertransformer47add_V_bias_transform_rebuild_padding_varlen_rowI6__halfEEvPaPKaPKT_PKiiiiiiiiPKfSB_bi --------------------------
	.section	.nv.shared._ZN17fastertransformer47add_V_bias_transform_rebuild_padding_varlen_rowI6__halfEEvPaPKaPKT_PKiiiiiiiiPKfSB_bi,"aw",@nobits
	.sectionflags	@""
.nv.shared._ZN17fastertransformer47add_V_bias_transform_rebuild_padding_varlen_rowI6__halfEEvPaPKaPKT_PKiiiiiiiiPKfSB_bi:
	.zero		2080


//--------------------- .nv.shared.reserved.0     --------------------------
	.section	.nv.shared.reserved.0,"aw",@nobits
	.weak		__nv_reservedSMEM_offset_0_alias
	.size		__nv_reservedSMEM_offset_0_alias, 0, 0
	.other		__nv_reservedSMEM_offset_0_alias,@"STO_CUDA_RESERVED_SHARED STV_DEFAULT"
__nv_reservedSMEM_offset_0_alias:
	.zero		0


//--------------------- .nv.global                --------------------------
	.section	.nv.global,"aw",@nobits
.nv.global:
	.type		_ZN64_INTERNAL_7e5b9208_33_unfused_attention_int8_kernels_cu_182ad4484cuda3std6ranges3__45__cpo9iter_moveE,@object
	.size		_ZN64_INTERNAL_7e5b9208_33_unfused_attention_int8_kernels_cu_182ad4484cuda3std6ranges3__45__cpo9iter_moveE,(_ZN64_INTERNAL_7e5b9208_33_unfused_attention_int8_kernels_cu_182ad4484cuda3std3__466_GLOBAL__N__7e5b9208_33_unfused_attention_int8_kernels_cu_182ad4486ignoreE - _ZN64_INTERNAL_7e5b9208_33_unfused_attention_int8_kernels_cu_182ad4484cuda3std6ranges3__45__cpo9iter_moveE)
_ZN64_INTERNAL_7e5b9208_33_unfused_attention_int8_kernels_cu_182ad4484cuda3std6ranges3__45__cpo9iter_moveE:
	.zero		1
	.type		_ZN64_INTERNAL_7e5b9208_33_unfused_attention_int8_kernels_cu_182ad4484cuda3std3__466_GLOBAL__N__7e5b9208_33_unfused_attention_int8_kernels_cu_182ad4486ignoreE,@object
	.size		_ZN64_INTERNAL_7e5b9208_33_unfused_attention_int8_kernels_cu_182ad4484cuda3std3__466_GLOBAL__N__7e5b9208_33_unfused_attention_int8_kernels_cu_182ad4486ignoreE,(_ZN64_INTERNAL_7e5b9208_33_unfused_attention_int8_kernels_cu_182ad4484cuda3std3__45__cpo4cendE - _ZN64_INTERNAL_7e5b9208_33_unfused_attention_int8_kernels_cu_182ad4484cuda3std3__466_GLOBAL__N__7e5b9208_33_unfused_attention_int8_kernels_cu_182ad4486ignoreE)
_ZN64_INTERNAL_7e5b9208_33_unfused_attention_int8_kernels_cu_182ad4484cuda3std3__466_GLOBAL__N__7e5b9208_33_unfused_attention_int8_kernels_cu_182ad4486ignoreE:
	.zero		1
	.type		_ZN64_INTERNAL_7e5b9208_33_unfused_attention_int8_kernels_cu_182ad4484cuda3std3__45__cpo4cendE,@object
	.size		_ZN64_INTERNAL_7e5b9208_33_unfused_attention_int8_kernels_cu_182ad4484cuda3std3__45__cpo4cendE,(_ZN64_INTERNAL_7e5b9208_33_unfused_attention_int8_kernels_cu_182ad4484cuda3std3__45__cpo3endE - _ZN64_INTERNAL_7e5b9208_33_unfused_attention_int8_kernels_cu_182ad4484cuda3std3__45__cpo4cendE)
_ZN64_INTERNAL_7e5b9208_33_unfused_attention_int8_kernels_cu_182ad4484cuda3std3__45__cpo4cendE:
	.zero		1
	.type		_ZN64_INTERNAL_7e5b9208_33_unfused_attention_int8_kernels_cu_182ad4484cuda3std3__45__cpo3endE,@object
	.size		_ZN64_INTERNAL_7e5b9208_33_unfused_attention_int8_kernels_cu_182ad4484cuda3std3__45__cpo3endE,(_ZN64_INTERNAL_7e5b9208_33_unfused_attention_int8_kernels_cu_182ad4484cuda3std3__48in_placeE - _ZN64_INTERNAL_7e5b9208_33_unfused_attention_int8_kernels_cu_182ad4484cuda3std3__45__cpo3endE)
_ZN64_INTERNAL_7e5b9208_33_unfused_attention_int8_kernels_cu_182ad4484cuda3std3__45__cpo3endE:
	.zero		1
	.type		_ZN64_INTERNAL_7e5b9208_33_unfused_attention_int8_kernels_cu_182ad4484cuda3std3__48in_placeE,@object
	.size		_ZN64_INTERNAL_7e5b9208_33_unfused_attention_int8_kernels_cu_182ad4484cuda3std3__48in_placeE,(_ZN64_INTERNAL_7e5b9208_33_unfused_attention_int8_kernels_cu_182ad4484cuda3std6ranges3__45__cpo7advanceE - _ZN64_INTERNAL_7e5b9208_33_unfused_attention_int8_kernels_cu_182ad4484cuda3std3__48in_placeE)
_ZN64_INTERNAL_7e5b9208_33_unfused_attention_int8_kernels_cu_182ad4484cuda3std3__48in_placeE:
	.zero		1
	.type		_ZN64_INTERNAL_7e5b9208_33_unfused_attention_int8_kernels_cu_182ad4484cuda3std6ranges3__45__cpo7advanceE,@object
	.size		_ZN64_INTERNAL_7e5b9208_33_unfused_attention_int8_kernels_cu_182ad4484cuda3std6ranges3__45__cpo7advanceE,(_ZN64_INTERNAL_7e5b9208_33_unfused_attention_int8_kernels_cu_182ad4484cuda3std3__45__cpo5beginE - _ZN64_INTERNAL_7e5b9208_33_unfused_attention_int8_kernels_cu_182ad4484cuda3std6ranges3__45__cpo7advanceE)
_ZN64_INTERNAL_7e5b9208_33_unfused_attention_int8_kernels_cu_182ad4484cuda3std6ranges3__45__cpo7advanceE:
	.zero		1
	.type		_ZN64_INTERNAL_7e5b9208_33_unfused_attention_int8_kernels_cu_182ad4484cuda3std3__45__cpo5beginE,@object
	.size		_ZN64_INTERNAL_7e5b9208_33_unfused_attention_int8_kernels_cu_182ad4484cuda3std3__45__cpo5beginE,(_ZN64_INTERNAL_7e5b9208_33_unfused_attention_int8_kernels_cu_182ad4484cuda3std3__419piecewise_constructE - _ZN64_INTERNAL_7e5b9208_33_unfused_attention_int8_kernels_cu_182ad4484cuda3std3__45__cpo5beginE)
_ZN64_INTERNAL_7e5b9208_33_unfused_attention_int8_kernels_cu_182ad4484cuda3std3__45__cpo5beginE:
	.zero		1
	.type		_ZN64_INTERNAL_7e5b9208_33_unfused_attention_int8_kernels_cu_182ad4484cuda3std3__419piecewise_constructE,@object
	.size		_ZN64_INTERNAL_7e5b9208_33_unfused_attention_int8_kernels_cu_182ad4484cuda3std3__419piecewise_constructE,(_ZN64_INTERNAL_7e5b9208_33_unfused_attention_int8_kernels_cu_182ad4484cuda3std3__45__cpo6cbeginE - _ZN64_INTERNAL_7e5b9208_33_unfused_attention_int8_kernels_cu_182ad4484cuda3std3__419piecewise_constructE)
_ZN64_INTERNAL_7e5b9208_33_unfused_attention_int8_kernels_cu_182ad4484cuda3std3__419piecewise_constructE:
	.zero		1
	.type		_ZN64_INTERNAL_7e5b9208_33_unfused_attention_int8_kernels_cu_182ad4484cuda3std3__45__cpo6cbeginE,@object
	.size		_ZN64_INTERNAL_7e5b9208_33_unfused_attention_int8_kernels_cu_182ad4484cuda3std3__45__cpo6cbeginE,(_ZN64_INTERNAL_7e5b9208_33_unfused_attention_int8_kernels_cu_182ad4484cuda3std6ranges3__45__cpo4swapE - _ZN64_INTERNAL_7e5b9208_33_unfused_attention_int8_kernels_cu_182ad4484cuda3std3__45__cpo6cbeginE)
_ZN64_INTERNAL_7e5b9208_33_unfused_attention_int8_kernels_cu_182ad4484cuda3std3__45__cpo6cbeginE:
	.zero		1
	.type		_ZN64_INTERNAL_7e5b9208_33_unfused_attention_int8_kernels_cu_182ad4484cuda3std6ranges3__45__cpo4swapE,@object
	.size		_ZN64_INTERNAL_7e5b9208_33_unfused_attention_int8_kernels_cu_182ad4484cuda3std6ranges3__45__cpo4swapE,(.L_16 - _ZN64_INTERNAL_7e5b9208_33_unfused_attention_int8_kernels_cu_182ad4484cuda3std6ranges3__45__cpo4swapE)
_ZN64_INTERNAL_7e5b9208_33_unfused_attention_int8_kernels_cu_182ad4484cuda3std6ranges3__45__cpo4swapE:
	.zero		1
.L_16:


//--------------------- .nv.shared._ZN17fastertransformer47add_V_bias_transform_rebuild_padding_varlen_rowIfEEvPaPKaPKT_PKiiiiiiiiPKfSA_bi --------------------------
	.section	.nv.shared._ZN17fastertransformer47add_V_bias_transform_rebuild_padding_varlen_rowIfEEvPaPKaPKT_PKiiiiiiiiPKfSA_bi,"aw",@nobits
	.sectionflags	@""
.nv.shared._ZN17fastertransformer47add_V_bias_transform_rebuild_padding_varlen_rowIfEEvPaPKaPKT_PKiiiiiiiiPKfSA_bi:
	.zero		2080


//--------------------- .nv.shared._ZN17fastertransformer43add_V_bias_transform_rebuild_padding_varlenI6__halfEEvPaPKaPKT_PKiiiiiiiiPKfSB_b --------------------------
	.section	.nv.shared._ZN17fastertransformer43add_V_bias_transform_rebuild_padding_varlenI6__halfEEvPaPKaPKT_PKiiiiiiiiPKfSB_b,"aw",@nobits
	.sectionflags	@""
.nv.shared._ZN17fastertransformer43add_V_bias_transform_rebuild_padding_varlenI6__halfEEvPaPKaPKT_PKiiiiiiiiPKfSB_b:
	.zero		2080


//--------------------- .nv.shared._ZN17fastertransformer43add_V_bias_transform_rebuild_padding_varlenIfEEvPaPKaPKT_PKiiiiiiiiPKfSA_b --------------------------
	.section	.nv.shared._ZN17fastertransformer43add_V_bias_transform_rebuild_padding_varlenIfEEvPaPKaPKT_PKiiiiiiiiPKfSA_b,"aw",@nobits
	.sectionflags	@""
.nv.shared._ZN17fastertransformer43add_V_bias_transform_rebuild_padding_varlenIfEEvPaPKaPKT_PKiiiiiiiiPKfSA_b:
	.zero		2080


//--------------------- .nv.shared._ZN17fastertransformer36add_V_bias_transform_rebuild_paddingIfEEvPaPKiPKT_S3_iiiiiiPKfS8_S8_b --------------------------
	.section	.nv.shared._ZN17fastertransformer36add_V_bias_transform_rebuild_paddingIfEEvPaPKiPKT_S3_iiiiiiPKfS8_S8_b,"aw",@nobits
	.sectionflags	@""
.nv.shared._ZN17fastertransformer36add_V_bias_transform_rebuild_paddingIfEEvPaPKiPKT_S3_iiiiiiPKfS8_S8_b:
	.zero		2080


//--------------------- .nv.shared._ZN17fastertransformer31add_V_bias_transform_varlen_rowI6__halfEEvPaPKaPKT_iiiiiiPKfS9_bi --------------------------
	.section	.nv.shared._ZN17fastertransformer31add_V_bias_transform_varlen_rowI6__halfEEvPaPKaPKT_iiiiiiPKfS9_bi,"aw",@nobits
	.sectionflags	@""
.nv.shared._ZN17fastertransformer31add_V_bias_transform_varlen_rowI6__halfEEvPaPKaPKT_iiiiiiPKfS9_bi:
	.zero		2080


//--------------------- .nv.shared._ZN17fastertransformer31add_V_bias_transform_varlen_rowIfEEvPaPKaPKT_iiiiiiPKfS8_bi --------------------------
	.section	.nv.shared._ZN17fastertransformer31add_V_bias_transform_varlen_rowIfEEvPaPKaPKT_iiiiiiPKfS8_bi,"aw",@nobits
	.sectionflags	@""
.nv.shared._ZN17fastertransformer31add_V_bias_transform_varlen_rowIfEEvPaPKaPKT_iiiiiiPKfS8_bi:
	.zero		2080


//--------------------- .nv.shared._ZN17fastertransformer27add_V_bias_transform_varlenI6__halfEEvPaPKaPKT_iiiiiiPKfS9_b --------------------------
	.section	.nv.shared._ZN17fastertransformer27add_V_bias_transform_varlenI6__halfEEvPaPKaPKT_iiiiiiPKfS9_b,"aw",@nobits
	.sectionflags	@""
.nv.shared._ZN17fastertransformer27add_V_bias_transform_varlenI6__halfEEvPaPKaPKT_iiiiiiPKfS9_b:
	.zero		2080


//--------------------- .nv.shared._ZN17fastertransformer27add_V_bias_transform_varlenIfEEvPaPKaPKT_iiiiiiPKfS8_b --------------------------
	.section	.nv.shared._ZN17fastertransformer27add_V_bias_transform_varlenIfEEvPaPKaPKT_iiiiiiPKfS8_b,"aw",@nobits
	.sectionflags	@""
.nv.shared._ZN17fastertransformer27add_V_bias_transform_varlenIfEEvPaPKaPKT_iiiiiiPKfS8_b:
	.zero		2080


//--------------------- .nv.shared._ZN17fastertransformer27add_V_bias_transform_varlenI6__halfEEvPaPKiPKT_iiiiiPKfS9_S9_b --------------------------
	.section	.nv.shared._ZN17fastertransformer27add_V_bias_transform_varlenI6__halfEEvPaPKiPKT_iiiiiPKfS9_S9_b,"aw",@nobits
	.sectionflags	@""
.nv.shared._ZN17fastertransformer27add_V_bias_transform_varlenI6__halfEEvPaPKiPKT_iiiiiPKfS9_S9_b:
	.zero		2080


//--------------------- .nv.shared._ZN17fastertransformer27add_V_bias_transform_varlenIfEEvPaPKiPKT_iiiiiPKfS8_S8_b --------------------------
	.section	.nv.shared._ZN17fastertransformer27add_V_bias_transform_varlenIfEEvPaPKiPKT_iiiiiPKfS8_S8_b,"aw",@nobits
	.sectionflags	@""
.nv.shared._ZN17fastertransformer27add_V_bias_transform_varlenIfEEvPaPKiPKT_iiiiiPKfS8_S8_b:
	.zero		2080


//--------------------- .nv.shared._ZN17fastertransformer20add_V_bias_transformIfEEvPaPKiPKT_iiiiiPKfS8_S8_b --------------------------
	.section	.nv.shared._ZN17fastertransformer20add_V_bias_transformIfEEvPaPKiPKT_iiiiiPKfS8_S8_b,"aw",@nobits
	.sectionflags	@""
.nv.shared._ZN17fastertransformer20add_V_bias_transformIfEEvPaPKiPKT_iiiiiPKfS8_S8_b:
	.zero		2080


//--------------------- .nv.shared._ZN17fastertransformer36add_V_bias_transform_rebuild_paddingI6__halfEEvPaPKiPKT_S4_iiiiiiPKfS9_S9_b --------------------------
	.section	.nv.shared._ZN17fastertransformer36add_V_bias_transform_rebuild_paddingI6__halfEEvPaPKiPKT_S4_iiiiiiPKfS9_S9_b,"aw",@nobits
	.sectionflags	@""
.nv.shared._ZN17fastertransformer36add_V_bias_transform_rebuild_paddingI6__halfEEvPaPKiPKT_S4_iiiiiiPKfS9_S9_b:
	.zero		2080


//--------------------- .nv.shared._ZN17fastertransformer20add_V_bias_transformI6__halfEEvPaPKiPKT_iiiiiPKfS9_S9_b --------------------------
	.section	.nv.shared._ZN17fastertransformer20add_V_bias_transformI6__halfEEvPaPKiPKT_iiiiiPKfS9_S9_b,"aw",@nobits
	.sectionflags	@""
.nv.shared._ZN17fastertransformer20add_V_bias_transformI6__halfEEvPaPKiPKT_iiiiiPKfS9_S9_b:
	.zero		2080


//--------------------- .nv.constant0._ZN17fastertransformer47add_V_bias_transform_rebuild_padding_varlen_rowI6__halfEEvPaPKaPKT_PKiiiiiiiiPKfSB_bi --------------------------
	.section	.nv.constant0._ZN17fastertransformer47add_V_bias_transform_rebuild_padding_varlen_rowI6__halfEEvPaPKaPKT_PKiiiiiiiiPKfSB_bi,"a",@progbits
	.sectionflags	@""
	.align	4
.nv.constant0._ZN17fastertransformer47add_V_bias_transform_rebuild_padding_varlen_rowI6__halfEEvPaPKaPKT_PKiiiiiiiiPKfSB_bi:
	.zero		616


//--------------------- .nv.constant0._ZN17fastertransformer47add_V_bias_transform_rebuild_padding_varlen_rowIfEEvPaPKaPKT_PKiiiiiiiiPKfSA_bi --------------------------
	.section	.nv.constant0._ZN17fastertransformer47add_V_bias_transform_rebuild_padding_varlen_rowIfEEvPaPKaPKT_PKiiiiiiiiPKfSA_bi,"a",@progbits
	.sectionflags	@""
	.align	4
.nv.constant0._ZN17fastertransformer47add_V_bias_transform_rebuild_padding_varlen_rowIfEEvPaPKaPKT_PKiiiiiiiiPKfSA_bi:
	.zero		616


//--------------------- .nv.constant0._ZN17fastertransformer43add_V_bias_transform_rebuild_padding_varlenI6__halfEEvPaPKaPKT_PKiiiiiiiiPKfSB_b --------------------------
	.section	.nv.constant0._ZN17fastertransformer43add_V_bias_transform_rebuild_padding_varlenI6__halfEEvPaPKaPKT_PKiiiiiiiiPKfSB_b,"a",@progbits
	.sectionflags	@""
	.align	4
.nv.constant0._ZN17fastertransformer43add_V_bias_transform_rebuild_padding_varlenI6__halfEEvPaPKaPKT_PKiiiiiiiiPKfSB_b:
	.zero		609


//--------------------- .nv.constant0._ZN17fastertransformer43add_V_bias_transform_rebuild_padding_varlenIfEEvPaPKaPKT_PKiiiiiiiiPKfSA_b --------------------------
	.section	.nv.constant0._ZN17fastertransformer43add_V_bias_transform_rebuild_padding_varlenIfEEvPaPKaPKT_PKiiiiiiiiPKfSA_b,"a",@progbits
	.sectionflags	@""
	.align	4
.nv.constant0._ZN17fastertransformer43add_V_bias_transform_rebuild_padding_varlenIfEEvPaPKaPKT_PKiiiiiiiiPKfSA_b:
	.zero		609


//--------------------- .nv.constant0._ZN17fastertransformer36add_V_bias_transform_rebuild_paddingIfEEvPaPKiPKT_S3_iiiiiiPKfS8_S8_b --------------------------
	.section	.nv.constant0._ZN17fastertransformer36add_V_bias_transform_rebuild_paddingIfEEvPaPKiPKT_S3_iiiiiiPKfS8_S8_b,"a",@progbits
	.sectionflags	@""
	.align	4
.nv.constant0._ZN17fastertransformer36add_V_bias_transform_rebuild_paddingIfEEvPaPKiPKT_S3_iiiiiiPKfS8_S8_b:
	.zero		609


//--------------------- .nv.constant0._ZN17fastertransformer31add_V_bias_transform_varlen_rowI6__halfEEvPaPKaPKT_iiiiiiPKfS9_bi --------------------------
	.section	.nv.constant0._ZN17fastertransformer31add_V_bias_transform_varlen_rowI6__halfEEvPaPKaPKT_iiiiiiPKfS9_bi,"a",@progbits
	.sectionflags	@""
	.align	4
.nv.constant0._ZN17fastertransformer31add_V_bias_transform_varlen_rowI6__halfEEvPaPKaPKT_iiiiiiPKfS9_bi:
	.zero		600


//--------------------- .nv.constant0._ZN17fastertransformer31add_V_bias_transform_varlen_rowIfEEvPaPKaPKT_iiiiiiPKfS8_bi --------------------------
	.section	.nv.constant0._ZN17fastertransformer31add_V_bias_transform_varlen_rowIfEEvPaPKaPKT_iiiiiiPKfS8_bi,"a",@progbits
	.sectionflags	@""
	.align	4
.nv.constant0._ZN17fastertransformer31add_V_bias_transform_varlen_rowIfEEvPaPKaPKT_iiiiiiPKfS8_bi:
	.zero		600


//--------------------- .nv.constant0._ZN17fastertransformer27add_V_bias_transform_varlenI6__halfEEvPaPKaPKT_iiiiiiPKfS9_b --------------------------
	.section	.nv.constant0._ZN17fastertransformer27add_V_bias_transform_varlenI6__halfEEvPaPKaPKT_iiiiiiPKfS9_b,"a",@progbits
	.sectionflags	@""
	.align	4
.nv.constant0._ZN17fastertransformer27add_V_bias_transform_varlenI6__halfEEvPaPKaPKT_iiiiiiPKfS9_b:
	.zero		593


//--------------------- .nv.constant0._ZN17fastertransformer27add_V_bias_transform_varlenIfEEvPaPKaPKT_iiiiiiPKfS8_b --------------------------
	.section	.nv.constant0._ZN17fastertransformer27add_V_bias_transform_varlenIfEEvPaPKaPKT_iiiiiiPKfS8_b,"a",@progbits
	.sectionflags	@""
	.align	4
.nv.constant0._ZN17fastertransformer27add_V_bias_transform_varlenIfEEvPaPKaPKT_iiiiiiPKfS8_b:
	.zero		593


//--------------------- .nv.constant0._ZN17fastertransformer27add_V_bias_transform_varlenI6__halfEEvPaPKiPKT_iiiiiPKfS9_S9_b --------------------------
	.section	.nv.constant0._ZN17fastertransformer27add_V_bias_transform_varlenI6__halfEEvPaPKiPKT_iiiiiPKfS9_S9_b,"a",@progbits
	.sectionflags	@""
	.align	4
.nv.constant0._ZN17fastertransformer27add_V_bias_transform_varlenI6__halfEEvPaPKiPKT_iiiiiPKfS9_S9_b:
	.zero		601


//--------------------- .nv.constant0._ZN17fastertransformer27add_V_bias_transform_varlenIfEEvPaPKiPKT_iiiiiPKfS8_S8_b --------------------------
	.section	.nv.constant0._ZN17fastertransformer27add_V_bias_transform_varlenIfEEvPaPKiPKT_iiiiiPKfS8_S8_b,"a",@progbits
	.sectionflags	@""
	.align	4
.nv.constant0._ZN17fastertransformer27add_V_bias_transform_varlenIfEEvPaPKiPKT_iiiiiPKfS8_S8_b:
	.zero		601


//--------------------- .nv.constant0._ZN17fastertransformer20add_V_bias_transformIfEEvPaPKiPKT_iiiiiPKfS8_S8_b --------------------------
	.section	.nv.constant0._ZN17fastertransformer20add_V_bias_transformIfEEvPaPKiPKT_iiiiiPKfS8_S8_b,"a",@progbits
	.sectionflags	@""
	.align	4
.nv.constant0._ZN17fastertransformer20add_V_bias_transformIfEEvPaPKiPKT_iiiiiPKfS8_S8_b:
	.zero		601


//--------------------- .nv.constant0._ZN17fastertransformer48add_QK_bias_transform_rebuild_padding_varlen_rowI6__halfEEvPaS2_PKaPKT_S4_S7_PKiiiiiiiiiiPKfSB_SB_SB_bi --------------------------
	.section	.nv.constant0._ZN17fastertransformer48add_QK_bias_transform_rebuild_padding_varlen_rowI6__halfEEvPaS2_PKaPKT_S4_S7_PKiiiiiiiiiiPKfSB_SB_SB_bi,"a",@progbits
	.sectionflags	@""
	.align	4
.nv.constant0._ZN17fastertransformer48add_QK_bias_transform_rebuild_padding_varlen_rowI6__halfEEvPaS2_PKaPKT_S4_S7_PKiiiiiiiiiiPKfSB_SB_SB_bi:
	.zero		664


//--------------------- .nv.constant0._ZN17fastertransformer48add_QK_bias_transform_rebuild_padding_varlen_rowIfEEvPaS1_PKaPKT_S3_S6_PKiiiiiiiiiiPKfSA_SA_SA_bi --------------------------
	.section	.nv.constant0._ZN17fastertransformer48add_QK_bias_transform_rebuild_padding_varlen_rowIfEEvPaS1_PKaPKT_S3_S6_PKiiiiiiiiiiPKfSA_SA_SA_bi,"a",@progbits
	.sectionflags	@""
	.align	4
.nv.constant0._ZN17fastertransformer48add_QK_bias_transform_rebuild_padding_varlen_rowIfEEvPaS1_PKaPKT_S3_S6_PKiiiiiiiiiiPKfSA_SA_SA_bi:
	.zero		664


//--------------------- .nv.constant0._ZN17fastertransformer44add_QK_bias_transform_rebuild_padding_varlenI6__halfEEvPaS2_PKaPKT_S4_S7_PKiiiiiiiiiiPKfSB_SB_SB_b --------------------------
	.section	.nv.constant0._ZN17fastertransformer44add_QK_bias_transform_rebuild_padding_varlenI6__halfEEvPaS2_PKaPKT_S4_S7_PKiiiiiiiiiiPKfSB_SB_SB_b,"a",@progbits
	.sectionflags	@""
	.align	4
.nv.constant0._ZN17fastertransformer44add_QK_bias_transform_rebuild_padding_varlenI6__halfEEvPaS2_PKaPKT_S4_S7_PKiiiiiiiiiiPKfSB_SB_SB_b:
	.zero		657


//--------------------- .nv.constant0._ZN17fastertransformer44add_QK_bias_transform_rebuild_padding_varlenIfEEvPaS1_PKaPKT_S3_S6_PKiiiiiiiiiiPKfSA_SA_SA_b --------------------------
	.section	.nv.constant0._ZN17fastertransformer44add_QK_bias_transform_rebuild_padding_varlenIfEEvPaS1_PKaPKT_S3_S6_PKiiiiiiiiiiPKfSA_SA_SA_b,"a",@progbits
	.sectionflags	@""
	.align	4
.nv.constant0._ZN17fastertransformer44add_QK_bias_transform_rebuild_padding_varlenIfEEvPaS1_PKaPKT_S3_S6_PKiiiiiiiiiiPKfSA_SA_SA_b:
	.zero		657


//--------------------- .nv.constant0._ZN17fastertransformer37add_QK_bias_transform_rebuild_paddingI6__halfEEvPaS2_PKiPKT_S4_S7_S4_iiiiiiiPKfS9_S9_S9_S9_S9_b --------------------------
	.section	.nv.constant0._ZN17fastertransformer37add_QK_bias_transform_rebuild_paddingI6__halfEEvPaS2_PKiPKT_S4_S7_S4_iiiiiiiPKfS9_S9_S9_S9_S9_b,"a",@progbits
	.sectionflags	@""
	.align	4
.nv.constant0._ZN17fastertransformer37add_QK_bias_transform_rebuild_paddingI6__halfEEvPaS2_PKiPKT_S4_S7_S4_iiiiiiiPKfS9_S9_S9_S9_S9_b:
	.zero		665


//--------------------- .nv.constant0._ZN17fastertransformer37add_QK_bias_transform_rebuild_paddingIfEEvPaS1_PKiPKT_S3_S6_S3_iiiiiiiPKfS8_S8_S8_S8_S8_b --------------------------
	.section	.nv.constant0._ZN17fastertransformer37add_QK_bias_transform_rebuild_paddingIfEEvPaS1_PKiPKT_S3_S6_S3_iiiiiiiPKfS8_S8_S8_S8_S8_b,"a",@progbits
	.sectionflags	@""
	.align	4
.nv.constant0._ZN17fastertransformer37add_QK_bias_transform_rebuild_paddingIfEEvPaS1_PKiPKT_S3_S6_S3_iiiiiiiPKfS8_S8_S8_S8_S8_b:
	.zero		665


//--------------------- .nv.constant0._ZN17fastertransformer32add_QK_bias_transform_varlen_rowI6__halfEEvPaS2_PKaPKT_S4_S7_iiiiiiiiPKfS9_S9_S9_bi --------------------------
	.section	.nv.constant0._ZN17fastertransformer32add_QK_bias_transform_varlen_rowI6__halfEEvPaS2_PKaPKT_S4_S7_iiiiiiiiPKfS9_S9_S9_bi,"a",@progbits
	.sectionflags	@""
	.align	4
.nv.constant0._ZN17fastertransformer32add_QK_bias_transform_varlen_rowI6__halfEEvPaS2_PKaPKT_S4_S7_iiiiiiiiPKfS9_S9_S9_bi:
	.zero		648


//--------------------- .nv.constant0._ZN17fastertransformer32add_QK_bias_transform_varlen_rowIfEEvPaS1_PKaPKT_S3_S6_iiiiiiiiPKfS8_S8_S8_bi --------------------------
	.section	.nv.constant0._ZN17fastertransformer32add_QK_bias_transform_varlen_rowIfEEvPaS1_PKaPKT_S3_S6_iiiiiiiiPKfS8_S8_S8_bi,"a",@progbits
	.sectionflags	@""
	.align	4
.nv.constant0._ZN17fastertransformer32add_QK_bias_transform_varlen_rowIfEEvPaS1_PKaPKT_S3_S6_iiiiiiiiPKfS8_S8_S8_bi:
	.zero		648


//--------------------- .nv.constant0._ZN17fastertransformer28add_QK_bias_transform_varlenI6__halfEEvPaS2_PKaPKT_S4_S7_iiiiiiiiPKfS9_S9_S9_b --------------------------
	.section	.nv.constant0._ZN17fastertransformer28add_QK_bias_transform_varlenI6__halfEEvPaS2_PKaPKT_S4_S7_iiiiiiiiPKfS9_S9_S9_b,"a",@progbits
	.sectionflags	@""
	.align	4
.nv.constant0._ZN17fastertransformer28add_QK_bias_transform_varlenI6__halfEEvPaS2_PKaPKT_S4_S7_iiiiiiiiPKfS9_S9_S9_b:
	.zero		641


//--------------------- .nv.constant0._ZN17fastertransformer28add_QK_bias_transform_varlenIfEEvPaS1_PKaPKT_S3_S6_iiiiiiiiPKfS8_S8_S8_b --------------------------
	.section	.nv.constant0._ZN17fastertransformer28add_QK_bias_transform_varlenIfEEvPaS1_PKaPKT_S3_S6_iiiiiiiiPKfS8_S8_S8_b,"a",@progbits
	.sectionflags	@""
	.align	4
.nv.constant0._ZN17fastertransformer28add_QK_bias_transform_varlenIfEEvPaS1_PKaPKT_S3_S6_iiiiiiiiPKfS8_S8_S8_b:
	.zero		641


//--------------------- .nv.constant0._ZN17fastertransformer28add_QK_bias_transform_varlenI6__halfEEvPaS2_PKiPKT_S4_S7_iiiiiiiiPKfS9_S9_S9_S9_S9_b --------------------------
	.section	.nv.constant0._ZN17fastertransformer28add_QK_bias_transform_varlenI6__halfEEvPaS2_PKiPKT_S4_S7_iiiiiiiiPKfS9_S9_S9_S9_S9_b,"a",@progbits
	.sectionflags	@""
	.align	4
.nv.constant0._ZN17fastertransformer28add_QK_bias_transform_varlenI6__halfEEvPaS2_PKiPKT_S4_S7_iiiiiiiiPKfS9_S9_S9_S9_S9_b:
	.zero		657


//--------------------- .nv.constant0._ZN17fastertransformer21add_QK_bias_transformI6__halfEEvPaS2_PKiPKT_S4_S7_iiiiiiPKfS9_S9_S9_S9_S9_b --------------------------
	.section	.nv.constant0._ZN17fastertransformer21add_QK_bias_transformI6__halfEEvPaS2_PKiPKT_S4_S7_iiiiiiPKfS9_S9_S9_S9_S9_b,"a",@progbits
	.sectionflags	@""
	.align	4
.nv.constant0._ZN17fastertransformer21add_QK_bias_transformI6__halfEEvPaS2_PKiPKT_S4_S7_iiiiiiPKfS9_S9_S9_S9_S9_b:
	.zero		649


//--------------------- .nv.constant0._ZN17fastertransformer28add_QK_bias_transform_varlenIfEEvPaS1_PKiPKT_S3_S6_iiiiiiiiPKfS8_S8_S8_S8_S8_b --------------------------
	.section	.nv.constant0._ZN17fastertransformer28add_QK_bias_transform_varlenIfEEvPaS1_PKiPKT_S3_S6_iiiiiiiiPKfS8_S8_S8_S8_S8_b,"a",@progbits
	.sectionflags	@""
	.align	4
.nv.constant0._ZN17fastertransformer28add_QK_bias_transform_varlenIfEEvPaS1_PKiPKT_S3_S6_iiiiiiiiPKfS8_S8_S8_S8_S8_b:
	.zero		657


//--------------------- .nv.constant0._ZN17fastertransformer21add_QK_bias_transformIfEEvPaS1_PKiPKT_S3_S6_iiiiiiPKfS8_S8_S8_S8_S8_b --------------------------
	.section	.nv.constant0._ZN17fastertransformer21add_QK_bias_transformIfEEvPaS1_PKiPKT_S3_S6_iiiiiiPKfS8_S8_S8_S8_S8_b,"a",@progbits
	.sectionflags	@""
	.align	4
.nv.constant0._ZN17fastertransformer21add_QK_bias_transformIfEEvPaS1_PKiPKT_S3_S6_iiiiiiPKfS8_S8_S8_S8_S8_b:
	.zero		649


//--------------------- .nv.constant0._ZN17fastertransformer36add_V_bias_transform_rebuild_paddingI6__halfEEvPaPKiPKT_S4_iiiiiiPKfS9_S9_b --------------------------
	.section	.nv.constant0._ZN17fastertransformer36add_V_bias_transform_rebuild_paddingI6__halfEEvPaPKiPKT_S4_iiiiiiPKfS9_S9_b,"a",@progbits
	.sectionflags	@""
	.align	4
.nv.constant0._ZN17fastertransformer36add_V_bias_transform_rebuild_paddingI6__halfEEvPaPKiPKT_S4_iiiiiiPKfS9_S9_b:
	.zero		609


//--------------------- .nv.constant0._ZN17fastertransformer20add_V_bias_transformI6__halfEEvPaPKiPKT_iiiiiPKfS9_S9_b --------------------------
	.section	.nv.constant0._ZN17fastertransformer20add_V_bias_transformI6__halfEEvPaPKiPKT_iiiiiPKfS9_S9_b,"a",@progbits
	.sectionflags	@""
	.align	4
.nv.constant0._ZN17fastertransformer20add_V_bias_transformI6__halfEEvPaPKiPKT_iiiiiPKfS9_S9_b:
	.zero		601


//--------------------- .nv.constant0._ZN17fastertransformer24mappingRemovePaddingDataEPiPKii --------------------------
	.section	.nv.constant0._ZN17fastertransformer24mappingRemovePaddingDataEPiPKii,"a",@progbits
	.sectionflags	@""
	.align	4
.nv.constant0._ZN17fastertransformer24mappingRemovePaddingDataEPiPKii:
	.zero		548


//--------------------- SYMBOLS --------------------------

	.type		.nv.reservedSmem.offset0,@object
	.size		.nv.reservedSmem.offset0,0x4
